//
// Generated by NVIDIA NVVM Compiler
//
// Compiler Build ID: CL-36424714
// Cuda compilation tools, release 13.0, V13.0.88
// Based on NVVM 20.0.0
//

.version 9.0
.target sm_100
.address_size 64

	// .globl	_Z11insert_edgePiS_PbiilliiiPm

.visible .entry _Z11insert_edgePiS_PbiilliiiPm(
	.param .u64 .ptr .align 1 _Z11insert_edgePiS_PbiilliiiPm_param_0,
	.param .u64 .ptr .align 1 _Z11insert_edgePiS_PbiilliiiPm_param_1,
	.param .u64 .ptr .align 1 _Z11insert_edgePiS_PbiilliiiPm_param_2,
	.param .u32 _Z11insert_edgePiS_PbiilliiiPm_param_3,
	.param .u32 _Z11insert_edgePiS_PbiilliiiPm_param_4,
	.param .u64 _Z11insert_edgePiS_PbiilliiiPm_param_5,
	.param .u64 _Z11insert_edgePiS_PbiilliiiPm_param_6,
	.param .u32 _Z11insert_edgePiS_PbiilliiiPm_param_7,
	.param .u32 _Z11insert_edgePiS_PbiilliiiPm_param_8,
	.param .u32 _Z11insert_edgePiS_PbiilliiiPm_param_9,
	.param .u64 .ptr .align 1 _Z11insert_edgePiS_PbiilliiiPm_param_10
)
{
	.local .align 16 .b8 	__local_depot0[176];
	.reg .b64 	%SP;
	.reg .b64 	%SPL;
	.reg .pred 	%p<842>;
	.reg .b16 	%rs<361>;
	.reg .b32 	%r<3371>;
	.reg .b32 	%f<8>;
	.reg .b64 	%rd<7341>;

	mov.u64 	%SPL, __local_depot0;
	ld.param.s32 	%rd1860, [_Z11insert_edgePiS_PbiilliiiPm_param_4];
	ld.param.u64 	%rd1861, [_Z11insert_edgePiS_PbiilliiiPm_param_6];
	ld.param.s32 	%rd1862, [_Z11insert_edgePiS_PbiilliiiPm_param_7];
	add.u64 	%rd1, %SPL, 0;
	add.u64 	%rd2, %SPL, 16;
	add.u64 	%rd3, %SPL, 144;
	add.u64 	%rd4, %SPL, 160;
	add.u64 	%rd5, %SPL, 0;
	add.u64 	%rd6, %SPL, 16;
	add.u64 	%rd7, %SPL, 144;
	add.u64 	%rd8, %SPL, 160;
	add.u64 	%rd9, %SPL, 0;
	add.u64 	%rd10, %SPL, 16;
	add.u64 	%rd11, %SPL, 144;
	add.u64 	%rd12, %SPL, 160;
	add.u64 	%rd13, %SPL, 0;
	add.u64 	%rd14, %SPL, 16;
	add.u64 	%rd15, %SPL, 144;
	add.u64 	%rd16, %SPL, 160;
	add.u64 	%rd17, %SPL, 0;
	add.u64 	%rd18, %SPL, 16;
	add.u64 	%rd19, %SPL, 144;
	add.u64 	%rd20, %SPL, 160;
	add.u64 	%rd21, %SPL, 0;
	add.u64 	%rd22, %SPL, 16;
	add.u64 	%rd23, %SPL, 144;
	add.u64 	%rd24, %SPL, 160;
	add.u64 	%rd25, %SPL, 0;
	add.u64 	%rd26, %SPL, 16;
	add.u64 	%rd27, %SPL, 144;
	add.u64 	%rd28, %SPL, 160;
	add.u64 	%rd29, %SPL, 0;
	add.u64 	%rd30, %SPL, 16;
	add.u64 	%rd31, %SPL, 144;
	add.u64 	%rd32, %SPL, 160;
	add.u64 	%rd33, %SPL, 0;
	add.u64 	%rd34, %SPL, 16;
	add.u64 	%rd35, %SPL, 144;
	add.u64 	%rd36, %SPL, 160;
	add.u64 	%rd37, %SPL, 0;
	add.u64 	%rd38, %SPL, 16;
	add.u64 	%rd39, %SPL, 144;
	add.u64 	%rd40, %SPL, 160;
	add.u64 	%rd41, %SPL, 0;
	add.u64 	%rd42, %SPL, 16;
	add.u64 	%rd43, %SPL, 144;
	add.u64 	%rd44, %SPL, 160;
	add.u64 	%rd45, %SPL, 0;
	add.u64 	%rd46, %SPL, 16;
	add.u64 	%rd47, %SPL, 144;
	add.u64 	%rd48, %SPL, 160;
	add.u64 	%rd49, %SPL, 0;
	add.u64 	%rd50, %SPL, 16;
	add.u64 	%rd51, %SPL, 144;
	add.u64 	%rd52, %SPL, 160;
	add.u64 	%rd53, %SPL, 0;
	add.u64 	%rd54, %SPL, 16;
	add.u64 	%rd55, %SPL, 144;
	add.u64 	%rd56, %SPL, 160;
	mov.u32 	%r614, %ctaid.z;
	mov.u32 	%r615, %nctaid.x;
	mov.u32 	%r616, %nctaid.y;
	mov.u32 	%r617, %ctaid.y;
	mov.u32 	%r618, %ctaid.x;
	mad.lo.s32 	%r619, %r614, %r616, %r617;
	mad.lo.s32 	%r620, %r619, %r615, %r618;
	mov.u32 	%r621, %tid.z;
	mov.u32 	%r622, %ntid.x;
	mov.u32 	%r623, %ntid.y;
	mov.u32 	%r624, %tid.y;
	mov.u32 	%r625, %tid.x;
	mov.u32 	%r626, %ntid.z;
	mad.lo.s32 	%r627, %r620, %r626, %r621;
	mad.lo.s32 	%r628, %r627, %r623, %r624;
	mad.lo.s32 	%r629, %r628, %r622, %r625;
	cvt.s64.s32 	%rd57, %r629;
	mad.lo.s64 	%rd1919, %rd1861, %rd1862, %rd57;
	setp.ge.s64 	%p1, %rd1919, %rd1860;
	@%p1 bra 	$L__BB0_1651;
	ld.param.u64 	%rd6600, [_Z11insert_edgePiS_PbiilliiiPm_param_10];
	ld.param.u64 	%rd6598, [_Z11insert_edgePiS_PbiilliiiPm_param_5];
	ld.param.u32 	%r3060, [_Z11insert_edgePiS_PbiilliiiPm_param_3];
	ld.param.u64 	%rd6594, [_Z11insert_edgePiS_PbiilliiiPm_param_1];
	ld.param.u64 	%rd6593, [_Z11insert_edgePiS_PbiilliiiPm_param_0];
	cvt.u32.u64 	%r630, %rd57;
	cvta.to.global.u64 	%rd1920, %rd6593;
	cvta.to.global.u64 	%rd1921, %rd6594;
	shl.b64 	%rd1922, %rd57, 2;
	add.s64 	%rd58, %rd1920, %rd1922;
	ld.global.u32 	%r631, [%rd58];
	add.s32 	%r632, %r3060, -1;
	add.s32 	%r633, %r632, %r631;
	st.global.u32 	[%rd58], %r633;
	add.s64 	%rd59, %rd1921, %rd1922;
	ld.global.u32 	%r634, [%rd59];
	add.s32 	%r635, %r632, %r634;
	st.global.u32 	[%rd59], %r635;
	ld.global.u32 	%r2, [%rd58];
	cvt.s64.s32 	%rd1923, %r2;
	cvt.s64.s32 	%rd1924, %r635;
	max.s64 	%rd1925, %rd1923, %rd1924;
	setp.lt.s64 	%p2, %rd1925, %rd6598;
	shl.b32 	%r636, %r630, 1;
	mul.wide.s32 	%rd1926, %r636, 64;
	cvta.to.global.u64 	%rd1927, %rd6600;
	add.s64 	%rd60, %rd1927, %rd1926;
	@%p2 bra 	$L__BB0_693;
	ld.param.u64 	%rd6599, [_Z11insert_edgePiS_PbiilliiiPm_param_5];
	ld.param.u32 	%r3061, [_Z11insert_edgePiS_PbiilliiiPm_param_3];
	add.s32 	%r637, %r3061, %r634;
	add.s32 	%r638, %r637, -1;
	cvt.s64.s32 	%rd1928, %r638;
	cvt.s64.s32 	%rd1929, %r2;
	min.s64 	%rd1930, %rd1929, %rd1928;
	setp.ge.s64 	%p3, %rd1930, %rd6599;
	@%p3 bra 	$L__BB0_693;
	ld.param.u32 	%r3062, [_Z11insert_edgePiS_PbiilliiiPm_param_3];
	cvt.s64.s32 	%rd61, %r2;
	add.s32 	%r639, %r3062, %r634;
	add.s32 	%r640, %r639, -1;
	cvt.s64.s32 	%rd62, %r640;
	setp.le.s32 	%p4, %r2, %r640;
	@%p4 bra 	$L__BB0_349;
	ld.param.u32 	%r3066, [_Z11insert_edgePiS_PbiilliiiPm_param_3];
	cvt.u32.u64 	%r1169, %rd61;
	add.s32 	%r1170, %r1169, 1;
	shr.s32 	%r1171, %r1170, 1;
	add.s32 	%r3, %r1171, -1;
	mul.lo.s32 	%r4, %r3, %r3066;
	sub.s32 	%r1172, %r1169, %r3066;
	add.s32 	%r1173, %r1172, %r4;
	shl.b32 	%r1174, %r1173, 1;
	add.s32 	%r1175, %r1174, 2;
	cvt.s64.s32 	%rd6602, %r1175;
	mov.b32 	%r3132, 0;
	mov.b16 	%rs347, 1;
	mov.u64 	%rd6601, %rd6602;
$L__BB0_5:
	mov.u32 	%r5, %r3132;
	mov.u16 	%rs1, %rs347;
	add.s32 	%r3132, %r5, 1;
	mul.hi.s64 	%rd2927, %rd6601, 7378697629483820647;
	shr.u64 	%rd2928, %rd2927, 63;
	shr.s64 	%rd2929, %rd2927, 2;
	add.s64 	%rd65, %rd2929, %rd2928;
	add.s64 	%rd2930, %rd6601, 9;
	setp.gt.u64 	%p177, %rd2930, 18;
	add.s16 	%rs347, %rs1, 1;
	mov.u64 	%rd6601, %rd65;
	@%p177 bra 	$L__BB0_5;
	mov.b32 	%r3133, 0;
$L__BB0_7:
	mov.u32 	%r7, %r3133;
	mul.hi.s64 	%rd2931, %rd6602, 7378697629483820647;
	shr.u64 	%rd2932, %rd2931, 63;
	shr.s64 	%rd2933, %rd2931, 2;
	add.s64 	%rd67, %rd2933, %rd2932;
	mul.lo.s64 	%rd2934, %rd67, 10;
	sub.s64 	%rd2935, %rd6602, %rd2934;
	cvt.u16.u64 	%rs93, %rd2935;
	add.s16 	%rs94, %rs93, 48;
	sub.s32 	%r1177, %r5, %r7;
	cvt.s64.s32 	%rd2936, %r1177;
	add.s64 	%rd2937, %rd56, %rd2936;
	st.local.u8 	[%rd2937], %rs94;
	add.s32 	%r3133, %r7, 1;
	add.s64 	%rd2938, %rd6602, 9;
	setp.gt.u64 	%p178, %rd2938, 18;
	mov.u64 	%rd6602, %rd67;
	@%p178 bra 	$L__BB0_7;
	cvt.u64.u32 	%rd2939, %r7;
	add.s64 	%rd2940, %rd56, %rd2939;
	mov.b16 	%rs95, 48;
	st.local.u8 	[%rd2940+1], %rs95;
	and.b32  	%r9, %r3132, 3;
	setp.lt.u32 	%p179, %r5, 3;
	mov.b32 	%r3136, 0;
	@%p179 bra 	$L__BB0_11;
	and.b32  	%r3136, %r3132, -4;
	mov.b32 	%r3134, 0;
$L__BB0_10:
	cvt.u64.u32 	%rd2941, %r3134;
	add.s64 	%rd2942, %rd56, %rd2941;
	add.s64 	%rd2943, %rd53, %rd2941;
	ld.local.u8 	%r1180, [%rd2942+3];
	ld.local.u8 	%r1181, [%rd2942+2];
	prmt.b32 	%r1182, %r1181, %r1180, 0x3340U;
	ld.local.u8 	%r1183, [%rd2942+1];
	ld.local.u8 	%r1184, [%rd2942];
	prmt.b32 	%r1185, %r1184, %r1183, 0x3340U;
	prmt.b32 	%r1186, %r1185, %r1182, 0x5410U;
	st.local.u32 	[%rd2943], %r1186;
	add.s32 	%r3134, %r3134, 4;
	setp.ne.s32 	%p180, %r3134, %r3136;
	@%p180 bra 	$L__BB0_10;
$L__BB0_11:
	setp.eq.s32 	%p181, %r9, 0;
	@%p181 bra 	$L__BB0_14;
	mov.b32 	%r3137, 0;
$L__BB0_13:
	.pragma "nounroll";
	cvt.u64.u32 	%rd2944, %r3136;
	add.s64 	%rd2945, %rd56, %rd2944;
	ld.local.u8 	%rs96, [%rd2945];
	add.s64 	%rd2946, %rd53, %rd2944;
	st.local.u8 	[%rd2946], %rs96;
	add.s32 	%r3136, %r3136, 1;
	add.s32 	%r3137, %r3137, 1;
	setp.ne.s32 	%p182, %r3137, %r9;
	@%p182 bra 	$L__BB0_13;
$L__BB0_14:
	mov.b32 	%r3138, 0;
	@%p179 bra 	$L__BB0_17;
	and.b32  	%r3138, %r3132, -4;
	mov.b32 	%r3141, 0;
$L__BB0_16:
	cvt.u64.u32 	%rd2947, %r3141;
	add.s64 	%rd2948, %rd53, %rd2947;
	ld.local.u32 	%r1190, [%rd2948];
	mul.wide.u32 	%rd2949, %r3141, 8;
	add.s64 	%rd2950, %rd54, %rd2949;
	bfe.u32 	%r1191, %r1190, 8, 8;
	cvt.u64.u32 	%rd2951, %r1191;
	and.b64  	%rd2952, %rd2951, 255;
	bfe.u32 	%r1192, %r1190, 0, 8;
	cvt.u64.u32 	%rd2953, %r1192;
	and.b64  	%rd2954, %rd2953, 255;
	st.local.v2.u64 	[%rd2950], {%rd2954, %rd2952};
	bfe.u32 	%r1193, %r1190, 24, 8;
	cvt.u64.u32 	%rd2955, %r1193;
	and.b64  	%rd2956, %rd2955, 255;
	bfe.u32 	%r1194, %r1190, 16, 8;
	cvt.u64.u32 	%rd2957, %r1194;
	and.b64  	%rd2958, %rd2957, 255;
	st.local.v2.u64 	[%rd2950+16], {%rd2958, %rd2956};
	add.s32 	%r3141, %r3141, 4;
	setp.eq.s32 	%p184, %r3141, %r3138;
	@%p184 bra 	$L__BB0_17;
	bra.uni 	$L__BB0_16;
$L__BB0_17:
	@%p181 bra 	$L__BB0_20;
	mov.b32 	%r3140, 0;
$L__BB0_19:
	.pragma "nounroll";
	cvt.u64.u32 	%rd2959, %r3138;
	add.s64 	%rd2960, %rd53, %rd2959;
	ld.local.u8 	%rd2961, [%rd2960];
	mul.wide.u32 	%rd2962, %r3138, 8;
	add.s64 	%rd2963, %rd54, %rd2962;
	st.local.u64 	[%rd2963], %rd2961;
	add.s32 	%r3138, %r3138, 1;
	add.s32 	%r3140, %r3140, 1;
	setp.ne.s32 	%p186, %r3140, %r9;
	@%p186 bra 	$L__BB0_19;
$L__BB0_20:
	setp.lt.u32 	%p187, %r5, 15;
	mov.b64 	%rd6611, 0;
	mov.u64 	%rd81, %rd6611;
	@%p187 bra 	$L__BB0_29;
	shr.u32 	%r1197, %r3132, 4;
	max.u32 	%r24, %r1197, 1;
	and.b32  	%r25, %r24, 3;
	setp.lt.u32 	%p188, %r5, 63;
	mov.b32 	%r3142, 0;
	mov.b64 	%rd81, 0;
	mov.u64 	%rd6611, %rd81;
	@%p188 bra 	$L__BB0_24;
	and.b32  	%r3142, %r24, 268435452;
	mov.b32 	%r3144, 0;
	mov.b64 	%rd81, 0;
$L__BB0_23:
	.pragma "nounroll";
	shl.b32 	%r1199, %r3144, 1;
	mul.wide.u32 	%rd2968, %r1199, 8;
	add.s64 	%rd2969, %rd54, %rd2968;
	ld.local.v2.u64 	{%rd2970, %rd2971}, [%rd2969];
	mul.lo.s64 	%rd2972, %rd2970, -8663945395140668459;
	mul.lo.s64 	%rd2973, %rd2970, -8601547726154366976;
	shr.u64 	%rd2974, %rd2972, 33;
	or.b64  	%rd2975, %rd2974, %rd2973;
	mul.lo.s64 	%rd2976, %rd2975, 5545529020109919103;
	xor.b64  	%rd2977, %rd2976, %rd6611;
	mov.b64 	{%r1200, %r1201}, %rd2977;
	shf.l.wrap.b32 	%r1202, %r1200, %r1201, 27;
	shf.l.wrap.b32 	%r1203, %r1201, %r1200, 27;
	mov.b64 	%rd2978, {%r1203, %r1202};
	add.s64 	%rd2979, %rd2978, %rd81;
	mad.lo.s64 	%rd2980, %rd2979, 5, 1390208809;
	mul.lo.s64 	%rd2981, %rd2971, 5545529020109919103;
	mul.lo.s64 	%rd2982, %rd2971, 5659660229084708864;
	shr.u64 	%rd2983, %rd2981, 31;
	or.b64  	%rd2984, %rd2983, %rd2982;
	mul.lo.s64 	%rd2985, %rd2984, -8663945395140668459;
	xor.b64  	%rd2986, %rd2985, %rd81;
	mov.b64 	{%r1204, %r1205}, %rd2986;
	shf.l.wrap.b32 	%r1206, %r1204, %r1205, 31;
	shf.l.wrap.b32 	%r1207, %r1205, %r1204, 31;
	mov.b64 	%rd2987, {%r1207, %r1206};
	add.s64 	%rd2988, %rd2980, %rd2987;
	mad.lo.s64 	%rd2989, %rd2988, 5, 944331445;
	ld.local.v2.u64 	{%rd2990, %rd2991}, [%rd2969+16];
	mul.lo.s64 	%rd2992, %rd2990, -8663945395140668459;
	mul.lo.s64 	%rd2993, %rd2990, -8601547726154366976;
	shr.u64 	%rd2994, %rd2992, 33;
	or.b64  	%rd2995, %rd2994, %rd2993;
	mul.lo.s64 	%rd2996, %rd2995, 5545529020109919103;
	xor.b64  	%rd2997, %rd2996, %rd2980;
	mov.b64 	{%r1208, %r1209}, %rd2997;
	shf.l.wrap.b32 	%r1210, %r1208, %r1209, 27;
	shf.l.wrap.b32 	%r1211, %r1209, %r1208, 27;
	mov.b64 	%rd2998, {%r1211, %r1210};
	add.s64 	%rd2999, %rd2998, %rd2989;
	mad.lo.s64 	%rd3000, %rd2999, 5, 1390208809;
	mul.lo.s64 	%rd3001, %rd2991, 5545529020109919103;
	mul.lo.s64 	%rd3002, %rd2991, 5659660229084708864;
	shr.u64 	%rd3003, %rd3001, 31;
	or.b64  	%rd3004, %rd3003, %rd3002;
	mul.lo.s64 	%rd3005, %rd3004, -8663945395140668459;
	xor.b64  	%rd3006, %rd3005, %rd2989;
	mov.b64 	{%r1212, %r1213}, %rd3006;
	shf.l.wrap.b32 	%r1214, %r1212, %r1213, 31;
	shf.l.wrap.b32 	%r1215, %r1213, %r1212, 31;
	mov.b64 	%rd3007, {%r1215, %r1214};
	add.s64 	%rd3008, %rd3000, %rd3007;
	mad.lo.s64 	%rd3009, %rd3008, 5, 944331445;
	ld.local.v2.u64 	{%rd3010, %rd3011}, [%rd2969+32];
	mul.lo.s64 	%rd3012, %rd3010, -8663945395140668459;
	mul.lo.s64 	%rd3013, %rd3010, -8601547726154366976;
	shr.u64 	%rd3014, %rd3012, 33;
	or.b64  	%rd3015, %rd3014, %rd3013;
	mul.lo.s64 	%rd3016, %rd3015, 5545529020109919103;
	xor.b64  	%rd3017, %rd3016, %rd3000;
	mov.b64 	{%r1216, %r1217}, %rd3017;
	shf.l.wrap.b32 	%r1218, %r1216, %r1217, 27;
	shf.l.wrap.b32 	%r1219, %r1217, %r1216, 27;
	mov.b64 	%rd3018, {%r1219, %r1218};
	add.s64 	%rd3019, %rd3018, %rd3009;
	mad.lo.s64 	%rd3020, %rd3019, 5, 1390208809;
	mul.lo.s64 	%rd3021, %rd3011, 5545529020109919103;
	mul.lo.s64 	%rd3022, %rd3011, 5659660229084708864;
	shr.u64 	%rd3023, %rd3021, 31;
	or.b64  	%rd3024, %rd3023, %rd3022;
	mul.lo.s64 	%rd3025, %rd3024, -8663945395140668459;
	xor.b64  	%rd3026, %rd3025, %rd3009;
	mov.b64 	{%r1220, %r1221}, %rd3026;
	shf.l.wrap.b32 	%r1222, %r1220, %r1221, 31;
	shf.l.wrap.b32 	%r1223, %r1221, %r1220, 31;
	mov.b64 	%rd3027, {%r1223, %r1222};
	add.s64 	%rd3028, %rd3020, %rd3027;
	mad.lo.s64 	%rd3029, %rd3028, 5, 944331445;
	ld.local.v2.u64 	{%rd3030, %rd3031}, [%rd2969+48];
	mul.lo.s64 	%rd3032, %rd3030, -8663945395140668459;
	mul.lo.s64 	%rd3033, %rd3030, -8601547726154366976;
	shr.u64 	%rd3034, %rd3032, 33;
	or.b64  	%rd3035, %rd3034, %rd3033;
	mul.lo.s64 	%rd3036, %rd3035, 5545529020109919103;
	xor.b64  	%rd3037, %rd3036, %rd3020;
	mov.b64 	{%r1224, %r1225}, %rd3037;
	shf.l.wrap.b32 	%r1226, %r1224, %r1225, 27;
	shf.l.wrap.b32 	%r1227, %r1225, %r1224, 27;
	mov.b64 	%rd3038, {%r1227, %r1226};
	add.s64 	%rd3039, %rd3038, %rd3029;
	mad.lo.s64 	%rd6611, %rd3039, 5, 1390208809;
	mul.lo.s64 	%rd3040, %rd3031, 5545529020109919103;
	mul.lo.s64 	%rd3041, %rd3031, 5659660229084708864;
	shr.u64 	%rd3042, %rd3040, 31;
	or.b64  	%rd3043, %rd3042, %rd3041;
	mul.lo.s64 	%rd3044, %rd3043, -8663945395140668459;
	xor.b64  	%rd3045, %rd3044, %rd3029;
	mov.b64 	{%r1228, %r1229}, %rd3045;
	shf.l.wrap.b32 	%r1230, %r1228, %r1229, 31;
	shf.l.wrap.b32 	%r1231, %r1229, %r1228, 31;
	mov.b64 	%rd3046, {%r1231, %r1230};
	add.s64 	%rd3047, %rd6611, %rd3046;
	mad.lo.s64 	%rd81, %rd3047, 5, 944331445;
	add.s32 	%r3144, %r3144, 4;
	setp.eq.s32 	%p189, %r3144, %r3142;
	@%p189 bra 	$L__BB0_24;
	bra.uni 	$L__BB0_23;
$L__BB0_24:
	setp.eq.s32 	%p190, %r25, 0;
	@%p190 bra 	$L__BB0_29;
	setp.eq.s32 	%p191, %r25, 1;
	@%p191 bra 	$L__BB0_27;
	shl.b32 	%r1232, %r3142, 1;
	mul.wide.u32 	%rd3049, %r1232, 8;
	add.s64 	%rd3050, %rd54, %rd3049;
	ld.local.v2.u64 	{%rd3051, %rd3052}, [%rd3050];
	mul.lo.s64 	%rd3053, %rd3051, -8663945395140668459;
	mul.lo.s64 	%rd3054, %rd3051, -8601547726154366976;
	shr.u64 	%rd3055, %rd3053, 33;
	or.b64  	%rd3056, %rd3055, %rd3054;
	mul.lo.s64 	%rd3057, %rd3056, 5545529020109919103;
	xor.b64  	%rd3058, %rd3057, %rd6611;
	mov.b64 	{%r1233, %r1234}, %rd3058;
	shf.l.wrap.b32 	%r1235, %r1233, %r1234, 27;
	shf.l.wrap.b32 	%r1236, %r1234, %r1233, 27;
	mov.b64 	%rd3059, {%r1236, %r1235};
	add.s64 	%rd3060, %rd3059, %rd81;
	mad.lo.s64 	%rd3061, %rd3060, 5, 1390208809;
	mul.lo.s64 	%rd3062, %rd3052, 5545529020109919103;
	mul.lo.s64 	%rd3063, %rd3052, 5659660229084708864;
	shr.u64 	%rd3064, %rd3062, 31;
	or.b64  	%rd3065, %rd3064, %rd3063;
	mul.lo.s64 	%rd3066, %rd3065, -8663945395140668459;
	xor.b64  	%rd3067, %rd3066, %rd81;
	mov.b64 	{%r1237, %r1238}, %rd3067;
	shf.l.wrap.b32 	%r1239, %r1237, %r1238, 31;
	shf.l.wrap.b32 	%r1240, %r1238, %r1237, 31;
	mov.b64 	%rd3068, {%r1240, %r1239};
	add.s64 	%rd3069, %rd3061, %rd3068;
	mad.lo.s64 	%rd3070, %rd3069, 5, 944331445;
	ld.local.v2.u64 	{%rd3071, %rd3072}, [%rd3050+16];
	mul.lo.s64 	%rd3073, %rd3071, -8663945395140668459;
	mul.lo.s64 	%rd3074, %rd3071, -8601547726154366976;
	shr.u64 	%rd3075, %rd3073, 33;
	or.b64  	%rd3076, %rd3075, %rd3074;
	mul.lo.s64 	%rd3077, %rd3076, 5545529020109919103;
	xor.b64  	%rd3078, %rd3077, %rd3061;
	mov.b64 	{%r1241, %r1242}, %rd3078;
	shf.l.wrap.b32 	%r1243, %r1241, %r1242, 27;
	shf.l.wrap.b32 	%r1244, %r1242, %r1241, 27;
	mov.b64 	%rd3079, {%r1244, %r1243};
	add.s64 	%rd3080, %rd3079, %rd3070;
	mad.lo.s64 	%rd6611, %rd3080, 5, 1390208809;
	mul.lo.s64 	%rd3081, %rd3072, 5545529020109919103;
	mul.lo.s64 	%rd3082, %rd3072, 5659660229084708864;
	shr.u64 	%rd3083, %rd3081, 31;
	or.b64  	%rd3084, %rd3083, %rd3082;
	mul.lo.s64 	%rd3085, %rd3084, -8663945395140668459;
	xor.b64  	%rd3086, %rd3085, %rd3070;
	mov.b64 	{%r1245, %r1246}, %rd3086;
	shf.l.wrap.b32 	%r1247, %r1245, %r1246, 31;
	shf.l.wrap.b32 	%r1248, %r1246, %r1245, 31;
	mov.b64 	%rd3087, {%r1248, %r1247};
	add.s64 	%rd3088, %rd6611, %rd3087;
	sub.s32 	%r1249, %r1232, %r3142;
	add.s32 	%r3142, %r1249, 2;
	mad.lo.s64 	%rd81, %rd3088, 5, 944331445;
$L__BB0_27:
	and.b32  	%r1250, %r24, 1;
	setp.eq.b32 	%p192, %r1250, 1;
	not.pred 	%p193, %p192;
	@%p193 bra 	$L__BB0_29;
	shl.b32 	%r1251, %r3142, 1;
	mul.wide.u32 	%rd3089, %r1251, 8;
	add.s64 	%rd3090, %rd54, %rd3089;
	ld.local.v2.u64 	{%rd3091, %rd3092}, [%rd3090];
	mul.lo.s64 	%rd3093, %rd3091, -8663945395140668459;
	mul.lo.s64 	%rd3094, %rd3091, -8601547726154366976;
	shr.u64 	%rd3095, %rd3093, 33;
	or.b64  	%rd3096, %rd3095, %rd3094;
	mul.lo.s64 	%rd3097, %rd3096, 5545529020109919103;
	xor.b64  	%rd3098, %rd3097, %rd6611;
	mov.b64 	{%r1252, %r1253}, %rd3098;
	shf.l.wrap.b32 	%r1254, %r1252, %r1253, 27;
	shf.l.wrap.b32 	%r1255, %r1253, %r1252, 27;
	mov.b64 	%rd3099, {%r1255, %r1254};
	add.s64 	%rd3100, %rd3099, %rd81;
	mad.lo.s64 	%rd6611, %rd3100, 5, 1390208809;
	mul.lo.s64 	%rd3101, %rd3092, 5545529020109919103;
	mul.lo.s64 	%rd3102, %rd3092, 5659660229084708864;
	shr.u64 	%rd3103, %rd3101, 31;
	or.b64  	%rd3104, %rd3103, %rd3102;
	mul.lo.s64 	%rd3105, %rd3104, -8663945395140668459;
	xor.b64  	%rd3106, %rd3105, %rd81;
	mov.b64 	{%r1256, %r1257}, %rd3106;
	shf.l.wrap.b32 	%r1258, %r1256, %r1257, 31;
	shf.l.wrap.b32 	%r1259, %r1257, %r1256, 31;
	mov.b64 	%rd3107, {%r1259, %r1258};
	add.s64 	%rd3108, %rd6611, %rd3107;
	mad.lo.s64 	%rd81, %rd3108, 5, 944331445;
$L__BB0_29:
	and.b32  	%r32, %r3132, 15;
	setp.eq.s32 	%p194, %r32, 0;
	@%p194 bra 	$L__BB0_61;
	and.b32  	%r33, %r3132, 2147483632;
	cvt.u32.u16 	%r1261, %rs1;
	and.b32  	%r34, %r1261, 15;
	mov.b32 	%r3145, 0;
$L__BB0_31:
	add.s32 	%r1262, %r3145, %r33;
	cvt.u64.u32 	%rd3109, %r1262;
	add.s64 	%rd3110, %rd53, %rd3109;
	ld.local.u8 	%rs97, [%rd3110];
	cvt.u64.u32 	%rd3111, %r3145;
	add.s64 	%rd3112, %rd55, %rd3111;
	st.local.u8 	[%rd3112], %rs97;
	add.s32 	%r3145, %r3145, 1;
	setp.ne.s32 	%p195, %r3145, %r34;
	@%p195 bra 	$L__BB0_31;
	mov.b64 	%rd3113, 0;
	setp.gt.s32 	%p196, %r32, 7;
	@%p196 bra 	$L__BB0_39;
	setp.gt.s32 	%p204, %r32, 3;
	@%p204 bra 	$L__BB0_36;
	setp.eq.s32 	%p208, %r32, 1;
	@%p208 bra 	$L__BB0_60;
	setp.eq.s32 	%p209, %r32, 2;
	@%p209 bra 	$L__BB0_59;
	bra.uni 	$L__BB0_58;
$L__BB0_36:
	setp.gt.s32 	%p205, %r32, 5;
	@%p205 bra 	$L__BB0_38;
	setp.eq.s32 	%p207, %r32, 4;
	@%p207 bra 	$L__BB0_57;
	bra.uni 	$L__BB0_56;
$L__BB0_38:
	setp.eq.s32 	%p206, %r32, 6;
	@%p206 bra 	$L__BB0_55;
	bra.uni 	$L__BB0_54;
$L__BB0_39:
	setp.gt.s32 	%p197, %r32, 11;
	@%p197 bra 	$L__BB0_43;
	setp.gt.s32 	%p201, %r32, 9;
	@%p201 bra 	$L__BB0_42;
	setp.eq.s32 	%p203, %r32, 8;
	@%p203 bra 	$L__BB0_53;
	bra.uni 	$L__BB0_52;
$L__BB0_42:
	setp.eq.s32 	%p202, %r32, 10;
	@%p202 bra 	$L__BB0_51;
	bra.uni 	$L__BB0_50;
$L__BB0_43:
	setp.gt.s32 	%p198, %r32, 13;
	@%p198 bra 	$L__BB0_45;
	setp.eq.s32 	%p200, %r32, 12;
	@%p200 bra 	$L__BB0_49;
	bra.uni 	$L__BB0_48;
$L__BB0_45:
	setp.eq.s32 	%p199, %r32, 14;
	@%p199 bra 	$L__BB0_47;
	ld.local.u8 	%rd3114, [%rd55+14];
	shl.b64 	%rd3113, %rd3114, 48;
$L__BB0_47:
	ld.local.u8 	%rd3115, [%rd55+13];
	shl.b64 	%rd3116, %rd3115, 40;
	xor.b64  	%rd3113, %rd3116, %rd3113;
$L__BB0_48:
	ld.local.u8 	%rd3117, [%rd55+12];
	shl.b64 	%rd3118, %rd3117, 32;
	xor.b64  	%rd3113, %rd3118, %rd3113;
$L__BB0_49:
	ld.local.u8 	%r1263, [%rd55+11];
	mul.wide.u32 	%rd3119, %r1263, 16777216;
	xor.b64  	%rd3113, %rd3119, %rd3113;
$L__BB0_50:
	ld.local.u8 	%r1264, [%rd55+10];
	mul.wide.u32 	%rd3120, %r1264, 65536;
	xor.b64  	%rd3113, %rd3120, %rd3113;
$L__BB0_51:
	ld.local.u8 	%r1265, [%rd55+9];
	mul.wide.u32 	%rd3121, %r1265, 256;
	xor.b64  	%rd3113, %rd3121, %rd3113;
$L__BB0_52:
	ld.local.u8 	%rd3122, [%rd55+8];
	xor.b64  	%rd3123, %rd3113, %rd3122;
	mul.lo.s64 	%rd3124, %rd3123, 5545529020109919103;
	mul.lo.s64 	%rd3125, %rd3123, 5659660229084708864;
	shr.u64 	%rd3126, %rd3124, 31;
	or.b64  	%rd3127, %rd3126, %rd3125;
	mul.lo.s64 	%rd3128, %rd3127, -8663945395140668459;
	xor.b64  	%rd81, %rd3128, %rd81;
$L__BB0_53:
	ld.local.u8 	%rd3129, [%rd55+7];
	shl.b64 	%rd3113, %rd3129, 56;
$L__BB0_54:
	ld.local.u8 	%rd3130, [%rd55+6];
	shl.b64 	%rd3131, %rd3130, 48;
	xor.b64  	%rd3113, %rd3131, %rd3113;
$L__BB0_55:
	ld.local.u8 	%rd3132, [%rd55+5];
	shl.b64 	%rd3133, %rd3132, 40;
	xor.b64  	%rd3113, %rd3133, %rd3113;
$L__BB0_56:
	ld.local.u8 	%rd3134, [%rd55+4];
	shl.b64 	%rd3135, %rd3134, 32;
	xor.b64  	%rd3113, %rd3135, %rd3113;
$L__BB0_57:
	ld.local.u8 	%r1266, [%rd55+3];
	mul.wide.u32 	%rd3136, %r1266, 16777216;
	xor.b64  	%rd3113, %rd3136, %rd3113;
$L__BB0_58:
	ld.local.u8 	%r1267, [%rd55+2];
	mul.wide.u32 	%rd3137, %r1267, 65536;
	xor.b64  	%rd3113, %rd3137, %rd3113;
$L__BB0_59:
	ld.local.u8 	%r1268, [%rd55+1];
	mul.wide.u32 	%rd3138, %r1268, 256;
	xor.b64  	%rd3113, %rd3138, %rd3113;
$L__BB0_60:
	ld.local.u8 	%rd3139, [%rd55];
	xor.b64  	%rd3140, %rd3113, %rd3139;
	mul.lo.s64 	%rd3141, %rd3140, -8663945395140668459;
	mul.lo.s64 	%rd3142, %rd3140, -8601547726154366976;
	shr.u64 	%rd3143, %rd3141, 33;
	or.b64  	%rd3144, %rd3143, %rd3142;
	mul.lo.s64 	%rd3145, %rd3144, 5545529020109919103;
	xor.b64  	%rd6611, %rd3145, %rd6611;
$L__BB0_61:
	ld.param.u32 	%r3089, [_Z11insert_edgePiS_PbiilliiiPm_param_8];
	ld.param.u64 	%rd6596, [_Z11insert_edgePiS_PbiilliiiPm_param_2];
	cvta.to.global.u64 	%rd124, %rd6596;
	cvt.u64.u32 	%rd3146, %r3132;
	xor.b64  	%rd3147, %rd6611, %rd3146;
	xor.b64  	%rd3148, %rd81, %rd3146;
	add.s64 	%rd3149, %rd3148, %rd3147;
	add.s64 	%rd3150, %rd3149, %rd3148;
	shr.u64 	%rd3151, %rd3149, 33;
	xor.b64  	%rd3152, %rd3151, %rd3149;
	mul.lo.s64 	%rd3153, %rd3152, -49064778989728563;
	shr.u64 	%rd3154, %rd3153, 33;
	xor.b64  	%rd3155, %rd3154, %rd3153;
	mul.lo.s64 	%rd3156, %rd3155, -4265267296055464877;
	shr.u64 	%rd3157, %rd3156, 33;
	xor.b64  	%rd3158, %rd3157, %rd3156;
	shr.u64 	%rd3159, %rd3150, 33;
	xor.b64  	%rd3160, %rd3159, %rd3150;
	mul.lo.s64 	%rd3161, %rd3160, -49064778989728563;
	shr.u64 	%rd3162, %rd3161, 33;
	xor.b64  	%rd3163, %rd3162, %rd3161;
	mul.lo.s64 	%rd3164, %rd3163, -4265267296055464877;
	shr.u64 	%rd3165, %rd3164, 33;
	xor.b64  	%rd3166, %rd3165, %rd3164;
	add.s64 	%rd3167, %rd3166, %rd3158;
	add.s64 	%rd3168, %rd3167, %rd3166;
	st.global.u64 	[%rd60], %rd3167;
	st.global.u64 	[%rd60+64], %rd3168;
	setp.lt.s32 	%p210, %r3089, 1;
	@%p210 bra 	$L__BB0_118;
	ld.param.u32 	%r3125, [_Z11insert_edgePiS_PbiilliiiPm_param_9];
	ld.param.u32 	%r3090, [_Z11insert_edgePiS_PbiilliiiPm_param_8];
	cvt.s64.s32 	%rd125, %r3125;
	add.s32 	%r1270, %r3090, -1;
	and.b32  	%r39, %r3090, 7;
	setp.lt.u32 	%p211, %r1270, 7;
	mov.b32 	%r3148, 0;
	@%p211 bra 	$L__BB0_89;
	ld.param.u32 	%r3091, [_Z11insert_edgePiS_PbiilliiiPm_param_8];
	and.b32  	%r3148, %r3091, 2147483640;
	mov.b32 	%r3146, 0;
$L__BB0_64:
	.pragma "nounroll";
	ld.global.u64 	%rd3169, [%rd60];
	ld.global.u64 	%rd3170, [%rd60+64];
	and.b32  	%r1272, %r3146, 248;
	cvt.u64.u32 	%rd3171, %r1272;
	mad.lo.s64 	%rd126, %rd3170, %rd3171, %rd3169;
	or.b64  	%rd3172, %rd126, %rd125;
	and.b64  	%rd3173, %rd3172, -4294967296;
	setp.ne.s64 	%p212, %rd3173, 0;
	@%p212 bra 	$L__BB0_66;
	cvt.u32.u64 	%r1273, %rd125;
	cvt.u32.u64 	%r1274, %rd126;
	rem.u32 	%r1275, %r1274, %r1273;
	cvt.u64.u32 	%rd6638, %r1275;
	bra.uni 	$L__BB0_67;
$L__BB0_66:
	rem.u64 	%rd6638, %rd126, %rd125;
$L__BB0_67:
	add.s64 	%rd3174, %rd124, %rd6638;
	mov.b16 	%rs98, 1;
	st.global.u8 	[%rd3174], %rs98;
	add.s32 	%r1276, %r3146, 1;
	ld.global.u64 	%rd3175, [%rd60];
	ld.global.u64 	%rd3176, [%rd60+64];
	and.b32  	%r1277, %r1276, 249;
	cvt.u64.u32 	%rd3177, %r1277;
	mad.lo.s64 	%rd130, %rd3176, %rd3177, %rd3175;
	or.b64  	%rd3178, %rd130, %rd125;
	and.b64  	%rd3179, %rd3178, -4294967296;
	setp.ne.s64 	%p213, %rd3179, 0;
	@%p213 bra 	$L__BB0_69;
	cvt.u32.u64 	%r1278, %rd125;
	cvt.u32.u64 	%r1279, %rd130;
	rem.u32 	%r1280, %r1279, %r1278;
	cvt.u64.u32 	%rd6639, %r1280;
	bra.uni 	$L__BB0_70;
$L__BB0_69:
	rem.u64 	%rd6639, %rd130, %rd125;
$L__BB0_70:
	add.s64 	%rd3180, %rd124, %rd6639;
	mov.b16 	%rs99, 1;
	st.global.u8 	[%rd3180], %rs99;
	add.s32 	%r1281, %r3146, 2;
	ld.global.u64 	%rd3181, [%rd60];
	ld.global.u64 	%rd3182, [%rd60+64];
	and.b32  	%r1282, %r1281, 250;
	cvt.u64.u32 	%rd3183, %r1282;
	mad.lo.s64 	%rd134, %rd3182, %rd3183, %rd3181;
	or.b64  	%rd3184, %rd134, %rd125;
	and.b64  	%rd3185, %rd3184, -4294967296;
	setp.ne.s64 	%p214, %rd3185, 0;
	@%p214 bra 	$L__BB0_72;
	cvt.u32.u64 	%r1283, %rd125;
	cvt.u32.u64 	%r1284, %rd134;
	rem.u32 	%r1285, %r1284, %r1283;
	cvt.u64.u32 	%rd6640, %r1285;
	bra.uni 	$L__BB0_73;
$L__BB0_72:
	rem.u64 	%rd6640, %rd134, %rd125;
$L__BB0_73:
	add.s64 	%rd3186, %rd124, %rd6640;
	mov.b16 	%rs100, 1;
	st.global.u8 	[%rd3186], %rs100;
	add.s32 	%r1286, %r3146, 3;
	ld.global.u64 	%rd3187, [%rd60];
	ld.global.u64 	%rd3188, [%rd60+64];
	and.b32  	%r1287, %r1286, 251;
	cvt.u64.u32 	%rd3189, %r1287;
	mad.lo.s64 	%rd138, %rd3188, %rd3189, %rd3187;
	or.b64  	%rd3190, %rd138, %rd125;
	and.b64  	%rd3191, %rd3190, -4294967296;
	setp.ne.s64 	%p215, %rd3191, 0;
	@%p215 bra 	$L__BB0_75;
	cvt.u32.u64 	%r1288, %rd125;
	cvt.u32.u64 	%r1289, %rd138;
	rem.u32 	%r1290, %r1289, %r1288;
	cvt.u64.u32 	%rd6641, %r1290;
	bra.uni 	$L__BB0_76;
$L__BB0_75:
	rem.u64 	%rd6641, %rd138, %rd125;
$L__BB0_76:
	add.s64 	%rd3192, %rd124, %rd6641;
	mov.b16 	%rs101, 1;
	st.global.u8 	[%rd3192], %rs101;
	add.s32 	%r1291, %r3146, 4;
	ld.global.u64 	%rd3193, [%rd60];
	ld.global.u64 	%rd3194, [%rd60+64];
	and.b32  	%r1292, %r1291, 252;
	cvt.u64.u32 	%rd3195, %r1292;
	mad.lo.s64 	%rd142, %rd3194, %rd3195, %rd3193;
	or.b64  	%rd3196, %rd142, %rd125;
	and.b64  	%rd3197, %rd3196, -4294967296;
	setp.ne.s64 	%p216, %rd3197, 0;
	@%p216 bra 	$L__BB0_78;
	cvt.u32.u64 	%r1293, %rd125;
	cvt.u32.u64 	%r1294, %rd142;
	rem.u32 	%r1295, %r1294, %r1293;
	cvt.u64.u32 	%rd6642, %r1295;
	bra.uni 	$L__BB0_79;
$L__BB0_78:
	rem.u64 	%rd6642, %rd142, %rd125;
$L__BB0_79:
	add.s64 	%rd3198, %rd124, %rd6642;
	mov.b16 	%rs102, 1;
	st.global.u8 	[%rd3198], %rs102;
	add.s32 	%r1296, %r3146, 5;
	ld.global.u64 	%rd3199, [%rd60];
	ld.global.u64 	%rd3200, [%rd60+64];
	and.b32  	%r1297, %r1296, 253;
	cvt.u64.u32 	%rd3201, %r1297;
	mad.lo.s64 	%rd146, %rd3200, %rd3201, %rd3199;
	or.b64  	%rd3202, %rd146, %rd125;
	and.b64  	%rd3203, %rd3202, -4294967296;
	setp.ne.s64 	%p217, %rd3203, 0;
	@%p217 bra 	$L__BB0_81;
	cvt.u32.u64 	%r1298, %rd125;
	cvt.u32.u64 	%r1299, %rd146;
	rem.u32 	%r1300, %r1299, %r1298;
	cvt.u64.u32 	%rd6643, %r1300;
	bra.uni 	$L__BB0_82;
$L__BB0_81:
	rem.u64 	%rd6643, %rd146, %rd125;
$L__BB0_82:
	add.s64 	%rd3204, %rd124, %rd6643;
	mov.b16 	%rs103, 1;
	st.global.u8 	[%rd3204], %rs103;
	add.s32 	%r1301, %r3146, 6;
	ld.global.u64 	%rd3205, [%rd60];
	ld.global.u64 	%rd3206, [%rd60+64];
	and.b32  	%r1302, %r1301, 254;
	cvt.u64.u32 	%rd3207, %r1302;
	mad.lo.s64 	%rd150, %rd3206, %rd3207, %rd3205;
	or.b64  	%rd3208, %rd150, %rd125;
	and.b64  	%rd3209, %rd3208, -4294967296;
	setp.ne.s64 	%p218, %rd3209, 0;
	@%p218 bra 	$L__BB0_84;
	cvt.u32.u64 	%r1303, %rd125;
	cvt.u32.u64 	%r1304, %rd150;
	rem.u32 	%r1305, %r1304, %r1303;
	cvt.u64.u32 	%rd6644, %r1305;
	bra.uni 	$L__BB0_85;
$L__BB0_84:
	rem.u64 	%rd6644, %rd150, %rd125;
$L__BB0_85:
	add.s64 	%rd3210, %rd124, %rd6644;
	mov.b16 	%rs104, 1;
	st.global.u8 	[%rd3210], %rs104;
	add.s32 	%r1306, %r3146, 7;
	ld.global.u64 	%rd3211, [%rd60];
	ld.global.u64 	%rd3212, [%rd60+64];
	and.b32  	%r1307, %r1306, 255;
	cvt.u64.u32 	%rd3213, %r1307;
	mad.lo.s64 	%rd154, %rd3212, %rd3213, %rd3211;
	or.b64  	%rd3214, %rd154, %rd125;
	and.b64  	%rd3215, %rd3214, -4294967296;
	setp.ne.s64 	%p219, %rd3215, 0;
	@%p219 bra 	$L__BB0_87;
	cvt.u32.u64 	%r1308, %rd125;
	cvt.u32.u64 	%r1309, %rd154;
	rem.u32 	%r1310, %r1309, %r1308;
	cvt.u64.u32 	%rd6645, %r1310;
	bra.uni 	$L__BB0_88;
$L__BB0_87:
	rem.u64 	%rd6645, %rd154, %rd125;
$L__BB0_88:
	add.s64 	%rd3216, %rd124, %rd6645;
	mov.b16 	%rs105, 1;
	st.global.u8 	[%rd3216], %rs105;
	add.s32 	%r3146, %r3146, 8;
	setp.ne.s32 	%p220, %r3146, %r3148;
	@%p220 bra 	$L__BB0_64;
$L__BB0_89:
	setp.eq.s32 	%p221, %r39, 0;
	@%p221 bra 	$L__BB0_118;
	ld.param.u32 	%r3092, [_Z11insert_edgePiS_PbiilliiiPm_param_8];
	and.b32  	%r44, %r3092, 3;
	setp.lt.u32 	%p222, %r39, 4;
	@%p222 bra 	$L__BB0_104;
	ld.global.u64 	%rd3217, [%rd60];
	ld.global.u64 	%rd3218, [%rd60+64];
	and.b32  	%r1311, %r3148, 255;
	cvt.u64.u32 	%rd3219, %r1311;
	mad.lo.s64 	%rd158, %rd3218, %rd3219, %rd3217;
	or.b64  	%rd3220, %rd158, %rd125;
	and.b64  	%rd3221, %rd3220, -4294967296;
	setp.ne.s64 	%p223, %rd3221, 0;
	@%p223 bra 	$L__BB0_93;
	cvt.u32.u64 	%r1312, %rd125;
	cvt.u32.u64 	%r1313, %rd158;
	rem.u32 	%r1314, %r1313, %r1312;
	cvt.u64.u32 	%rd6646, %r1314;
	bra.uni 	$L__BB0_94;
$L__BB0_93:
	rem.u64 	%rd6646, %rd158, %rd125;
$L__BB0_94:
	add.s64 	%rd3222, %rd124, %rd6646;
	mov.b16 	%rs106, 1;
	st.global.u8 	[%rd3222], %rs106;
	add.s32 	%r1315, %r3148, 1;
	ld.global.u64 	%rd3223, [%rd60];
	ld.global.u64 	%rd3224, [%rd60+64];
	and.b32  	%r1316, %r1315, 255;
	cvt.u64.u32 	%rd3225, %r1316;
	mad.lo.s64 	%rd162, %rd3224, %rd3225, %rd3223;
	or.b64  	%rd3226, %rd162, %rd125;
	and.b64  	%rd3227, %rd3226, -4294967296;
	setp.ne.s64 	%p224, %rd3227, 0;
	@%p224 bra 	$L__BB0_96;
	cvt.u32.u64 	%r1317, %rd125;
	cvt.u32.u64 	%r1318, %rd162;
	rem.u32 	%r1319, %r1318, %r1317;
	cvt.u64.u32 	%rd6647, %r1319;
	bra.uni 	$L__BB0_97;
$L__BB0_96:
	rem.u64 	%rd6647, %rd162, %rd125;
$L__BB0_97:
	add.s64 	%rd3228, %rd124, %rd6647;
	mov.b16 	%rs107, 1;
	st.global.u8 	[%rd3228], %rs107;
	add.s32 	%r1320, %r3148, 2;
	ld.global.u64 	%rd3229, [%rd60];
	ld.global.u64 	%rd3230, [%rd60+64];
	and.b32  	%r1321, %r1320, 255;
	cvt.u64.u32 	%rd3231, %r1321;
	mad.lo.s64 	%rd166, %rd3230, %rd3231, %rd3229;
	or.b64  	%rd3232, %rd166, %rd125;
	and.b64  	%rd3233, %rd3232, -4294967296;
	setp.ne.s64 	%p225, %rd3233, 0;
	@%p225 bra 	$L__BB0_99;
	cvt.u32.u64 	%r1322, %rd125;
	cvt.u32.u64 	%r1323, %rd166;
	rem.u32 	%r1324, %r1323, %r1322;
	cvt.u64.u32 	%rd6648, %r1324;
	bra.uni 	$L__BB0_100;
$L__BB0_99:
	rem.u64 	%rd6648, %rd166, %rd125;
$L__BB0_100:
	add.s64 	%rd3234, %rd124, %rd6648;
	mov.b16 	%rs108, 1;
	st.global.u8 	[%rd3234], %rs108;
	add.s32 	%r1325, %r3148, 3;
	ld.global.u64 	%rd3235, [%rd60];
	ld.global.u64 	%rd3236, [%rd60+64];
	and.b32  	%r1326, %r1325, 255;
	cvt.u64.u32 	%rd3237, %r1326;
	mad.lo.s64 	%rd170, %rd3236, %rd3237, %rd3235;
	or.b64  	%rd3238, %rd170, %rd125;
	and.b64  	%rd3239, %rd3238, -4294967296;
	setp.ne.s64 	%p226, %rd3239, 0;
	@%p226 bra 	$L__BB0_102;
	cvt.u32.u64 	%r1327, %rd125;
	cvt.u32.u64 	%r1328, %rd170;
	rem.u32 	%r1329, %r1328, %r1327;
	cvt.u64.u32 	%rd6649, %r1329;
	bra.uni 	$L__BB0_103;
$L__BB0_102:
	rem.u64 	%rd6649, %rd170, %rd125;
$L__BB0_103:
	add.s64 	%rd3240, %rd124, %rd6649;
	mov.b16 	%rs109, 1;
	st.global.u8 	[%rd3240], %rs109;
	add.s32 	%r3148, %r3148, 4;
$L__BB0_104:
	setp.eq.s32 	%p227, %r44, 0;
	@%p227 bra 	$L__BB0_118;
	setp.eq.s32 	%p228, %r44, 1;
	@%p228 bra 	$L__BB0_113;
	ld.global.u64 	%rd3241, [%rd60];
	ld.global.u64 	%rd3242, [%rd60+64];
	and.b32  	%r1330, %r3148, 255;
	cvt.u64.u32 	%rd3243, %r1330;
	mad.lo.s64 	%rd174, %rd3242, %rd3243, %rd3241;
	or.b64  	%rd3244, %rd174, %rd125;
	and.b64  	%rd3245, %rd3244, -4294967296;
	setp.ne.s64 	%p229, %rd3245, 0;
	@%p229 bra 	$L__BB0_108;
	cvt.u32.u64 	%r1331, %rd125;
	cvt.u32.u64 	%r1332, %rd174;
	rem.u32 	%r1333, %r1332, %r1331;
	cvt.u64.u32 	%rd6650, %r1333;
	bra.uni 	$L__BB0_109;
$L__BB0_108:
	rem.u64 	%rd6650, %rd174, %rd125;
$L__BB0_109:
	add.s64 	%rd3246, %rd124, %rd6650;
	mov.b16 	%rs110, 1;
	st.global.u8 	[%rd3246], %rs110;
	add.s32 	%r1334, %r3148, 1;
	ld.global.u64 	%rd3247, [%rd60];
	ld.global.u64 	%rd3248, [%rd60+64];
	and.b32  	%r1335, %r1334, 255;
	cvt.u64.u32 	%rd3249, %r1335;
	mad.lo.s64 	%rd178, %rd3248, %rd3249, %rd3247;
	or.b64  	%rd3250, %rd178, %rd125;
	and.b64  	%rd3251, %rd3250, -4294967296;
	setp.ne.s64 	%p230, %rd3251, 0;
	@%p230 bra 	$L__BB0_111;
	cvt.u32.u64 	%r1336, %rd125;
	cvt.u32.u64 	%r1337, %rd178;
	rem.u32 	%r1338, %r1337, %r1336;
	cvt.u64.u32 	%rd6651, %r1338;
	bra.uni 	$L__BB0_112;
$L__BB0_111:
	rem.u64 	%rd6651, %rd178, %rd125;
$L__BB0_112:
	add.s64 	%rd3252, %rd124, %rd6651;
	mov.b16 	%rs111, 1;
	st.global.u8 	[%rd3252], %rs111;
	add.s32 	%r3148, %r3148, 2;
$L__BB0_113:
	ld.param.u32 	%r3093, [_Z11insert_edgePiS_PbiilliiiPm_param_8];
	and.b32  	%r1339, %r3093, 1;
	setp.eq.b32 	%p231, %r1339, 1;
	not.pred 	%p232, %p231;
	@%p232 bra 	$L__BB0_118;
	ld.global.u64 	%rd3253, [%rd60];
	ld.global.u64 	%rd3254, [%rd60+64];
	and.b32  	%r1340, %r3148, 255;
	cvt.u64.u32 	%rd3255, %r1340;
	mad.lo.s64 	%rd182, %rd3254, %rd3255, %rd3253;
	or.b64  	%rd3256, %rd182, %rd125;
	and.b64  	%rd3257, %rd3256, -4294967296;
	setp.ne.s64 	%p233, %rd3257, 0;
	@%p233 bra 	$L__BB0_116;
	cvt.u32.u64 	%r1341, %rd125;
	cvt.u32.u64 	%r1342, %rd182;
	rem.u32 	%r1343, %r1342, %r1341;
	cvt.u64.u32 	%rd6652, %r1343;
	bra.uni 	$L__BB0_117;
$L__BB0_116:
	rem.u64 	%rd6652, %rd182, %rd125;
$L__BB0_117:
	add.s64 	%rd3258, %rd124, %rd6652;
	mov.b16 	%rs112, 1;
	st.global.u8 	[%rd3258], %rs112;
$L__BB0_118:
	ld.global.u32 	%r1344, [%rd58];
	shl.b32 	%r1345, %r3, 1;
	or.b32  	%r1346, %r1345, 1;
	setp.ne.s32 	%p234, %r1344, %r1346;
	@%p234 bra 	$L__BB0_234;
	ld.param.u32 	%r3068, [_Z11insert_edgePiS_PbiilliiiPm_param_3];
	ld.global.u32 	%r1522, [%rd59];
	sub.s32 	%r1523, %r4, %r3068;
	add.s32 	%r1524, %r1523, %r1522;
	shl.b32 	%r1525, %r1524, 1;
	add.s32 	%r1526, %r1525, 2;
	cvt.s64.s32 	%rd6654, %r1526;
	mov.b32 	%r3150, 0;
	mov.b16 	%rs348, 1;
	mov.u64 	%rd6653, %rd6654;
$L__BB0_120:
	mov.u32 	%r49, %r3150;
	mov.u16 	%rs3, %rs348;
	add.s32 	%r3150, %r49, 1;
	mul.hi.s64 	%rd3591, %rd6653, 7378697629483820647;
	shr.u64 	%rd3592, %rd3591, 63;
	shr.s64 	%rd3593, %rd3591, 2;
	add.s64 	%rd188, %rd3593, %rd3592;
	add.s64 	%rd3594, %rd6653, 9;
	setp.gt.u64 	%p292, %rd3594, 18;
	add.s16 	%rs348, %rs3, 1;
	mov.u64 	%rd6653, %rd188;
	@%p292 bra 	$L__BB0_120;
	mov.b32 	%r3151, 0;
$L__BB0_122:
	mov.u32 	%r51, %r3151;
	mul.hi.s64 	%rd3595, %rd6654, 7378697629483820647;
	shr.u64 	%rd3596, %rd3595, 63;
	shr.s64 	%rd3597, %rd3595, 2;
	add.s64 	%rd190, %rd3597, %rd3596;
	mul.lo.s64 	%rd3598, %rd190, 10;
	sub.s64 	%rd3599, %rd6654, %rd3598;
	cvt.u16.u64 	%rs135, %rd3599;
	add.s16 	%rs136, %rs135, 48;
	sub.s32 	%r1528, %r49, %r51;
	cvt.s64.s32 	%rd3600, %r1528;
	add.s64 	%rd3601, %rd52, %rd3600;
	st.local.u8 	[%rd3601], %rs136;
	add.s32 	%r3151, %r51, 1;
	add.s64 	%rd3602, %rd6654, 9;
	setp.gt.u64 	%p293, %rd3602, 18;
	mov.u64 	%rd6654, %rd190;
	@%p293 bra 	$L__BB0_122;
	cvt.u64.u32 	%rd3603, %r51;
	add.s64 	%rd3604, %rd52, %rd3603;
	mov.b16 	%rs137, 48;
	st.local.u8 	[%rd3604+1], %rs137;
	and.b32  	%r53, %r3150, 3;
	setp.lt.u32 	%p294, %r49, 3;
	mov.b32 	%r3154, 0;
	@%p294 bra 	$L__BB0_126;
	and.b32  	%r3154, %r3150, -4;
	mov.b32 	%r3152, 0;
$L__BB0_125:
	cvt.u64.u32 	%rd3605, %r3152;
	add.s64 	%rd3606, %rd52, %rd3605;
	add.s64 	%rd3607, %rd49, %rd3605;
	ld.local.u8 	%r1531, [%rd3606+3];
	ld.local.u8 	%r1532, [%rd3606+2];
	prmt.b32 	%r1533, %r1532, %r1531, 0x3340U;
	ld.local.u8 	%r1534, [%rd3606+1];
	ld.local.u8 	%r1535, [%rd3606];
	prmt.b32 	%r1536, %r1535, %r1534, 0x3340U;
	prmt.b32 	%r1537, %r1536, %r1533, 0x5410U;
	st.local.u32 	[%rd3607], %r1537;
	add.s32 	%r3152, %r3152, 4;
	setp.ne.s32 	%p295, %r3152, %r3154;
	@%p295 bra 	$L__BB0_125;
$L__BB0_126:
	setp.eq.s32 	%p296, %r53, 0;
	@%p296 bra 	$L__BB0_129;
	mov.b32 	%r3155, 0;
$L__BB0_128:
	.pragma "nounroll";
	cvt.u64.u32 	%rd3608, %r3154;
	add.s64 	%rd3609, %rd52, %rd3608;
	ld.local.u8 	%rs138, [%rd3609];
	add.s64 	%rd3610, %rd49, %rd3608;
	st.local.u8 	[%rd3610], %rs138;
	add.s32 	%r3154, %r3154, 1;
	add.s32 	%r3155, %r3155, 1;
	setp.ne.s32 	%p297, %r3155, %r53;
	@%p297 bra 	$L__BB0_128;
$L__BB0_129:
	mov.b32 	%r3156, 0;
	@%p294 bra 	$L__BB0_132;
	and.b32  	%r3156, %r3150, -4;
	mov.b32 	%r3159, 0;
$L__BB0_131:
	cvt.u64.u32 	%rd3611, %r3159;
	add.s64 	%rd3612, %rd49, %rd3611;
	ld.local.u32 	%r1541, [%rd3612];
	mul.wide.u32 	%rd3613, %r3159, 8;
	add.s64 	%rd3614, %rd50, %rd3613;
	bfe.u32 	%r1542, %r1541, 8, 8;
	cvt.u64.u32 	%rd3615, %r1542;
	and.b64  	%rd3616, %rd3615, 255;
	bfe.u32 	%r1543, %r1541, 0, 8;
	cvt.u64.u32 	%rd3617, %r1543;
	and.b64  	%rd3618, %rd3617, 255;
	st.local.v2.u64 	[%rd3614], {%rd3618, %rd3616};
	bfe.u32 	%r1544, %r1541, 24, 8;
	cvt.u64.u32 	%rd3619, %r1544;
	and.b64  	%rd3620, %rd3619, 255;
	bfe.u32 	%r1545, %r1541, 16, 8;
	cvt.u64.u32 	%rd3621, %r1545;
	and.b64  	%rd3622, %rd3621, 255;
	st.local.v2.u64 	[%rd3614+16], {%rd3622, %rd3620};
	add.s32 	%r3159, %r3159, 4;
	setp.eq.s32 	%p299, %r3159, %r3156;
	@%p299 bra 	$L__BB0_132;
	bra.uni 	$L__BB0_131;
$L__BB0_132:
	@%p296 bra 	$L__BB0_135;
	mov.b32 	%r3158, 0;
$L__BB0_134:
	.pragma "nounroll";
	cvt.u64.u32 	%rd3623, %r3156;
	add.s64 	%rd3624, %rd49, %rd3623;
	ld.local.u8 	%rd3625, [%rd3624];
	mul.wide.u32 	%rd3626, %r3156, 8;
	add.s64 	%rd3627, %rd50, %rd3626;
	st.local.u64 	[%rd3627], %rd3625;
	add.s32 	%r3156, %r3156, 1;
	add.s32 	%r3158, %r3158, 1;
	setp.ne.s32 	%p301, %r3158, %r53;
	@%p301 bra 	$L__BB0_134;
$L__BB0_135:
	setp.lt.u32 	%p302, %r49, 15;
	mov.b64 	%rd6663, 0;
	mov.u64 	%rd204, %rd6663;
	@%p302 bra 	$L__BB0_144;
	shr.u32 	%r1548, %r3150, 4;
	max.u32 	%r68, %r1548, 1;
	and.b32  	%r69, %r68, 3;
	setp.lt.u32 	%p303, %r49, 63;
	mov.b32 	%r3160, 0;
	mov.b64 	%rd204, 0;
	mov.u64 	%rd6663, %rd204;
	@%p303 bra 	$L__BB0_139;
	and.b32  	%r3160, %r68, 268435452;
	mov.b32 	%r3162, 0;
	mov.b64 	%rd204, 0;
$L__BB0_138:
	.pragma "nounroll";
	shl.b32 	%r1550, %r3162, 1;
	mul.wide.u32 	%rd3632, %r1550, 8;
	add.s64 	%rd3633, %rd50, %rd3632;
	ld.local.v2.u64 	{%rd3634, %rd3635}, [%rd3633];
	mul.lo.s64 	%rd3636, %rd3634, -8663945395140668459;
	mul.lo.s64 	%rd3637, %rd3634, -8601547726154366976;
	shr.u64 	%rd3638, %rd3636, 33;
	or.b64  	%rd3639, %rd3638, %rd3637;
	mul.lo.s64 	%rd3640, %rd3639, 5545529020109919103;
	xor.b64  	%rd3641, %rd3640, %rd6663;
	mov.b64 	{%r1551, %r1552}, %rd3641;
	shf.l.wrap.b32 	%r1553, %r1551, %r1552, 27;
	shf.l.wrap.b32 	%r1554, %r1552, %r1551, 27;
	mov.b64 	%rd3642, {%r1554, %r1553};
	add.s64 	%rd3643, %rd3642, %rd204;
	mad.lo.s64 	%rd3644, %rd3643, 5, 1390208809;
	mul.lo.s64 	%rd3645, %rd3635, 5545529020109919103;
	mul.lo.s64 	%rd3646, %rd3635, 5659660229084708864;
	shr.u64 	%rd3647, %rd3645, 31;
	or.b64  	%rd3648, %rd3647, %rd3646;
	mul.lo.s64 	%rd3649, %rd3648, -8663945395140668459;
	xor.b64  	%rd3650, %rd3649, %rd204;
	mov.b64 	{%r1555, %r1556}, %rd3650;
	shf.l.wrap.b32 	%r1557, %r1555, %r1556, 31;
	shf.l.wrap.b32 	%r1558, %r1556, %r1555, 31;
	mov.b64 	%rd3651, {%r1558, %r1557};
	add.s64 	%rd3652, %rd3644, %rd3651;
	mad.lo.s64 	%rd3653, %rd3652, 5, 944331445;
	ld.local.v2.u64 	{%rd3654, %rd3655}, [%rd3633+16];
	mul.lo.s64 	%rd3656, %rd3654, -8663945395140668459;
	mul.lo.s64 	%rd3657, %rd3654, -8601547726154366976;
	shr.u64 	%rd3658, %rd3656, 33;
	or.b64  	%rd3659, %rd3658, %rd3657;
	mul.lo.s64 	%rd3660, %rd3659, 5545529020109919103;
	xor.b64  	%rd3661, %rd3660, %rd3644;
	mov.b64 	{%r1559, %r1560}, %rd3661;
	shf.l.wrap.b32 	%r1561, %r1559, %r1560, 27;
	shf.l.wrap.b32 	%r1562, %r1560, %r1559, 27;
	mov.b64 	%rd3662, {%r1562, %r1561};
	add.s64 	%rd3663, %rd3662, %rd3653;
	mad.lo.s64 	%rd3664, %rd3663, 5, 1390208809;
	mul.lo.s64 	%rd3665, %rd3655, 5545529020109919103;
	mul.lo.s64 	%rd3666, %rd3655, 5659660229084708864;
	shr.u64 	%rd3667, %rd3665, 31;
	or.b64  	%rd3668, %rd3667, %rd3666;
	mul.lo.s64 	%rd3669, %rd3668, -8663945395140668459;
	xor.b64  	%rd3670, %rd3669, %rd3653;
	mov.b64 	{%r1563, %r1564}, %rd3670;
	shf.l.wrap.b32 	%r1565, %r1563, %r1564, 31;
	shf.l.wrap.b32 	%r1566, %r1564, %r1563, 31;
	mov.b64 	%rd3671, {%r1566, %r1565};
	add.s64 	%rd3672, %rd3664, %rd3671;
	mad.lo.s64 	%rd3673, %rd3672, 5, 944331445;
	ld.local.v2.u64 	{%rd3674, %rd3675}, [%rd3633+32];
	mul.lo.s64 	%rd3676, %rd3674, -8663945395140668459;
	mul.lo.s64 	%rd3677, %rd3674, -8601547726154366976;
	shr.u64 	%rd3678, %rd3676, 33;
	or.b64  	%rd3679, %rd3678, %rd3677;
	mul.lo.s64 	%rd3680, %rd3679, 5545529020109919103;
	xor.b64  	%rd3681, %rd3680, %rd3664;
	mov.b64 	{%r1567, %r1568}, %rd3681;
	shf.l.wrap.b32 	%r1569, %r1567, %r1568, 27;
	shf.l.wrap.b32 	%r1570, %r1568, %r1567, 27;
	mov.b64 	%rd3682, {%r1570, %r1569};
	add.s64 	%rd3683, %rd3682, %rd3673;
	mad.lo.s64 	%rd3684, %rd3683, 5, 1390208809;
	mul.lo.s64 	%rd3685, %rd3675, 5545529020109919103;
	mul.lo.s64 	%rd3686, %rd3675, 5659660229084708864;
	shr.u64 	%rd3687, %rd3685, 31;
	or.b64  	%rd3688, %rd3687, %rd3686;
	mul.lo.s64 	%rd3689, %rd3688, -8663945395140668459;
	xor.b64  	%rd3690, %rd3689, %rd3673;
	mov.b64 	{%r1571, %r1572}, %rd3690;
	shf.l.wrap.b32 	%r1573, %r1571, %r1572, 31;
	shf.l.wrap.b32 	%r1574, %r1572, %r1571, 31;
	mov.b64 	%rd3691, {%r1574, %r1573};
	add.s64 	%rd3692, %rd3684, %rd3691;
	mad.lo.s64 	%rd3693, %rd3692, 5, 944331445;
	ld.local.v2.u64 	{%rd3694, %rd3695}, [%rd3633+48];
	mul.lo.s64 	%rd3696, %rd3694, -8663945395140668459;
	mul.lo.s64 	%rd3697, %rd3694, -8601547726154366976;
	shr.u64 	%rd3698, %rd3696, 33;
	or.b64  	%rd3699, %rd3698, %rd3697;
	mul.lo.s64 	%rd3700, %rd3699, 5545529020109919103;
	xor.b64  	%rd3701, %rd3700, %rd3684;
	mov.b64 	{%r1575, %r1576}, %rd3701;
	shf.l.wrap.b32 	%r1577, %r1575, %r1576, 27;
	shf.l.wrap.b32 	%r1578, %r1576, %r1575, 27;
	mov.b64 	%rd3702, {%r1578, %r1577};
	add.s64 	%rd3703, %rd3702, %rd3693;
	mad.lo.s64 	%rd6663, %rd3703, 5, 1390208809;
	mul.lo.s64 	%rd3704, %rd3695, 5545529020109919103;
	mul.lo.s64 	%rd3705, %rd3695, 5659660229084708864;
	shr.u64 	%rd3706, %rd3704, 31;
	or.b64  	%rd3707, %rd3706, %rd3705;
	mul.lo.s64 	%rd3708, %rd3707, -8663945395140668459;
	xor.b64  	%rd3709, %rd3708, %rd3693;
	mov.b64 	{%r1579, %r1580}, %rd3709;
	shf.l.wrap.b32 	%r1581, %r1579, %r1580, 31;
	shf.l.wrap.b32 	%r1582, %r1580, %r1579, 31;
	mov.b64 	%rd3710, {%r1582, %r1581};
	add.s64 	%rd3711, %rd6663, %rd3710;
	mad.lo.s64 	%rd204, %rd3711, 5, 944331445;
	add.s32 	%r3162, %r3162, 4;
	setp.eq.s32 	%p304, %r3162, %r3160;
	@%p304 bra 	$L__BB0_139;
	bra.uni 	$L__BB0_138;
$L__BB0_139:
	setp.eq.s32 	%p305, %r69, 0;
	@%p305 bra 	$L__BB0_144;
	setp.eq.s32 	%p306, %r69, 1;
	@%p306 bra 	$L__BB0_142;
	shl.b32 	%r1583, %r3160, 1;
	mul.wide.u32 	%rd3713, %r1583, 8;
	add.s64 	%rd3714, %rd50, %rd3713;
	ld.local.v2.u64 	{%rd3715, %rd3716}, [%rd3714];
	mul.lo.s64 	%rd3717, %rd3715, -8663945395140668459;
	mul.lo.s64 	%rd3718, %rd3715, -8601547726154366976;
	shr.u64 	%rd3719, %rd3717, 33;
	or.b64  	%rd3720, %rd3719, %rd3718;
	mul.lo.s64 	%rd3721, %rd3720, 5545529020109919103;
	xor.b64  	%rd3722, %rd3721, %rd6663;
	mov.b64 	{%r1584, %r1585}, %rd3722;
	shf.l.wrap.b32 	%r1586, %r1584, %r1585, 27;
	shf.l.wrap.b32 	%r1587, %r1585, %r1584, 27;
	mov.b64 	%rd3723, {%r1587, %r1586};
	add.s64 	%rd3724, %rd3723, %rd204;
	mad.lo.s64 	%rd3725, %rd3724, 5, 1390208809;
	mul.lo.s64 	%rd3726, %rd3716, 5545529020109919103;
	mul.lo.s64 	%rd3727, %rd3716, 5659660229084708864;
	shr.u64 	%rd3728, %rd3726, 31;
	or.b64  	%rd3729, %rd3728, %rd3727;
	mul.lo.s64 	%rd3730, %rd3729, -8663945395140668459;
	xor.b64  	%rd3731, %rd3730, %rd204;
	mov.b64 	{%r1588, %r1589}, %rd3731;
	shf.l.wrap.b32 	%r1590, %r1588, %r1589, 31;
	shf.l.wrap.b32 	%r1591, %r1589, %r1588, 31;
	mov.b64 	%rd3732, {%r1591, %r1590};
	add.s64 	%rd3733, %rd3725, %rd3732;
	mad.lo.s64 	%rd3734, %rd3733, 5, 944331445;
	ld.local.v2.u64 	{%rd3735, %rd3736}, [%rd3714+16];
	mul.lo.s64 	%rd3737, %rd3735, -8663945395140668459;
	mul.lo.s64 	%rd3738, %rd3735, -8601547726154366976;
	shr.u64 	%rd3739, %rd3737, 33;
	or.b64  	%rd3740, %rd3739, %rd3738;
	mul.lo.s64 	%rd3741, %rd3740, 5545529020109919103;
	xor.b64  	%rd3742, %rd3741, %rd3725;
	mov.b64 	{%r1592, %r1593}, %rd3742;
	shf.l.wrap.b32 	%r1594, %r1592, %r1593, 27;
	shf.l.wrap.b32 	%r1595, %r1593, %r1592, 27;
	mov.b64 	%rd3743, {%r1595, %r1594};
	add.s64 	%rd3744, %rd3743, %rd3734;
	mad.lo.s64 	%rd6663, %rd3744, 5, 1390208809;
	mul.lo.s64 	%rd3745, %rd3736, 5545529020109919103;
	mul.lo.s64 	%rd3746, %rd3736, 5659660229084708864;
	shr.u64 	%rd3747, %rd3745, 31;
	or.b64  	%rd3748, %rd3747, %rd3746;
	mul.lo.s64 	%rd3749, %rd3748, -8663945395140668459;
	xor.b64  	%rd3750, %rd3749, %rd3734;
	mov.b64 	{%r1596, %r1597}, %rd3750;
	shf.l.wrap.b32 	%r1598, %r1596, %r1597, 31;
	shf.l.wrap.b32 	%r1599, %r1597, %r1596, 31;
	mov.b64 	%rd3751, {%r1599, %r1598};
	add.s64 	%rd3752, %rd6663, %rd3751;
	sub.s32 	%r1600, %r1583, %r3160;
	add.s32 	%r3160, %r1600, 2;
	mad.lo.s64 	%rd204, %rd3752, 5, 944331445;
$L__BB0_142:
	and.b32  	%r1601, %r68, 1;
	setp.eq.b32 	%p307, %r1601, 1;
	not.pred 	%p308, %p307;
	@%p308 bra 	$L__BB0_144;
	shl.b32 	%r1602, %r3160, 1;
	mul.wide.u32 	%rd3753, %r1602, 8;
	add.s64 	%rd3754, %rd50, %rd3753;
	ld.local.v2.u64 	{%rd3755, %rd3756}, [%rd3754];
	mul.lo.s64 	%rd3757, %rd3755, -8663945395140668459;
	mul.lo.s64 	%rd3758, %rd3755, -8601547726154366976;
	shr.u64 	%rd3759, %rd3757, 33;
	or.b64  	%rd3760, %rd3759, %rd3758;
	mul.lo.s64 	%rd3761, %rd3760, 5545529020109919103;
	xor.b64  	%rd3762, %rd3761, %rd6663;
	mov.b64 	{%r1603, %r1604}, %rd3762;
	shf.l.wrap.b32 	%r1605, %r1603, %r1604, 27;
	shf.l.wrap.b32 	%r1606, %r1604, %r1603, 27;
	mov.b64 	%rd3763, {%r1606, %r1605};
	add.s64 	%rd3764, %rd3763, %rd204;
	mad.lo.s64 	%rd6663, %rd3764, 5, 1390208809;
	mul.lo.s64 	%rd3765, %rd3756, 5545529020109919103;
	mul.lo.s64 	%rd3766, %rd3756, 5659660229084708864;
	shr.u64 	%rd3767, %rd3765, 31;
	or.b64  	%rd3768, %rd3767, %rd3766;
	mul.lo.s64 	%rd3769, %rd3768, -8663945395140668459;
	xor.b64  	%rd3770, %rd3769, %rd204;
	mov.b64 	{%r1607, %r1608}, %rd3770;
	shf.l.wrap.b32 	%r1609, %r1607, %r1608, 31;
	shf.l.wrap.b32 	%r1610, %r1608, %r1607, 31;
	mov.b64 	%rd3771, {%r1610, %r1609};
	add.s64 	%rd3772, %rd6663, %rd3771;
	mad.lo.s64 	%rd204, %rd3772, 5, 944331445;
$L__BB0_144:
	and.b32  	%r76, %r3150, 15;
	setp.eq.s32 	%p309, %r76, 0;
	@%p309 bra 	$L__BB0_176;
	and.b32  	%r77, %r3150, 2147483632;
	cvt.u32.u16 	%r1612, %rs3;
	and.b32  	%r78, %r1612, 15;
	mov.b32 	%r3163, 0;
$L__BB0_146:
	add.s32 	%r1613, %r3163, %r77;
	cvt.u64.u32 	%rd3773, %r1613;
	add.s64 	%rd3774, %rd49, %rd3773;
	ld.local.u8 	%rs139, [%rd3774];
	cvt.u64.u32 	%rd3775, %r3163;
	add.s64 	%rd3776, %rd51, %rd3775;
	st.local.u8 	[%rd3776], %rs139;
	add.s32 	%r3163, %r3163, 1;
	setp.ne.s32 	%p310, %r3163, %r78;
	@%p310 bra 	$L__BB0_146;
	mov.b64 	%rd3777, 0;
	setp.gt.s32 	%p311, %r76, 7;
	@%p311 bra 	$L__BB0_154;
	setp.gt.s32 	%p319, %r76, 3;
	@%p319 bra 	$L__BB0_151;
	setp.eq.s32 	%p323, %r76, 1;
	@%p323 bra 	$L__BB0_175;
	setp.eq.s32 	%p324, %r76, 2;
	@%p324 bra 	$L__BB0_174;
	bra.uni 	$L__BB0_173;
$L__BB0_151:
	setp.gt.s32 	%p320, %r76, 5;
	@%p320 bra 	$L__BB0_153;
	setp.eq.s32 	%p322, %r76, 4;
	@%p322 bra 	$L__BB0_172;
	bra.uni 	$L__BB0_171;
$L__BB0_153:
	setp.eq.s32 	%p321, %r76, 6;
	@%p321 bra 	$L__BB0_170;
	bra.uni 	$L__BB0_169;
$L__BB0_154:
	setp.gt.s32 	%p312, %r76, 11;
	@%p312 bra 	$L__BB0_158;
	setp.gt.s32 	%p316, %r76, 9;
	@%p316 bra 	$L__BB0_157;
	setp.eq.s32 	%p318, %r76, 8;
	@%p318 bra 	$L__BB0_168;
	bra.uni 	$L__BB0_167;
$L__BB0_157:
	setp.eq.s32 	%p317, %r76, 10;
	@%p317 bra 	$L__BB0_166;
	bra.uni 	$L__BB0_165;
$L__BB0_158:
	setp.gt.s32 	%p313, %r76, 13;
	@%p313 bra 	$L__BB0_160;
	setp.eq.s32 	%p315, %r76, 12;
	@%p315 bra 	$L__BB0_164;
	bra.uni 	$L__BB0_163;
$L__BB0_160:
	setp.eq.s32 	%p314, %r76, 14;
	@%p314 bra 	$L__BB0_162;
	ld.local.u8 	%rd3778, [%rd51+14];
	shl.b64 	%rd3777, %rd3778, 48;
$L__BB0_162:
	ld.local.u8 	%rd3779, [%rd51+13];
	shl.b64 	%rd3780, %rd3779, 40;
	xor.b64  	%rd3777, %rd3780, %rd3777;
$L__BB0_163:
	ld.local.u8 	%rd3781, [%rd51+12];
	shl.b64 	%rd3782, %rd3781, 32;
	xor.b64  	%rd3777, %rd3782, %rd3777;
$L__BB0_164:
	ld.local.u8 	%r1614, [%rd51+11];
	mul.wide.u32 	%rd3783, %r1614, 16777216;
	xor.b64  	%rd3777, %rd3783, %rd3777;
$L__BB0_165:
	ld.local.u8 	%r1615, [%rd51+10];
	mul.wide.u32 	%rd3784, %r1615, 65536;
	xor.b64  	%rd3777, %rd3784, %rd3777;
$L__BB0_166:
	ld.local.u8 	%r1616, [%rd51+9];
	mul.wide.u32 	%rd3785, %r1616, 256;
	xor.b64  	%rd3777, %rd3785, %rd3777;
$L__BB0_167:
	ld.local.u8 	%rd3786, [%rd51+8];
	xor.b64  	%rd3787, %rd3777, %rd3786;
	mul.lo.s64 	%rd3788, %rd3787, 5545529020109919103;
	mul.lo.s64 	%rd3789, %rd3787, 5659660229084708864;
	shr.u64 	%rd3790, %rd3788, 31;
	or.b64  	%rd3791, %rd3790, %rd3789;
	mul.lo.s64 	%rd3792, %rd3791, -8663945395140668459;
	xor.b64  	%rd204, %rd3792, %rd204;
$L__BB0_168:
	ld.local.u8 	%rd3793, [%rd51+7];
	shl.b64 	%rd3777, %rd3793, 56;
$L__BB0_169:
	ld.local.u8 	%rd3794, [%rd51+6];
	shl.b64 	%rd3795, %rd3794, 48;
	xor.b64  	%rd3777, %rd3795, %rd3777;
$L__BB0_170:
	ld.local.u8 	%rd3796, [%rd51+5];
	shl.b64 	%rd3797, %rd3796, 40;
	xor.b64  	%rd3777, %rd3797, %rd3777;
$L__BB0_171:
	ld.local.u8 	%rd3798, [%rd51+4];
	shl.b64 	%rd3799, %rd3798, 32;
	xor.b64  	%rd3777, %rd3799, %rd3777;
$L__BB0_172:
	ld.local.u8 	%r1617, [%rd51+3];
	mul.wide.u32 	%rd3800, %r1617, 16777216;
	xor.b64  	%rd3777, %rd3800, %rd3777;
$L__BB0_173:
	ld.local.u8 	%r1618, [%rd51+2];
	mul.wide.u32 	%rd3801, %r1618, 65536;
	xor.b64  	%rd3777, %rd3801, %rd3777;
$L__BB0_174:
	ld.local.u8 	%r1619, [%rd51+1];
	mul.wide.u32 	%rd3802, %r1619, 256;
	xor.b64  	%rd3777, %rd3802, %rd3777;
$L__BB0_175:
	ld.local.u8 	%rd3803, [%rd51];
	xor.b64  	%rd3804, %rd3777, %rd3803;
	mul.lo.s64 	%rd3805, %rd3804, -8663945395140668459;
	mul.lo.s64 	%rd3806, %rd3804, -8601547726154366976;
	shr.u64 	%rd3807, %rd3805, 33;
	or.b64  	%rd3808, %rd3807, %rd3806;
	mul.lo.s64 	%rd3809, %rd3808, 5545529020109919103;
	xor.b64  	%rd6663, %rd3809, %rd6663;
$L__BB0_176:
	ld.param.u32 	%r3099, [_Z11insert_edgePiS_PbiilliiiPm_param_8];
	setp.lt.s32 	%p325, %r3099, 1;
	cvt.u64.u32 	%rd3810, %r3150;
	xor.b64  	%rd3811, %rd6663, %rd3810;
	xor.b64  	%rd3812, %rd204, %rd3810;
	add.s64 	%rd3813, %rd3812, %rd3811;
	add.s64 	%rd3814, %rd3813, %rd3812;
	shr.u64 	%rd3815, %rd3813, 33;
	xor.b64  	%rd3816, %rd3815, %rd3813;
	mul.lo.s64 	%rd3817, %rd3816, -49064778989728563;
	shr.u64 	%rd3818, %rd3817, 33;
	xor.b64  	%rd3819, %rd3818, %rd3817;
	mul.lo.s64 	%rd3820, %rd3819, -4265267296055464877;
	shr.u64 	%rd3821, %rd3820, 33;
	xor.b64  	%rd3822, %rd3821, %rd3820;
	shr.u64 	%rd3823, %rd3814, 33;
	xor.b64  	%rd3824, %rd3823, %rd3814;
	mul.lo.s64 	%rd3825, %rd3824, -49064778989728563;
	shr.u64 	%rd3826, %rd3825, 33;
	xor.b64  	%rd3827, %rd3826, %rd3825;
	mul.lo.s64 	%rd3828, %rd3827, -4265267296055464877;
	shr.u64 	%rd3829, %rd3828, 33;
	xor.b64  	%rd3830, %rd3829, %rd3828;
	add.s64 	%rd3831, %rd3830, %rd3822;
	add.s64 	%rd3832, %rd3831, %rd3830;
	st.global.u64 	[%rd60], %rd3831;
	st.global.u64 	[%rd60+64], %rd3832;
	@%p325 bra 	$L__BB0_233;
	ld.param.u32 	%r3127, [_Z11insert_edgePiS_PbiilliiiPm_param_9];
	ld.param.u32 	%r3100, [_Z11insert_edgePiS_PbiilliiiPm_param_8];
	cvt.s64.s32 	%rd247, %r3127;
	add.s32 	%r1621, %r3100, -1;
	and.b32  	%r83, %r3100, 7;
	setp.lt.u32 	%p326, %r1621, 7;
	mov.b32 	%r3166, 0;
	@%p326 bra 	$L__BB0_204;
	ld.param.u32 	%r3101, [_Z11insert_edgePiS_PbiilliiiPm_param_8];
	and.b32  	%r3166, %r3101, 2147483640;
	mov.b32 	%r3164, 0;
$L__BB0_179:
	.pragma "nounroll";
	ld.global.u64 	%rd3833, [%rd60];
	ld.global.u64 	%rd3834, [%rd60+64];
	and.b32  	%r1623, %r3164, 248;
	cvt.u64.u32 	%rd3835, %r1623;
	mad.lo.s64 	%rd248, %rd3834, %rd3835, %rd3833;
	or.b64  	%rd3836, %rd248, %rd247;
	and.b64  	%rd3837, %rd3836, -4294967296;
	setp.ne.s64 	%p327, %rd3837, 0;
	@%p327 bra 	$L__BB0_181;
	cvt.u32.u64 	%r1624, %rd247;
	cvt.u32.u64 	%r1625, %rd248;
	rem.u32 	%r1626, %r1625, %r1624;
	cvt.u64.u32 	%rd6690, %r1626;
	bra.uni 	$L__BB0_182;
$L__BB0_181:
	rem.u64 	%rd6690, %rd248, %rd247;
$L__BB0_182:
	add.s64 	%rd3838, %rd124, %rd6690;
	mov.b16 	%rs140, 1;
	st.global.u8 	[%rd3838], %rs140;
	add.s32 	%r1627, %r3164, 1;
	ld.global.u64 	%rd3839, [%rd60];
	ld.global.u64 	%rd3840, [%rd60+64];
	and.b32  	%r1628, %r1627, 249;
	cvt.u64.u32 	%rd3841, %r1628;
	mad.lo.s64 	%rd252, %rd3840, %rd3841, %rd3839;
	or.b64  	%rd3842, %rd252, %rd247;
	and.b64  	%rd3843, %rd3842, -4294967296;
	setp.ne.s64 	%p328, %rd3843, 0;
	@%p328 bra 	$L__BB0_184;
	cvt.u32.u64 	%r1629, %rd247;
	cvt.u32.u64 	%r1630, %rd252;
	rem.u32 	%r1631, %r1630, %r1629;
	cvt.u64.u32 	%rd6691, %r1631;
	bra.uni 	$L__BB0_185;
$L__BB0_184:
	rem.u64 	%rd6691, %rd252, %rd247;
$L__BB0_185:
	add.s64 	%rd3844, %rd124, %rd6691;
	mov.b16 	%rs141, 1;
	st.global.u8 	[%rd3844], %rs141;
	add.s32 	%r1632, %r3164, 2;
	ld.global.u64 	%rd3845, [%rd60];
	ld.global.u64 	%rd3846, [%rd60+64];
	and.b32  	%r1633, %r1632, 250;
	cvt.u64.u32 	%rd3847, %r1633;
	mad.lo.s64 	%rd256, %rd3846, %rd3847, %rd3845;
	or.b64  	%rd3848, %rd256, %rd247;
	and.b64  	%rd3849, %rd3848, -4294967296;
	setp.ne.s64 	%p329, %rd3849, 0;
	@%p329 bra 	$L__BB0_187;
	cvt.u32.u64 	%r1634, %rd247;
	cvt.u32.u64 	%r1635, %rd256;
	rem.u32 	%r1636, %r1635, %r1634;
	cvt.u64.u32 	%rd6692, %r1636;
	bra.uni 	$L__BB0_188;
$L__BB0_187:
	rem.u64 	%rd6692, %rd256, %rd247;
$L__BB0_188:
	add.s64 	%rd3850, %rd124, %rd6692;
	mov.b16 	%rs142, 1;
	st.global.u8 	[%rd3850], %rs142;
	add.s32 	%r1637, %r3164, 3;
	ld.global.u64 	%rd3851, [%rd60];
	ld.global.u64 	%rd3852, [%rd60+64];
	and.b32  	%r1638, %r1637, 251;
	cvt.u64.u32 	%rd3853, %r1638;
	mad.lo.s64 	%rd260, %rd3852, %rd3853, %rd3851;
	or.b64  	%rd3854, %rd260, %rd247;
	and.b64  	%rd3855, %rd3854, -4294967296;
	setp.ne.s64 	%p330, %rd3855, 0;
	@%p330 bra 	$L__BB0_190;
	cvt.u32.u64 	%r1639, %rd247;
	cvt.u32.u64 	%r1640, %rd260;
	rem.u32 	%r1641, %r1640, %r1639;
	cvt.u64.u32 	%rd6693, %r1641;
	bra.uni 	$L__BB0_191;
$L__BB0_190:
	rem.u64 	%rd6693, %rd260, %rd247;
$L__BB0_191:
	add.s64 	%rd3856, %rd124, %rd6693;
	mov.b16 	%rs143, 1;
	st.global.u8 	[%rd3856], %rs143;
	add.s32 	%r1642, %r3164, 4;
	ld.global.u64 	%rd3857, [%rd60];
	ld.global.u64 	%rd3858, [%rd60+64];
	and.b32  	%r1643, %r1642, 252;
	cvt.u64.u32 	%rd3859, %r1643;
	mad.lo.s64 	%rd264, %rd3858, %rd3859, %rd3857;
	or.b64  	%rd3860, %rd264, %rd247;
	and.b64  	%rd3861, %rd3860, -4294967296;
	setp.ne.s64 	%p331, %rd3861, 0;
	@%p331 bra 	$L__BB0_193;
	cvt.u32.u64 	%r1644, %rd247;
	cvt.u32.u64 	%r1645, %rd264;
	rem.u32 	%r1646, %r1645, %r1644;
	cvt.u64.u32 	%rd6694, %r1646;
	bra.uni 	$L__BB0_194;
$L__BB0_193:
	rem.u64 	%rd6694, %rd264, %rd247;
$L__BB0_194:
	add.s64 	%rd3862, %rd124, %rd6694;
	mov.b16 	%rs144, 1;
	st.global.u8 	[%rd3862], %rs144;
	add.s32 	%r1647, %r3164, 5;
	ld.global.u64 	%rd3863, [%rd60];
	ld.global.u64 	%rd3864, [%rd60+64];
	and.b32  	%r1648, %r1647, 253;
	cvt.u64.u32 	%rd3865, %r1648;
	mad.lo.s64 	%rd268, %rd3864, %rd3865, %rd3863;
	or.b64  	%rd3866, %rd268, %rd247;
	and.b64  	%rd3867, %rd3866, -4294967296;
	setp.ne.s64 	%p332, %rd3867, 0;
	@%p332 bra 	$L__BB0_196;
	cvt.u32.u64 	%r1649, %rd247;
	cvt.u32.u64 	%r1650, %rd268;
	rem.u32 	%r1651, %r1650, %r1649;
	cvt.u64.u32 	%rd6695, %r1651;
	bra.uni 	$L__BB0_197;
$L__BB0_196:
	rem.u64 	%rd6695, %rd268, %rd247;
$L__BB0_197:
	add.s64 	%rd3868, %rd124, %rd6695;
	mov.b16 	%rs145, 1;
	st.global.u8 	[%rd3868], %rs145;
	add.s32 	%r1652, %r3164, 6;
	ld.global.u64 	%rd3869, [%rd60];
	ld.global.u64 	%rd3870, [%rd60+64];
	and.b32  	%r1653, %r1652, 254;
	cvt.u64.u32 	%rd3871, %r1653;
	mad.lo.s64 	%rd272, %rd3870, %rd3871, %rd3869;
	or.b64  	%rd3872, %rd272, %rd247;
	and.b64  	%rd3873, %rd3872, -4294967296;
	setp.ne.s64 	%p333, %rd3873, 0;
	@%p333 bra 	$L__BB0_199;
	cvt.u32.u64 	%r1654, %rd247;
	cvt.u32.u64 	%r1655, %rd272;
	rem.u32 	%r1656, %r1655, %r1654;
	cvt.u64.u32 	%rd6696, %r1656;
	bra.uni 	$L__BB0_200;
$L__BB0_199:
	rem.u64 	%rd6696, %rd272, %rd247;
$L__BB0_200:
	add.s64 	%rd3874, %rd124, %rd6696;
	mov.b16 	%rs146, 1;
	st.global.u8 	[%rd3874], %rs146;
	add.s32 	%r1657, %r3164, 7;
	ld.global.u64 	%rd3875, [%rd60];
	ld.global.u64 	%rd3876, [%rd60+64];
	and.b32  	%r1658, %r1657, 255;
	cvt.u64.u32 	%rd3877, %r1658;
	mad.lo.s64 	%rd276, %rd3876, %rd3877, %rd3875;
	or.b64  	%rd3878, %rd276, %rd247;
	and.b64  	%rd3879, %rd3878, -4294967296;
	setp.ne.s64 	%p334, %rd3879, 0;
	@%p334 bra 	$L__BB0_202;
	cvt.u32.u64 	%r1659, %rd247;
	cvt.u32.u64 	%r1660, %rd276;
	rem.u32 	%r1661, %r1660, %r1659;
	cvt.u64.u32 	%rd6697, %r1661;
	bra.uni 	$L__BB0_203;
$L__BB0_202:
	rem.u64 	%rd6697, %rd276, %rd247;
$L__BB0_203:
	add.s64 	%rd3880, %rd124, %rd6697;
	mov.b16 	%rs147, 1;
	st.global.u8 	[%rd3880], %rs147;
	add.s32 	%r3164, %r3164, 8;
	setp.ne.s32 	%p335, %r3164, %r3166;
	@%p335 bra 	$L__BB0_179;
$L__BB0_204:
	setp.eq.s32 	%p336, %r83, 0;
	@%p336 bra 	$L__BB0_233;
	ld.param.u32 	%r3102, [_Z11insert_edgePiS_PbiilliiiPm_param_8];
	and.b32  	%r88, %r3102, 3;
	setp.lt.u32 	%p337, %r83, 4;
	@%p337 bra 	$L__BB0_219;
	ld.global.u64 	%rd3881, [%rd60];
	ld.global.u64 	%rd3882, [%rd60+64];
	and.b32  	%r1662, %r3166, 255;
	cvt.u64.u32 	%rd3883, %r1662;
	mad.lo.s64 	%rd280, %rd3882, %rd3883, %rd3881;
	or.b64  	%rd3884, %rd280, %rd247;
	and.b64  	%rd3885, %rd3884, -4294967296;
	setp.ne.s64 	%p338, %rd3885, 0;
	@%p338 bra 	$L__BB0_208;
	cvt.u32.u64 	%r1663, %rd247;
	cvt.u32.u64 	%r1664, %rd280;
	rem.u32 	%r1665, %r1664, %r1663;
	cvt.u64.u32 	%rd6698, %r1665;
	bra.uni 	$L__BB0_209;
$L__BB0_208:
	rem.u64 	%rd6698, %rd280, %rd247;
$L__BB0_209:
	add.s64 	%rd3886, %rd124, %rd6698;
	mov.b16 	%rs148, 1;
	st.global.u8 	[%rd3886], %rs148;
	add.s32 	%r1666, %r3166, 1;
	ld.global.u64 	%rd3887, [%rd60];
	ld.global.u64 	%rd3888, [%rd60+64];
	and.b32  	%r1667, %r1666, 255;
	cvt.u64.u32 	%rd3889, %r1667;
	mad.lo.s64 	%rd284, %rd3888, %rd3889, %rd3887;
	or.b64  	%rd3890, %rd284, %rd247;
	and.b64  	%rd3891, %rd3890, -4294967296;
	setp.ne.s64 	%p339, %rd3891, 0;
	@%p339 bra 	$L__BB0_211;
	cvt.u32.u64 	%r1668, %rd247;
	cvt.u32.u64 	%r1669, %rd284;
	rem.u32 	%r1670, %r1669, %r1668;
	cvt.u64.u32 	%rd6699, %r1670;
	bra.uni 	$L__BB0_212;
$L__BB0_211:
	rem.u64 	%rd6699, %rd284, %rd247;
$L__BB0_212:
	add.s64 	%rd3892, %rd124, %rd6699;
	mov.b16 	%rs149, 1;
	st.global.u8 	[%rd3892], %rs149;
	add.s32 	%r1671, %r3166, 2;
	ld.global.u64 	%rd3893, [%rd60];
	ld.global.u64 	%rd3894, [%rd60+64];
	and.b32  	%r1672, %r1671, 255;
	cvt.u64.u32 	%rd3895, %r1672;
	mad.lo.s64 	%rd288, %rd3894, %rd3895, %rd3893;
	or.b64  	%rd3896, %rd288, %rd247;
	and.b64  	%rd3897, %rd3896, -4294967296;
	setp.ne.s64 	%p340, %rd3897, 0;
	@%p340 bra 	$L__BB0_214;
	cvt.u32.u64 	%r1673, %rd247;
	cvt.u32.u64 	%r1674, %rd288;
	rem.u32 	%r1675, %r1674, %r1673;
	cvt.u64.u32 	%rd6700, %r1675;
	bra.uni 	$L__BB0_215;
$L__BB0_214:
	rem.u64 	%rd6700, %rd288, %rd247;
$L__BB0_215:
	add.s64 	%rd3898, %rd124, %rd6700;
	mov.b16 	%rs150, 1;
	st.global.u8 	[%rd3898], %rs150;
	add.s32 	%r1676, %r3166, 3;
	ld.global.u64 	%rd3899, [%rd60];
	ld.global.u64 	%rd3900, [%rd60+64];
	and.b32  	%r1677, %r1676, 255;
	cvt.u64.u32 	%rd3901, %r1677;
	mad.lo.s64 	%rd292, %rd3900, %rd3901, %rd3899;
	or.b64  	%rd3902, %rd292, %rd247;
	and.b64  	%rd3903, %rd3902, -4294967296;
	setp.ne.s64 	%p341, %rd3903, 0;
	@%p341 bra 	$L__BB0_217;
	cvt.u32.u64 	%r1678, %rd247;
	cvt.u32.u64 	%r1679, %rd292;
	rem.u32 	%r1680, %r1679, %r1678;
	cvt.u64.u32 	%rd6701, %r1680;
	bra.uni 	$L__BB0_218;
$L__BB0_217:
	rem.u64 	%rd6701, %rd292, %rd247;
$L__BB0_218:
	add.s64 	%rd3904, %rd124, %rd6701;
	mov.b16 	%rs151, 1;
	st.global.u8 	[%rd3904], %rs151;
	add.s32 	%r3166, %r3166, 4;
$L__BB0_219:
	setp.eq.s32 	%p342, %r88, 0;
	@%p342 bra 	$L__BB0_233;
	setp.eq.s32 	%p343, %r88, 1;
	@%p343 bra 	$L__BB0_228;
	ld.global.u64 	%rd3905, [%rd60];
	ld.global.u64 	%rd3906, [%rd60+64];
	and.b32  	%r1681, %r3166, 255;
	cvt.u64.u32 	%rd3907, %r1681;
	mad.lo.s64 	%rd296, %rd3906, %rd3907, %rd3905;
	or.b64  	%rd3908, %rd296, %rd247;
	and.b64  	%rd3909, %rd3908, -4294967296;
	setp.ne.s64 	%p344, %rd3909, 0;
	@%p344 bra 	$L__BB0_223;
	cvt.u32.u64 	%r1682, %rd247;
	cvt.u32.u64 	%r1683, %rd296;
	rem.u32 	%r1684, %r1683, %r1682;
	cvt.u64.u32 	%rd6702, %r1684;
	bra.uni 	$L__BB0_224;
$L__BB0_223:
	rem.u64 	%rd6702, %rd296, %rd247;
$L__BB0_224:
	add.s64 	%rd3910, %rd124, %rd6702;
	mov.b16 	%rs152, 1;
	st.global.u8 	[%rd3910], %rs152;
	add.s32 	%r1685, %r3166, 1;
	ld.global.u64 	%rd3911, [%rd60];
	ld.global.u64 	%rd3912, [%rd60+64];
	and.b32  	%r1686, %r1685, 255;
	cvt.u64.u32 	%rd3913, %r1686;
	mad.lo.s64 	%rd300, %rd3912, %rd3913, %rd3911;
	or.b64  	%rd3914, %rd300, %rd247;
	and.b64  	%rd3915, %rd3914, -4294967296;
	setp.ne.s64 	%p345, %rd3915, 0;
	@%p345 bra 	$L__BB0_226;
	cvt.u32.u64 	%r1687, %rd247;
	cvt.u32.u64 	%r1688, %rd300;
	rem.u32 	%r1689, %r1688, %r1687;
	cvt.u64.u32 	%rd6703, %r1689;
	bra.uni 	$L__BB0_227;
$L__BB0_226:
	rem.u64 	%rd6703, %rd300, %rd247;
$L__BB0_227:
	add.s64 	%rd3916, %rd124, %rd6703;
	mov.b16 	%rs153, 1;
	st.global.u8 	[%rd3916], %rs153;
	add.s32 	%r3166, %r3166, 2;
$L__BB0_228:
	ld.param.u32 	%r3103, [_Z11insert_edgePiS_PbiilliiiPm_param_8];
	and.b32  	%r1690, %r3103, 1;
	setp.eq.b32 	%p346, %r1690, 1;
	not.pred 	%p347, %p346;
	@%p347 bra 	$L__BB0_233;
	ld.global.u64 	%rd3917, [%rd60];
	ld.global.u64 	%rd3918, [%rd60+64];
	and.b32  	%r1691, %r3166, 255;
	cvt.u64.u32 	%rd3919, %r1691;
	mad.lo.s64 	%rd304, %rd3918, %rd3919, %rd3917;
	or.b64  	%rd3920, %rd304, %rd247;
	and.b64  	%rd3921, %rd3920, -4294967296;
	setp.ne.s64 	%p348, %rd3921, 0;
	@%p348 bra 	$L__BB0_231;
	cvt.u32.u64 	%r1692, %rd247;
	cvt.u32.u64 	%r1693, %rd304;
	rem.u32 	%r1694, %r1693, %r1692;
	cvt.u64.u32 	%rd6704, %r1694;
	bra.uni 	$L__BB0_232;
$L__BB0_231:
	rem.u64 	%rd6704, %rd304, %rd247;
$L__BB0_232:
	add.s64 	%rd3922, %rd124, %rd6704;
	mov.b16 	%rs154, 1;
	st.global.u8 	[%rd3922], %rs154;
$L__BB0_233:
	st.global.u32 	[%rd58], %r3;
	bra.uni 	$L__BB0_693;
$L__BB0_234:
	ld.param.u32 	%r3067, [_Z11insert_edgePiS_PbiilliiiPm_param_3];
	ld.global.u32 	%r1348, [%rd59];
	sub.s32 	%r1349, %r4, %r3067;
	add.s32 	%r1350, %r1349, %r1348;
	shl.b32 	%r1351, %r1350, 1;
	add.s32 	%r1352, %r1351, 3;
	cvt.s64.s32 	%rd6706, %r1352;
	mov.b32 	%r3168, 0;
	mov.b16 	%rs349, 1;
	mov.u64 	%rd6705, %rd6706;
$L__BB0_235:
	mov.u32 	%r93, %r3168;
	mov.u16 	%rs5, %rs349;
	add.s32 	%r3168, %r93, 1;
	mul.hi.s64 	%rd3259, %rd6705, 7378697629483820647;
	shr.u64 	%rd3260, %rd3259, 63;
	shr.s64 	%rd3261, %rd3259, 2;
	add.s64 	%rd310, %rd3261, %rd3260;
	add.s64 	%rd3262, %rd6705, 9;
	setp.gt.u64 	%p235, %rd3262, 18;
	add.s16 	%rs349, %rs5, 1;
	mov.u64 	%rd6705, %rd310;
	@%p235 bra 	$L__BB0_235;
	mov.b32 	%r3169, 0;
$L__BB0_237:
	mov.u32 	%r95, %r3169;
	mul.hi.s64 	%rd3263, %rd6706, 7378697629483820647;
	shr.u64 	%rd3264, %rd3263, 63;
	shr.s64 	%rd3265, %rd3263, 2;
	add.s64 	%rd312, %rd3265, %rd3264;
	mul.lo.s64 	%rd3266, %rd312, 10;
	sub.s64 	%rd3267, %rd6706, %rd3266;
	cvt.u16.u64 	%rs114, %rd3267;
	add.s16 	%rs115, %rs114, 48;
	sub.s32 	%r1354, %r93, %r95;
	cvt.s64.s32 	%rd3268, %r1354;
	add.s64 	%rd3269, %rd48, %rd3268;
	st.local.u8 	[%rd3269], %rs115;
	add.s32 	%r3169, %r95, 1;
	add.s64 	%rd3270, %rd6706, 9;
	setp.gt.u64 	%p236, %rd3270, 18;
	mov.u64 	%rd6706, %rd312;
	@%p236 bra 	$L__BB0_237;
	cvt.u64.u32 	%rd3271, %r95;
	add.s64 	%rd3272, %rd48, %rd3271;
	mov.b16 	%rs116, 48;
	st.local.u8 	[%rd3272+1], %rs116;
	and.b32  	%r97, %r3168, 3;
	setp.lt.u32 	%p237, %r93, 3;
	mov.b32 	%r3172, 0;
	@%p237 bra 	$L__BB0_241;
	and.b32  	%r3172, %r3168, -4;
	mov.b32 	%r3170, 0;
$L__BB0_240:
	cvt.u64.u32 	%rd3273, %r3170;
	add.s64 	%rd3274, %rd48, %rd3273;
	add.s64 	%rd3275, %rd45, %rd3273;
	ld.local.u8 	%r1357, [%rd3274+3];
	ld.local.u8 	%r1358, [%rd3274+2];
	prmt.b32 	%r1359, %r1358, %r1357, 0x3340U;
	ld.local.u8 	%r1360, [%rd3274+1];
	ld.local.u8 	%r1361, [%rd3274];
	prmt.b32 	%r1362, %r1361, %r1360, 0x3340U;
	prmt.b32 	%r1363, %r1362, %r1359, 0x5410U;
	st.local.u32 	[%rd3275], %r1363;
	add.s32 	%r3170, %r3170, 4;
	setp.ne.s32 	%p238, %r3170, %r3172;
	@%p238 bra 	$L__BB0_240;
$L__BB0_241:
	setp.eq.s32 	%p239, %r97, 0;
	@%p239 bra 	$L__BB0_244;
	mov.b32 	%r3173, 0;
$L__BB0_243:
	.pragma "nounroll";
	cvt.u64.u32 	%rd3276, %r3172;
	add.s64 	%rd3277, %rd48, %rd3276;
	ld.local.u8 	%rs117, [%rd3277];
	add.s64 	%rd3278, %rd45, %rd3276;
	st.local.u8 	[%rd3278], %rs117;
	add.s32 	%r3172, %r3172, 1;
	add.s32 	%r3173, %r3173, 1;
	setp.ne.s32 	%p240, %r3173, %r97;
	@%p240 bra 	$L__BB0_243;
$L__BB0_244:
	mov.b32 	%r3174, 0;
	@%p237 bra 	$L__BB0_247;
	and.b32  	%r3174, %r3168, -4;
	mov.b32 	%r3177, 0;
$L__BB0_246:
	cvt.u64.u32 	%rd3279, %r3177;
	add.s64 	%rd3280, %rd45, %rd3279;
	ld.local.u32 	%r1367, [%rd3280];
	mul.wide.u32 	%rd3281, %r3177, 8;
	add.s64 	%rd3282, %rd46, %rd3281;
	bfe.u32 	%r1368, %r1367, 8, 8;
	cvt.u64.u32 	%rd3283, %r1368;
	and.b64  	%rd3284, %rd3283, 255;
	bfe.u32 	%r1369, %r1367, 0, 8;
	cvt.u64.u32 	%rd3285, %r1369;
	and.b64  	%rd3286, %rd3285, 255;
	st.local.v2.u64 	[%rd3282], {%rd3286, %rd3284};
	bfe.u32 	%r1370, %r1367, 24, 8;
	cvt.u64.u32 	%rd3287, %r1370;
	and.b64  	%rd3288, %rd3287, 255;
	bfe.u32 	%r1371, %r1367, 16, 8;
	cvt.u64.u32 	%rd3289, %r1371;
	and.b64  	%rd3290, %rd3289, 255;
	st.local.v2.u64 	[%rd3282+16], {%rd3290, %rd3288};
	add.s32 	%r3177, %r3177, 4;
	setp.eq.s32 	%p242, %r3177, %r3174;
	@%p242 bra 	$L__BB0_247;
	bra.uni 	$L__BB0_246;
$L__BB0_247:
	@%p239 bra 	$L__BB0_250;
	mov.b32 	%r3176, 0;
$L__BB0_249:
	.pragma "nounroll";
	cvt.u64.u32 	%rd3291, %r3174;
	add.s64 	%rd3292, %rd45, %rd3291;
	ld.local.u8 	%rd3293, [%rd3292];
	mul.wide.u32 	%rd3294, %r3174, 8;
	add.s64 	%rd3295, %rd46, %rd3294;
	st.local.u64 	[%rd3295], %rd3293;
	add.s32 	%r3174, %r3174, 1;
	add.s32 	%r3176, %r3176, 1;
	setp.ne.s32 	%p244, %r3176, %r97;
	@%p244 bra 	$L__BB0_249;
$L__BB0_250:
	setp.lt.u32 	%p245, %r93, 15;
	mov.b64 	%rd6715, 0;
	mov.u64 	%rd326, %rd6715;
	@%p245 bra 	$L__BB0_259;
	shr.u32 	%r1374, %r3168, 4;
	max.u32 	%r112, %r1374, 1;
	and.b32  	%r113, %r112, 3;
	setp.lt.u32 	%p246, %r93, 63;
	mov.b32 	%r3178, 0;
	mov.b64 	%rd326, 0;
	mov.u64 	%rd6715, %rd326;
	@%p246 bra 	$L__BB0_254;
	and.b32  	%r3178, %r112, 268435452;
	mov.b32 	%r3180, 0;
	mov.b64 	%rd326, 0;
$L__BB0_253:
	.pragma "nounroll";
	shl.b32 	%r1376, %r3180, 1;
	mul.wide.u32 	%rd3300, %r1376, 8;
	add.s64 	%rd3301, %rd46, %rd3300;
	ld.local.v2.u64 	{%rd3302, %rd3303}, [%rd3301];
	mul.lo.s64 	%rd3304, %rd3302, -8663945395140668459;
	mul.lo.s64 	%rd3305, %rd3302, -8601547726154366976;
	shr.u64 	%rd3306, %rd3304, 33;
	or.b64  	%rd3307, %rd3306, %rd3305;
	mul.lo.s64 	%rd3308, %rd3307, 5545529020109919103;
	xor.b64  	%rd3309, %rd3308, %rd6715;
	mov.b64 	{%r1377, %r1378}, %rd3309;
	shf.l.wrap.b32 	%r1379, %r1377, %r1378, 27;
	shf.l.wrap.b32 	%r1380, %r1378, %r1377, 27;
	mov.b64 	%rd3310, {%r1380, %r1379};
	add.s64 	%rd3311, %rd3310, %rd326;
	mad.lo.s64 	%rd3312, %rd3311, 5, 1390208809;
	mul.lo.s64 	%rd3313, %rd3303, 5545529020109919103;
	mul.lo.s64 	%rd3314, %rd3303, 5659660229084708864;
	shr.u64 	%rd3315, %rd3313, 31;
	or.b64  	%rd3316, %rd3315, %rd3314;
	mul.lo.s64 	%rd3317, %rd3316, -8663945395140668459;
	xor.b64  	%rd3318, %rd3317, %rd326;
	mov.b64 	{%r1381, %r1382}, %rd3318;
	shf.l.wrap.b32 	%r1383, %r1381, %r1382, 31;
	shf.l.wrap.b32 	%r1384, %r1382, %r1381, 31;
	mov.b64 	%rd3319, {%r1384, %r1383};
	add.s64 	%rd3320, %rd3312, %rd3319;
	mad.lo.s64 	%rd3321, %rd3320, 5, 944331445;
	ld.local.v2.u64 	{%rd3322, %rd3323}, [%rd3301+16];
	mul.lo.s64 	%rd3324, %rd3322, -8663945395140668459;
	mul.lo.s64 	%rd3325, %rd3322, -8601547726154366976;
	shr.u64 	%rd3326, %rd3324, 33;
	or.b64  	%rd3327, %rd3326, %rd3325;
	mul.lo.s64 	%rd3328, %rd3327, 5545529020109919103;
	xor.b64  	%rd3329, %rd3328, %rd3312;
	mov.b64 	{%r1385, %r1386}, %rd3329;
	shf.l.wrap.b32 	%r1387, %r1385, %r1386, 27;
	shf.l.wrap.b32 	%r1388, %r1386, %r1385, 27;
	mov.b64 	%rd3330, {%r1388, %r1387};
	add.s64 	%rd3331, %rd3330, %rd3321;
	mad.lo.s64 	%rd3332, %rd3331, 5, 1390208809;
	mul.lo.s64 	%rd3333, %rd3323, 5545529020109919103;
	mul.lo.s64 	%rd3334, %rd3323, 5659660229084708864;
	shr.u64 	%rd3335, %rd3333, 31;
	or.b64  	%rd3336, %rd3335, %rd3334;
	mul.lo.s64 	%rd3337, %rd3336, -8663945395140668459;
	xor.b64  	%rd3338, %rd3337, %rd3321;
	mov.b64 	{%r1389, %r1390}, %rd3338;
	shf.l.wrap.b32 	%r1391, %r1389, %r1390, 31;
	shf.l.wrap.b32 	%r1392, %r1390, %r1389, 31;
	mov.b64 	%rd3339, {%r1392, %r1391};
	add.s64 	%rd3340, %rd3332, %rd3339;
	mad.lo.s64 	%rd3341, %rd3340, 5, 944331445;
	ld.local.v2.u64 	{%rd3342, %rd3343}, [%rd3301+32];
	mul.lo.s64 	%rd3344, %rd3342, -8663945395140668459;
	mul.lo.s64 	%rd3345, %rd3342, -8601547726154366976;
	shr.u64 	%rd3346, %rd3344, 33;
	or.b64  	%rd3347, %rd3346, %rd3345;
	mul.lo.s64 	%rd3348, %rd3347, 5545529020109919103;
	xor.b64  	%rd3349, %rd3348, %rd3332;
	mov.b64 	{%r1393, %r1394}, %rd3349;
	shf.l.wrap.b32 	%r1395, %r1393, %r1394, 27;
	shf.l.wrap.b32 	%r1396, %r1394, %r1393, 27;
	mov.b64 	%rd3350, {%r1396, %r1395};
	add.s64 	%rd3351, %rd3350, %rd3341;
	mad.lo.s64 	%rd3352, %rd3351, 5, 1390208809;
	mul.lo.s64 	%rd3353, %rd3343, 5545529020109919103;
	mul.lo.s64 	%rd3354, %rd3343, 5659660229084708864;
	shr.u64 	%rd3355, %rd3353, 31;
	or.b64  	%rd3356, %rd3355, %rd3354;
	mul.lo.s64 	%rd3357, %rd3356, -8663945395140668459;
	xor.b64  	%rd3358, %rd3357, %rd3341;
	mov.b64 	{%r1397, %r1398}, %rd3358;
	shf.l.wrap.b32 	%r1399, %r1397, %r1398, 31;
	shf.l.wrap.b32 	%r1400, %r1398, %r1397, 31;
	mov.b64 	%rd3359, {%r1400, %r1399};
	add.s64 	%rd3360, %rd3352, %rd3359;
	mad.lo.s64 	%rd3361, %rd3360, 5, 944331445;
	ld.local.v2.u64 	{%rd3362, %rd3363}, [%rd3301+48];
	mul.lo.s64 	%rd3364, %rd3362, -8663945395140668459;
	mul.lo.s64 	%rd3365, %rd3362, -8601547726154366976;
	shr.u64 	%rd3366, %rd3364, 33;
	or.b64  	%rd3367, %rd3366, %rd3365;
	mul.lo.s64 	%rd3368, %rd3367, 5545529020109919103;
	xor.b64  	%rd3369, %rd3368, %rd3352;
	mov.b64 	{%r1401, %r1402}, %rd3369;
	shf.l.wrap.b32 	%r1403, %r1401, %r1402, 27;
	shf.l.wrap.b32 	%r1404, %r1402, %r1401, 27;
	mov.b64 	%rd3370, {%r1404, %r1403};
	add.s64 	%rd3371, %rd3370, %rd3361;
	mad.lo.s64 	%rd6715, %rd3371, 5, 1390208809;
	mul.lo.s64 	%rd3372, %rd3363, 5545529020109919103;
	mul.lo.s64 	%rd3373, %rd3363, 5659660229084708864;
	shr.u64 	%rd3374, %rd3372, 31;
	or.b64  	%rd3375, %rd3374, %rd3373;
	mul.lo.s64 	%rd3376, %rd3375, -8663945395140668459;
	xor.b64  	%rd3377, %rd3376, %rd3361;
	mov.b64 	{%r1405, %r1406}, %rd3377;
	shf.l.wrap.b32 	%r1407, %r1405, %r1406, 31;
	shf.l.wrap.b32 	%r1408, %r1406, %r1405, 31;
	mov.b64 	%rd3378, {%r1408, %r1407};
	add.s64 	%rd3379, %rd6715, %rd3378;
	mad.lo.s64 	%rd326, %rd3379, 5, 944331445;
	add.s32 	%r3180, %r3180, 4;
	setp.eq.s32 	%p247, %r3180, %r3178;
	@%p247 bra 	$L__BB0_254;
	bra.uni 	$L__BB0_253;
$L__BB0_254:
	setp.eq.s32 	%p248, %r113, 0;
	@%p248 bra 	$L__BB0_259;
	setp.eq.s32 	%p249, %r113, 1;
	@%p249 bra 	$L__BB0_257;
	shl.b32 	%r1409, %r3178, 1;
	mul.wide.u32 	%rd3381, %r1409, 8;
	add.s64 	%rd3382, %rd46, %rd3381;
	ld.local.v2.u64 	{%rd3383, %rd3384}, [%rd3382];
	mul.lo.s64 	%rd3385, %rd3383, -8663945395140668459;
	mul.lo.s64 	%rd3386, %rd3383, -8601547726154366976;
	shr.u64 	%rd3387, %rd3385, 33;
	or.b64  	%rd3388, %rd3387, %rd3386;
	mul.lo.s64 	%rd3389, %rd3388, 5545529020109919103;
	xor.b64  	%rd3390, %rd3389, %rd6715;
	mov.b64 	{%r1410, %r1411}, %rd3390;
	shf.l.wrap.b32 	%r1412, %r1410, %r1411, 27;
	shf.l.wrap.b32 	%r1413, %r1411, %r1410, 27;
	mov.b64 	%rd3391, {%r1413, %r1412};
	add.s64 	%rd3392, %rd3391, %rd326;
	mad.lo.s64 	%rd3393, %rd3392, 5, 1390208809;
	mul.lo.s64 	%rd3394, %rd3384, 5545529020109919103;
	mul.lo.s64 	%rd3395, %rd3384, 5659660229084708864;
	shr.u64 	%rd3396, %rd3394, 31;
	or.b64  	%rd3397, %rd3396, %rd3395;
	mul.lo.s64 	%rd3398, %rd3397, -8663945395140668459;
	xor.b64  	%rd3399, %rd3398, %rd326;
	mov.b64 	{%r1414, %r1415}, %rd3399;
	shf.l.wrap.b32 	%r1416, %r1414, %r1415, 31;
	shf.l.wrap.b32 	%r1417, %r1415, %r1414, 31;
	mov.b64 	%rd3400, {%r1417, %r1416};
	add.s64 	%rd3401, %rd3393, %rd3400;
	mad.lo.s64 	%rd3402, %rd3401, 5, 944331445;
	ld.local.v2.u64 	{%rd3403, %rd3404}, [%rd3382+16];
	mul.lo.s64 	%rd3405, %rd3403, -8663945395140668459;
	mul.lo.s64 	%rd3406, %rd3403, -8601547726154366976;
	shr.u64 	%rd3407, %rd3405, 33;
	or.b64  	%rd3408, %rd3407, %rd3406;
	mul.lo.s64 	%rd3409, %rd3408, 5545529020109919103;
	xor.b64  	%rd3410, %rd3409, %rd3393;
	mov.b64 	{%r1418, %r1419}, %rd3410;
	shf.l.wrap.b32 	%r1420, %r1418, %r1419, 27;
	shf.l.wrap.b32 	%r1421, %r1419, %r1418, 27;
	mov.b64 	%rd3411, {%r1421, %r1420};
	add.s64 	%rd3412, %rd3411, %rd3402;
	mad.lo.s64 	%rd6715, %rd3412, 5, 1390208809;
	mul.lo.s64 	%rd3413, %rd3404, 5545529020109919103;
	mul.lo.s64 	%rd3414, %rd3404, 5659660229084708864;
	shr.u64 	%rd3415, %rd3413, 31;
	or.b64  	%rd3416, %rd3415, %rd3414;
	mul.lo.s64 	%rd3417, %rd3416, -8663945395140668459;
	xor.b64  	%rd3418, %rd3417, %rd3402;
	mov.b64 	{%r1422, %r1423}, %rd3418;
	shf.l.wrap.b32 	%r1424, %r1422, %r1423, 31;
	shf.l.wrap.b32 	%r1425, %r1423, %r1422, 31;
	mov.b64 	%rd3419, {%r1425, %r1424};
	add.s64 	%rd3420, %rd6715, %rd3419;
	sub.s32 	%r1426, %r1409, %r3178;
	add.s32 	%r3178, %r1426, 2;
	mad.lo.s64 	%rd326, %rd3420, 5, 944331445;
$L__BB0_257:
	and.b32  	%r1427, %r112, 1;
	setp.eq.b32 	%p250, %r1427, 1;
	not.pred 	%p251, %p250;
	@%p251 bra 	$L__BB0_259;
	shl.b32 	%r1428, %r3178, 1;
	mul.wide.u32 	%rd3421, %r1428, 8;
	add.s64 	%rd3422, %rd46, %rd3421;
	ld.local.v2.u64 	{%rd3423, %rd3424}, [%rd3422];
	mul.lo.s64 	%rd3425, %rd3423, -8663945395140668459;
	mul.lo.s64 	%rd3426, %rd3423, -8601547726154366976;
	shr.u64 	%rd3427, %rd3425, 33;
	or.b64  	%rd3428, %rd3427, %rd3426;
	mul.lo.s64 	%rd3429, %rd3428, 5545529020109919103;
	xor.b64  	%rd3430, %rd3429, %rd6715;
	mov.b64 	{%r1429, %r1430}, %rd3430;
	shf.l.wrap.b32 	%r1431, %r1429, %r1430, 27;
	shf.l.wrap.b32 	%r1432, %r1430, %r1429, 27;
	mov.b64 	%rd3431, {%r1432, %r1431};
	add.s64 	%rd3432, %rd3431, %rd326;
	mad.lo.s64 	%rd6715, %rd3432, 5, 1390208809;
	mul.lo.s64 	%rd3433, %rd3424, 5545529020109919103;
	mul.lo.s64 	%rd3434, %rd3424, 5659660229084708864;
	shr.u64 	%rd3435, %rd3433, 31;
	or.b64  	%rd3436, %rd3435, %rd3434;
	mul.lo.s64 	%rd3437, %rd3436, -8663945395140668459;
	xor.b64  	%rd3438, %rd3437, %rd326;
	mov.b64 	{%r1433, %r1434}, %rd3438;
	shf.l.wrap.b32 	%r1435, %r1433, %r1434, 31;
	shf.l.wrap.b32 	%r1436, %r1434, %r1433, 31;
	mov.b64 	%rd3439, {%r1436, %r1435};
	add.s64 	%rd3440, %rd6715, %rd3439;
	mad.lo.s64 	%rd326, %rd3440, 5, 944331445;
$L__BB0_259:
	and.b32  	%r120, %r3168, 15;
	setp.eq.s32 	%p252, %r120, 0;
	@%p252 bra 	$L__BB0_291;
	and.b32  	%r121, %r3168, 2147483632;
	cvt.u32.u16 	%r1438, %rs5;
	and.b32  	%r122, %r1438, 15;
	mov.b32 	%r3181, 0;
$L__BB0_261:
	add.s32 	%r1439, %r3181, %r121;
	cvt.u64.u32 	%rd3441, %r1439;
	add.s64 	%rd3442, %rd45, %rd3441;
	ld.local.u8 	%rs118, [%rd3442];
	cvt.u64.u32 	%rd3443, %r3181;
	add.s64 	%rd3444, %rd47, %rd3443;
	st.local.u8 	[%rd3444], %rs118;
	add.s32 	%r3181, %r3181, 1;
	setp.ne.s32 	%p253, %r3181, %r122;
	@%p253 bra 	$L__BB0_261;
	mov.b64 	%rd3445, 0;
	setp.gt.s32 	%p254, %r120, 7;
	@%p254 bra 	$L__BB0_269;
	setp.gt.s32 	%p262, %r120, 3;
	@%p262 bra 	$L__BB0_266;
	setp.eq.s32 	%p266, %r120, 1;
	@%p266 bra 	$L__BB0_290;
	setp.eq.s32 	%p267, %r120, 2;
	@%p267 bra 	$L__BB0_289;
	bra.uni 	$L__BB0_288;
$L__BB0_266:
	setp.gt.s32 	%p263, %r120, 5;
	@%p263 bra 	$L__BB0_268;
	setp.eq.s32 	%p265, %r120, 4;
	@%p265 bra 	$L__BB0_287;
	bra.uni 	$L__BB0_286;
$L__BB0_268:
	setp.eq.s32 	%p264, %r120, 6;
	@%p264 bra 	$L__BB0_285;
	bra.uni 	$L__BB0_284;
$L__BB0_269:
	setp.gt.s32 	%p255, %r120, 11;
	@%p255 bra 	$L__BB0_273;
	setp.gt.s32 	%p259, %r120, 9;
	@%p259 bra 	$L__BB0_272;
	setp.eq.s32 	%p261, %r120, 8;
	@%p261 bra 	$L__BB0_283;
	bra.uni 	$L__BB0_282;
$L__BB0_272:
	setp.eq.s32 	%p260, %r120, 10;
	@%p260 bra 	$L__BB0_281;
	bra.uni 	$L__BB0_280;
$L__BB0_273:
	setp.gt.s32 	%p256, %r120, 13;
	@%p256 bra 	$L__BB0_275;
	setp.eq.s32 	%p258, %r120, 12;
	@%p258 bra 	$L__BB0_279;
	bra.uni 	$L__BB0_278;
$L__BB0_275:
	setp.eq.s32 	%p257, %r120, 14;
	@%p257 bra 	$L__BB0_277;
	ld.local.u8 	%rd3446, [%rd47+14];
	shl.b64 	%rd3445, %rd3446, 48;
$L__BB0_277:
	ld.local.u8 	%rd3447, [%rd47+13];
	shl.b64 	%rd3448, %rd3447, 40;
	xor.b64  	%rd3445, %rd3448, %rd3445;
$L__BB0_278:
	ld.local.u8 	%rd3449, [%rd47+12];
	shl.b64 	%rd3450, %rd3449, 32;
	xor.b64  	%rd3445, %rd3450, %rd3445;
$L__BB0_279:
	ld.local.u8 	%r1440, [%rd47+11];
	mul.wide.u32 	%rd3451, %r1440, 16777216;
	xor.b64  	%rd3445, %rd3451, %rd3445;
$L__BB0_280:
	ld.local.u8 	%r1441, [%rd47+10];
	mul.wide.u32 	%rd3452, %r1441, 65536;
	xor.b64  	%rd3445, %rd3452, %rd3445;
$L__BB0_281:
	ld.local.u8 	%r1442, [%rd47+9];
	mul.wide.u32 	%rd3453, %r1442, 256;
	xor.b64  	%rd3445, %rd3453, %rd3445;
$L__BB0_282:
	ld.local.u8 	%rd3454, [%rd47+8];
	xor.b64  	%rd3455, %rd3445, %rd3454;
	mul.lo.s64 	%rd3456, %rd3455, 5545529020109919103;
	mul.lo.s64 	%rd3457, %rd3455, 5659660229084708864;
	shr.u64 	%rd3458, %rd3456, 31;
	or.b64  	%rd3459, %rd3458, %rd3457;
	mul.lo.s64 	%rd3460, %rd3459, -8663945395140668459;
	xor.b64  	%rd326, %rd3460, %rd326;
$L__BB0_283:
	ld.local.u8 	%rd3461, [%rd47+7];
	shl.b64 	%rd3445, %rd3461, 56;
$L__BB0_284:
	ld.local.u8 	%rd3462, [%rd47+6];
	shl.b64 	%rd3463, %rd3462, 48;
	xor.b64  	%rd3445, %rd3463, %rd3445;
$L__BB0_285:
	ld.local.u8 	%rd3464, [%rd47+5];
	shl.b64 	%rd3465, %rd3464, 40;
	xor.b64  	%rd3445, %rd3465, %rd3445;
$L__BB0_286:
	ld.local.u8 	%rd3466, [%rd47+4];
	shl.b64 	%rd3467, %rd3466, 32;
	xor.b64  	%rd3445, %rd3467, %rd3445;
$L__BB0_287:
	ld.local.u8 	%r1443, [%rd47+3];
	mul.wide.u32 	%rd3468, %r1443, 16777216;
	xor.b64  	%rd3445, %rd3468, %rd3445;
$L__BB0_288:
	ld.local.u8 	%r1444, [%rd47+2];
	mul.wide.u32 	%rd3469, %r1444, 65536;
	xor.b64  	%rd3445, %rd3469, %rd3445;
$L__BB0_289:
	ld.local.u8 	%r1445, [%rd47+1];
	mul.wide.u32 	%rd3470, %r1445, 256;
	xor.b64  	%rd3445, %rd3470, %rd3445;
$L__BB0_290:
	ld.local.u8 	%rd3471, [%rd47];
	xor.b64  	%rd3472, %rd3445, %rd3471;
	mul.lo.s64 	%rd3473, %rd3472, -8663945395140668459;
	mul.lo.s64 	%rd3474, %rd3472, -8601547726154366976;
	shr.u64 	%rd3475, %rd3473, 33;
	or.b64  	%rd3476, %rd3475, %rd3474;
	mul.lo.s64 	%rd3477, %rd3476, 5545529020109919103;
	xor.b64  	%rd6715, %rd3477, %rd6715;
$L__BB0_291:
	ld.param.u32 	%r3094, [_Z11insert_edgePiS_PbiilliiiPm_param_8];
	setp.lt.s32 	%p268, %r3094, 1;
	cvt.u64.u32 	%rd3478, %r3168;
	xor.b64  	%rd3479, %rd6715, %rd3478;
	xor.b64  	%rd3480, %rd326, %rd3478;
	add.s64 	%rd3481, %rd3480, %rd3479;
	add.s64 	%rd3482, %rd3481, %rd3480;
	shr.u64 	%rd3483, %rd3481, 33;
	xor.b64  	%rd3484, %rd3483, %rd3481;
	mul.lo.s64 	%rd3485, %rd3484, -49064778989728563;
	shr.u64 	%rd3486, %rd3485, 33;
	xor.b64  	%rd3487, %rd3486, %rd3485;
	mul.lo.s64 	%rd3488, %rd3487, -4265267296055464877;
	shr.u64 	%rd3489, %rd3488, 33;
	xor.b64  	%rd3490, %rd3489, %rd3488;
	shr.u64 	%rd3491, %rd3482, 33;
	xor.b64  	%rd3492, %rd3491, %rd3482;
	mul.lo.s64 	%rd3493, %rd3492, -49064778989728563;
	shr.u64 	%rd3494, %rd3493, 33;
	xor.b64  	%rd3495, %rd3494, %rd3493;
	mul.lo.s64 	%rd3496, %rd3495, -4265267296055464877;
	shr.u64 	%rd3497, %rd3496, 33;
	xor.b64  	%rd3498, %rd3497, %rd3496;
	add.s64 	%rd3499, %rd3498, %rd3490;
	add.s64 	%rd3500, %rd3499, %rd3498;
	st.global.u64 	[%rd60], %rd3499;
	st.global.u64 	[%rd60+64], %rd3500;
	@%p268 bra 	$L__BB0_348;
	ld.param.u32 	%r3126, [_Z11insert_edgePiS_PbiilliiiPm_param_9];
	ld.param.u32 	%r3095, [_Z11insert_edgePiS_PbiilliiiPm_param_8];
	cvt.s64.s32 	%rd369, %r3126;
	add.s32 	%r1447, %r3095, -1;
	and.b32  	%r127, %r3095, 7;
	setp.lt.u32 	%p269, %r1447, 7;
	mov.b32 	%r3184, 0;
	@%p269 bra 	$L__BB0_319;
	ld.param.u32 	%r3096, [_Z11insert_edgePiS_PbiilliiiPm_param_8];
	and.b32  	%r3184, %r3096, 2147483640;
	mov.b32 	%r3182, 0;
$L__BB0_294:
	.pragma "nounroll";
	ld.global.u64 	%rd3501, [%rd60];
	ld.global.u64 	%rd3502, [%rd60+64];
	and.b32  	%r1449, %r3182, 248;
	cvt.u64.u32 	%rd3503, %r1449;
	mad.lo.s64 	%rd370, %rd3502, %rd3503, %rd3501;
	or.b64  	%rd3504, %rd370, %rd369;
	and.b64  	%rd3505, %rd3504, -4294967296;
	setp.ne.s64 	%p270, %rd3505, 0;
	@%p270 bra 	$L__BB0_296;
	cvt.u32.u64 	%r1450, %rd369;
	cvt.u32.u64 	%r1451, %rd370;
	rem.u32 	%r1452, %r1451, %r1450;
	cvt.u64.u32 	%rd6742, %r1452;
	bra.uni 	$L__BB0_297;
$L__BB0_296:
	rem.u64 	%rd6742, %rd370, %rd369;
$L__BB0_297:
	add.s64 	%rd3506, %rd124, %rd6742;
	mov.b16 	%rs119, 1;
	st.global.u8 	[%rd3506], %rs119;
	add.s32 	%r1453, %r3182, 1;
	ld.global.u64 	%rd3507, [%rd60];
	ld.global.u64 	%rd3508, [%rd60+64];
	and.b32  	%r1454, %r1453, 249;
	cvt.u64.u32 	%rd3509, %r1454;
	mad.lo.s64 	%rd374, %rd3508, %rd3509, %rd3507;
	or.b64  	%rd3510, %rd374, %rd369;
	and.b64  	%rd3511, %rd3510, -4294967296;
	setp.ne.s64 	%p271, %rd3511, 0;
	@%p271 bra 	$L__BB0_299;
	cvt.u32.u64 	%r1455, %rd369;
	cvt.u32.u64 	%r1456, %rd374;
	rem.u32 	%r1457, %r1456, %r1455;
	cvt.u64.u32 	%rd6743, %r1457;
	bra.uni 	$L__BB0_300;
$L__BB0_299:
	rem.u64 	%rd6743, %rd374, %rd369;
$L__BB0_300:
	add.s64 	%rd3512, %rd124, %rd6743;
	mov.b16 	%rs120, 1;
	st.global.u8 	[%rd3512], %rs120;
	add.s32 	%r1458, %r3182, 2;
	ld.global.u64 	%rd3513, [%rd60];
	ld.global.u64 	%rd3514, [%rd60+64];
	and.b32  	%r1459, %r1458, 250;
	cvt.u64.u32 	%rd3515, %r1459;
	mad.lo.s64 	%rd378, %rd3514, %rd3515, %rd3513;
	or.b64  	%rd3516, %rd378, %rd369;
	and.b64  	%rd3517, %rd3516, -4294967296;
	setp.ne.s64 	%p272, %rd3517, 0;
	@%p272 bra 	$L__BB0_302;
	cvt.u32.u64 	%r1460, %rd369;
	cvt.u32.u64 	%r1461, %rd378;
	rem.u32 	%r1462, %r1461, %r1460;
	cvt.u64.u32 	%rd6744, %r1462;
	bra.uni 	$L__BB0_303;
$L__BB0_302:
	rem.u64 	%rd6744, %rd378, %rd369;
$L__BB0_303:
	add.s64 	%rd3518, %rd124, %rd6744;
	mov.b16 	%rs121, 1;
	st.global.u8 	[%rd3518], %rs121;
	add.s32 	%r1463, %r3182, 3;
	ld.global.u64 	%rd3519, [%rd60];
	ld.global.u64 	%rd3520, [%rd60+64];
	and.b32  	%r1464, %r1463, 251;
	cvt.u64.u32 	%rd3521, %r1464;
	mad.lo.s64 	%rd382, %rd3520, %rd3521, %rd3519;
	or.b64  	%rd3522, %rd382, %rd369;
	and.b64  	%rd3523, %rd3522, -4294967296;
	setp.ne.s64 	%p273, %rd3523, 0;
	@%p273 bra 	$L__BB0_305;
	cvt.u32.u64 	%r1465, %rd369;
	cvt.u32.u64 	%r1466, %rd382;
	rem.u32 	%r1467, %r1466, %r1465;
	cvt.u64.u32 	%rd6745, %r1467;
	bra.uni 	$L__BB0_306;
$L__BB0_305:
	rem.u64 	%rd6745, %rd382, %rd369;
$L__BB0_306:
	add.s64 	%rd3524, %rd124, %rd6745;
	mov.b16 	%rs122, 1;
	st.global.u8 	[%rd3524], %rs122;
	add.s32 	%r1468, %r3182, 4;
	ld.global.u64 	%rd3525, [%rd60];
	ld.global.u64 	%rd3526, [%rd60+64];
	and.b32  	%r1469, %r1468, 252;
	cvt.u64.u32 	%rd3527, %r1469;
	mad.lo.s64 	%rd386, %rd3526, %rd3527, %rd3525;
	or.b64  	%rd3528, %rd386, %rd369;
	and.b64  	%rd3529, %rd3528, -4294967296;
	setp.ne.s64 	%p274, %rd3529, 0;
	@%p274 bra 	$L__BB0_308;
	cvt.u32.u64 	%r1470, %rd369;
	cvt.u32.u64 	%r1471, %rd386;
	rem.u32 	%r1472, %r1471, %r1470;
	cvt.u64.u32 	%rd6746, %r1472;
	bra.uni 	$L__BB0_309;
$L__BB0_308:
	rem.u64 	%rd6746, %rd386, %rd369;
$L__BB0_309:
	add.s64 	%rd3530, %rd124, %rd6746;
	mov.b16 	%rs123, 1;
	st.global.u8 	[%rd3530], %rs123;
	add.s32 	%r1473, %r3182, 5;
	ld.global.u64 	%rd3531, [%rd60];
	ld.global.u64 	%rd3532, [%rd60+64];
	and.b32  	%r1474, %r1473, 253;
	cvt.u64.u32 	%rd3533, %r1474;
	mad.lo.s64 	%rd390, %rd3532, %rd3533, %rd3531;
	or.b64  	%rd3534, %rd390, %rd369;
	and.b64  	%rd3535, %rd3534, -4294967296;
	setp.ne.s64 	%p275, %rd3535, 0;
	@%p275 bra 	$L__BB0_311;
	cvt.u32.u64 	%r1475, %rd369;
	cvt.u32.u64 	%r1476, %rd390;
	rem.u32 	%r1477, %r1476, %r1475;
	cvt.u64.u32 	%rd6747, %r1477;
	bra.uni 	$L__BB0_312;
$L__BB0_311:
	rem.u64 	%rd6747, %rd390, %rd369;
$L__BB0_312:
	add.s64 	%rd3536, %rd124, %rd6747;
	mov.b16 	%rs124, 1;
	st.global.u8 	[%rd3536], %rs124;
	add.s32 	%r1478, %r3182, 6;
	ld.global.u64 	%rd3537, [%rd60];
	ld.global.u64 	%rd3538, [%rd60+64];
	and.b32  	%r1479, %r1478, 254;
	cvt.u64.u32 	%rd3539, %r1479;
	mad.lo.s64 	%rd394, %rd3538, %rd3539, %rd3537;
	or.b64  	%rd3540, %rd394, %rd369;
	and.b64  	%rd3541, %rd3540, -4294967296;
	setp.ne.s64 	%p276, %rd3541, 0;
	@%p276 bra 	$L__BB0_314;
	cvt.u32.u64 	%r1480, %rd369;
	cvt.u32.u64 	%r1481, %rd394;
	rem.u32 	%r1482, %r1481, %r1480;
	cvt.u64.u32 	%rd6748, %r1482;
	bra.uni 	$L__BB0_315;
$L__BB0_314:
	rem.u64 	%rd6748, %rd394, %rd369;
$L__BB0_315:
	add.s64 	%rd3542, %rd124, %rd6748;
	mov.b16 	%rs125, 1;
	st.global.u8 	[%rd3542], %rs125;
	add.s32 	%r1483, %r3182, 7;
	ld.global.u64 	%rd3543, [%rd60];
	ld.global.u64 	%rd3544, [%rd60+64];
	and.b32  	%r1484, %r1483, 255;
	cvt.u64.u32 	%rd3545, %r1484;
	mad.lo.s64 	%rd398, %rd3544, %rd3545, %rd3543;
	or.b64  	%rd3546, %rd398, %rd369;
	and.b64  	%rd3547, %rd3546, -4294967296;
	setp.ne.s64 	%p277, %rd3547, 0;
	@%p277 bra 	$L__BB0_317;
	cvt.u32.u64 	%r1485, %rd369;
	cvt.u32.u64 	%r1486, %rd398;
	rem.u32 	%r1487, %r1486, %r1485;
	cvt.u64.u32 	%rd6749, %r1487;
	bra.uni 	$L__BB0_318;
$L__BB0_317:
	rem.u64 	%rd6749, %rd398, %rd369;
$L__BB0_318:
	add.s64 	%rd3548, %rd124, %rd6749;
	mov.b16 	%rs126, 1;
	st.global.u8 	[%rd3548], %rs126;
	add.s32 	%r3182, %r3182, 8;
	setp.ne.s32 	%p278, %r3182, %r3184;
	@%p278 bra 	$L__BB0_294;
$L__BB0_319:
	setp.eq.s32 	%p279, %r127, 0;
	@%p279 bra 	$L__BB0_348;
	ld.param.u32 	%r3097, [_Z11insert_edgePiS_PbiilliiiPm_param_8];
	and.b32  	%r132, %r3097, 3;
	setp.lt.u32 	%p280, %r127, 4;
	@%p280 bra 	$L__BB0_334;
	ld.global.u64 	%rd3549, [%rd60];
	ld.global.u64 	%rd3550, [%rd60+64];
	and.b32  	%r1488, %r3184, 255;
	cvt.u64.u32 	%rd3551, %r1488;
	mad.lo.s64 	%rd402, %rd3550, %rd3551, %rd3549;
	or.b64  	%rd3552, %rd402, %rd369;
	and.b64  	%rd3553, %rd3552, -4294967296;
	setp.ne.s64 	%p281, %rd3553, 0;
	@%p281 bra 	$L__BB0_323;
	cvt.u32.u64 	%r1489, %rd369;
	cvt.u32.u64 	%r1490, %rd402;
	rem.u32 	%r1491, %r1490, %r1489;
	cvt.u64.u32 	%rd6750, %r1491;
	bra.uni 	$L__BB0_324;
$L__BB0_323:
	rem.u64 	%rd6750, %rd402, %rd369;
$L__BB0_324:
	add.s64 	%rd3554, %rd124, %rd6750;
	mov.b16 	%rs127, 1;
	st.global.u8 	[%rd3554], %rs127;
	add.s32 	%r1492, %r3184, 1;
	ld.global.u64 	%rd3555, [%rd60];
	ld.global.u64 	%rd3556, [%rd60+64];
	and.b32  	%r1493, %r1492, 255;
	cvt.u64.u32 	%rd3557, %r1493;
	mad.lo.s64 	%rd406, %rd3556, %rd3557, %rd3555;
	or.b64  	%rd3558, %rd406, %rd369;
	and.b64  	%rd3559, %rd3558, -4294967296;
	setp.ne.s64 	%p282, %rd3559, 0;
	@%p282 bra 	$L__BB0_326;
	cvt.u32.u64 	%r1494, %rd369;
	cvt.u32.u64 	%r1495, %rd406;
	rem.u32 	%r1496, %r1495, %r1494;
	cvt.u64.u32 	%rd6751, %r1496;
	bra.uni 	$L__BB0_327;
$L__BB0_326:
	rem.u64 	%rd6751, %rd406, %rd369;
$L__BB0_327:
	add.s64 	%rd3560, %rd124, %rd6751;
	mov.b16 	%rs128, 1;
	st.global.u8 	[%rd3560], %rs128;
	add.s32 	%r1497, %r3184, 2;
	ld.global.u64 	%rd3561, [%rd60];
	ld.global.u64 	%rd3562, [%rd60+64];
	and.b32  	%r1498, %r1497, 255;
	cvt.u64.u32 	%rd3563, %r1498;
	mad.lo.s64 	%rd410, %rd3562, %rd3563, %rd3561;
	or.b64  	%rd3564, %rd410, %rd369;
	and.b64  	%rd3565, %rd3564, -4294967296;
	setp.ne.s64 	%p283, %rd3565, 0;
	@%p283 bra 	$L__BB0_329;
	cvt.u32.u64 	%r1499, %rd369;
	cvt.u32.u64 	%r1500, %rd410;
	rem.u32 	%r1501, %r1500, %r1499;
	cvt.u64.u32 	%rd6752, %r1501;
	bra.uni 	$L__BB0_330;
$L__BB0_329:
	rem.u64 	%rd6752, %rd410, %rd369;
$L__BB0_330:
	add.s64 	%rd3566, %rd124, %rd6752;
	mov.b16 	%rs129, 1;
	st.global.u8 	[%rd3566], %rs129;
	add.s32 	%r1502, %r3184, 3;
	ld.global.u64 	%rd3567, [%rd60];
	ld.global.u64 	%rd3568, [%rd60+64];
	and.b32  	%r1503, %r1502, 255;
	cvt.u64.u32 	%rd3569, %r1503;
	mad.lo.s64 	%rd414, %rd3568, %rd3569, %rd3567;
	or.b64  	%rd3570, %rd414, %rd369;
	and.b64  	%rd3571, %rd3570, -4294967296;
	setp.ne.s64 	%p284, %rd3571, 0;
	@%p284 bra 	$L__BB0_332;
	cvt.u32.u64 	%r1504, %rd369;
	cvt.u32.u64 	%r1505, %rd414;
	rem.u32 	%r1506, %r1505, %r1504;
	cvt.u64.u32 	%rd6753, %r1506;
	bra.uni 	$L__BB0_333;
$L__BB0_332:
	rem.u64 	%rd6753, %rd414, %rd369;
$L__BB0_333:
	add.s64 	%rd3572, %rd124, %rd6753;
	mov.b16 	%rs130, 1;
	st.global.u8 	[%rd3572], %rs130;
	add.s32 	%r3184, %r3184, 4;
$L__BB0_334:
	setp.eq.s32 	%p285, %r132, 0;
	@%p285 bra 	$L__BB0_348;
	setp.eq.s32 	%p286, %r132, 1;
	@%p286 bra 	$L__BB0_343;
	ld.global.u64 	%rd3573, [%rd60];
	ld.global.u64 	%rd3574, [%rd60+64];
	and.b32  	%r1507, %r3184, 255;
	cvt.u64.u32 	%rd3575, %r1507;
	mad.lo.s64 	%rd418, %rd3574, %rd3575, %rd3573;
	or.b64  	%rd3576, %rd418, %rd369;
	and.b64  	%rd3577, %rd3576, -4294967296;
	setp.ne.s64 	%p287, %rd3577, 0;
	@%p287 bra 	$L__BB0_338;
	cvt.u32.u64 	%r1508, %rd369;
	cvt.u32.u64 	%r1509, %rd418;
	rem.u32 	%r1510, %r1509, %r1508;
	cvt.u64.u32 	%rd6754, %r1510;
	bra.uni 	$L__BB0_339;
$L__BB0_338:
	rem.u64 	%rd6754, %rd418, %rd369;
$L__BB0_339:
	add.s64 	%rd3578, %rd124, %rd6754;
	mov.b16 	%rs131, 1;
	st.global.u8 	[%rd3578], %rs131;
	add.s32 	%r1511, %r3184, 1;
	ld.global.u64 	%rd3579, [%rd60];
	ld.global.u64 	%rd3580, [%rd60+64];
	and.b32  	%r1512, %r1511, 255;
	cvt.u64.u32 	%rd3581, %r1512;
	mad.lo.s64 	%rd422, %rd3580, %rd3581, %rd3579;
	or.b64  	%rd3582, %rd422, %rd369;
	and.b64  	%rd3583, %rd3582, -4294967296;
	setp.ne.s64 	%p288, %rd3583, 0;
	@%p288 bra 	$L__BB0_341;
	cvt.u32.u64 	%r1513, %rd369;
	cvt.u32.u64 	%r1514, %rd422;
	rem.u32 	%r1515, %r1514, %r1513;
	cvt.u64.u32 	%rd6755, %r1515;
	bra.uni 	$L__BB0_342;
$L__BB0_341:
	rem.u64 	%rd6755, %rd422, %rd369;
$L__BB0_342:
	add.s64 	%rd3584, %rd124, %rd6755;
	mov.b16 	%rs132, 1;
	st.global.u8 	[%rd3584], %rs132;
	add.s32 	%r3184, %r3184, 2;
$L__BB0_343:
	ld.param.u32 	%r3098, [_Z11insert_edgePiS_PbiilliiiPm_param_8];
	and.b32  	%r1516, %r3098, 1;
	setp.eq.b32 	%p289, %r1516, 1;
	not.pred 	%p290, %p289;
	@%p290 bra 	$L__BB0_348;
	ld.global.u64 	%rd3585, [%rd60];
	ld.global.u64 	%rd3586, [%rd60+64];
	and.b32  	%r1517, %r3184, 255;
	cvt.u64.u32 	%rd3587, %r1517;
	mad.lo.s64 	%rd426, %rd3586, %rd3587, %rd3585;
	or.b64  	%rd3588, %rd426, %rd369;
	and.b64  	%rd3589, %rd3588, -4294967296;
	setp.ne.s64 	%p291, %rd3589, 0;
	@%p291 bra 	$L__BB0_346;
	cvt.u32.u64 	%r1518, %rd369;
	cvt.u32.u64 	%r1519, %rd426;
	rem.u32 	%r1520, %r1519, %r1518;
	cvt.u64.u32 	%rd6756, %r1520;
	bra.uni 	$L__BB0_347;
$L__BB0_346:
	rem.u64 	%rd6756, %rd426, %rd369;
$L__BB0_347:
	add.s64 	%rd3590, %rd124, %rd6756;
	mov.b16 	%rs133, 1;
	st.global.u8 	[%rd3590], %rs133;
$L__BB0_348:
	st.global.u32 	[%rd58], %r3;
	bra.uni 	$L__BB0_693;
$L__BB0_349:
	ld.param.u32 	%r3063, [_Z11insert_edgePiS_PbiilliiiPm_param_3];
	cvt.u32.u64 	%r642, %rd62;
	add.s32 	%r643, %r3063, %r634;
	shr.s32 	%r644, %r643, 1;
	add.s32 	%r137, %r644, -1;
	mul.lo.s32 	%r138, %r137, %r3063;
	sub.s32 	%r645, %r642, %r3063;
	add.s32 	%r646, %r645, %r138;
	shl.b32 	%r647, %r646, 1;
	add.s32 	%r648, %r647, 2;
	cvt.s64.s32 	%rd6758, %r648;
	mov.b32 	%r3186, 0;
	mov.b16 	%rs350, 1;
	mov.u64 	%rd6757, %rd6758;
$L__BB0_350:
	mov.u32 	%r139, %r3186;
	mov.u16 	%rs7, %rs350;
	add.s32 	%r3186, %r139, 1;
	mul.hi.s64 	%rd1931, %rd6757, 7378697629483820647;
	shr.u64 	%rd1932, %rd1931, 63;
	shr.s64 	%rd1933, %rd1931, 2;
	add.s64 	%rd432, %rd1933, %rd1932;
	add.s64 	%rd1934, %rd6757, 9;
	setp.gt.u64 	%p5, %rd1934, 18;
	add.s16 	%rs350, %rs7, 1;
	mov.u64 	%rd6757, %rd432;
	@%p5 bra 	$L__BB0_350;
	mov.b32 	%r3187, 0;
$L__BB0_352:
	mov.u32 	%r141, %r3187;
	mul.hi.s64 	%rd1935, %rd6758, 7378697629483820647;
	shr.u64 	%rd1936, %rd1935, 63;
	shr.s64 	%rd1937, %rd1935, 2;
	add.s64 	%rd434, %rd1937, %rd1936;
	mul.lo.s64 	%rd1938, %rd434, 10;
	sub.s64 	%rd1939, %rd6758, %rd1938;
	cvt.u16.u64 	%rs30, %rd1939;
	add.s16 	%rs31, %rs30, 48;
	sub.s32 	%r650, %r139, %r141;
	cvt.s64.s32 	%rd1940, %r650;
	add.s64 	%rd1941, %rd44, %rd1940;
	st.local.u8 	[%rd1941], %rs31;
	add.s32 	%r3187, %r141, 1;
	add.s64 	%rd1942, %rd6758, 9;
	setp.gt.u64 	%p6, %rd1942, 18;
	mov.u64 	%rd6758, %rd434;
	@%p6 bra 	$L__BB0_352;
	cvt.u64.u32 	%rd1943, %r141;
	add.s64 	%rd1944, %rd44, %rd1943;
	mov.b16 	%rs32, 48;
	st.local.u8 	[%rd1944+1], %rs32;
	and.b32  	%r143, %r3186, 3;
	setp.lt.u32 	%p7, %r139, 3;
	mov.b32 	%r3190, 0;
	@%p7 bra 	$L__BB0_356;
	and.b32  	%r3190, %r3186, -4;
	mov.b32 	%r3188, 0;
$L__BB0_355:
	cvt.u64.u32 	%rd1945, %r3188;
	add.s64 	%rd1946, %rd44, %rd1945;
	add.s64 	%rd1947, %rd41, %rd1945;
	ld.local.u8 	%r653, [%rd1946+3];
	ld.local.u8 	%r654, [%rd1946+2];
	prmt.b32 	%r655, %r654, %r653, 0x3340U;
	ld.local.u8 	%r656, [%rd1946+1];
	ld.local.u8 	%r657, [%rd1946];
	prmt.b32 	%r658, %r657, %r656, 0x3340U;
	prmt.b32 	%r659, %r658, %r655, 0x5410U;
	st.local.u32 	[%rd1947], %r659;
	add.s32 	%r3188, %r3188, 4;
	setp.ne.s32 	%p8, %r3188, %r3190;
	@%p8 bra 	$L__BB0_355;
$L__BB0_356:
	setp.eq.s32 	%p9, %r143, 0;
	@%p9 bra 	$L__BB0_359;
	mov.b32 	%r3191, 0;
$L__BB0_358:
	.pragma "nounroll";
	cvt.u64.u32 	%rd1948, %r3190;
	add.s64 	%rd1949, %rd44, %rd1948;
	ld.local.u8 	%rs33, [%rd1949];
	add.s64 	%rd1950, %rd41, %rd1948;
	st.local.u8 	[%rd1950], %rs33;
	add.s32 	%r3190, %r3190, 1;
	add.s32 	%r3191, %r3191, 1;
	setp.ne.s32 	%p10, %r3191, %r143;
	@%p10 bra 	$L__BB0_358;
$L__BB0_359:
	mov.b32 	%r3192, 0;
	@%p7 bra 	$L__BB0_362;
	and.b32  	%r3192, %r3186, -4;
	mov.b32 	%r3195, 0;
$L__BB0_361:
	cvt.u64.u32 	%rd1951, %r3195;
	add.s64 	%rd1952, %rd41, %rd1951;
	ld.local.u32 	%r663, [%rd1952];
	mul.wide.u32 	%rd1953, %r3195, 8;
	add.s64 	%rd1954, %rd42, %rd1953;
	bfe.u32 	%r664, %r663, 8, 8;
	cvt.u64.u32 	%rd1955, %r664;
	and.b64  	%rd1956, %rd1955, 255;
	bfe.u32 	%r665, %r663, 0, 8;
	cvt.u64.u32 	%rd1957, %r665;
	and.b64  	%rd1958, %rd1957, 255;
	st.local.v2.u64 	[%rd1954], {%rd1958, %rd1956};
	bfe.u32 	%r666, %r663, 24, 8;
	cvt.u64.u32 	%rd1959, %r666;
	and.b64  	%rd1960, %rd1959, 255;
	bfe.u32 	%r667, %r663, 16, 8;
	cvt.u64.u32 	%rd1961, %r667;
	and.b64  	%rd1962, %rd1961, 255;
	st.local.v2.u64 	[%rd1954+16], {%rd1962, %rd1960};
	add.s32 	%r3195, %r3195, 4;
	setp.eq.s32 	%p12, %r3195, %r3192;
	@%p12 bra 	$L__BB0_362;
	bra.uni 	$L__BB0_361;
$L__BB0_362:
	@%p9 bra 	$L__BB0_365;
	mov.b32 	%r3194, 0;
$L__BB0_364:
	.pragma "nounroll";
	cvt.u64.u32 	%rd1963, %r3192;
	add.s64 	%rd1964, %rd41, %rd1963;
	ld.local.u8 	%rd1965, [%rd1964];
	mul.wide.u32 	%rd1966, %r3192, 8;
	add.s64 	%rd1967, %rd42, %rd1966;
	st.local.u64 	[%rd1967], %rd1965;
	add.s32 	%r3192, %r3192, 1;
	add.s32 	%r3194, %r3194, 1;
	setp.ne.s32 	%p14, %r3194, %r143;
	@%p14 bra 	$L__BB0_364;
$L__BB0_365:
	setp.lt.u32 	%p15, %r139, 15;
	mov.b64 	%rd6767, 0;
	mov.u64 	%rd448, %rd6767;
	@%p15 bra 	$L__BB0_374;
	shr.u32 	%r670, %r3186, 4;
	max.u32 	%r158, %r670, 1;
	and.b32  	%r159, %r158, 3;
	setp.lt.u32 	%p16, %r139, 63;
	mov.b32 	%r3196, 0;
	mov.b64 	%rd448, 0;
	mov.u64 	%rd6767, %rd448;
	@%p16 bra 	$L__BB0_369;
	and.b32  	%r3196, %r158, 268435452;
	mov.b32 	%r3198, 0;
	mov.b64 	%rd448, 0;
$L__BB0_368:
	.pragma "nounroll";
	shl.b32 	%r672, %r3198, 1;
	mul.wide.u32 	%rd1972, %r672, 8;
	add.s64 	%rd1973, %rd42, %rd1972;
	ld.local.v2.u64 	{%rd1974, %rd1975}, [%rd1973];
	mul.lo.s64 	%rd1976, %rd1974, -8663945395140668459;
	mul.lo.s64 	%rd1977, %rd1974, -8601547726154366976;
	shr.u64 	%rd1978, %rd1976, 33;
	or.b64  	%rd1979, %rd1978, %rd1977;
	mul.lo.s64 	%rd1980, %rd1979, 5545529020109919103;
	xor.b64  	%rd1981, %rd1980, %rd6767;
	mov.b64 	{%r673, %r674}, %rd1981;
	shf.l.wrap.b32 	%r675, %r673, %r674, 27;
	shf.l.wrap.b32 	%r676, %r674, %r673, 27;
	mov.b64 	%rd1982, {%r676, %r675};
	add.s64 	%rd1983, %rd1982, %rd448;
	mad.lo.s64 	%rd1984, %rd1983, 5, 1390208809;
	mul.lo.s64 	%rd1985, %rd1975, 5545529020109919103;
	mul.lo.s64 	%rd1986, %rd1975, 5659660229084708864;
	shr.u64 	%rd1987, %rd1985, 31;
	or.b64  	%rd1988, %rd1987, %rd1986;
	mul.lo.s64 	%rd1989, %rd1988, -8663945395140668459;
	xor.b64  	%rd1990, %rd1989, %rd448;
	mov.b64 	{%r677, %r678}, %rd1990;
	shf.l.wrap.b32 	%r679, %r677, %r678, 31;
	shf.l.wrap.b32 	%r680, %r678, %r677, 31;
	mov.b64 	%rd1991, {%r680, %r679};
	add.s64 	%rd1992, %rd1984, %rd1991;
	mad.lo.s64 	%rd1993, %rd1992, 5, 944331445;
	ld.local.v2.u64 	{%rd1994, %rd1995}, [%rd1973+16];
	mul.lo.s64 	%rd1996, %rd1994, -8663945395140668459;
	mul.lo.s64 	%rd1997, %rd1994, -8601547726154366976;
	shr.u64 	%rd1998, %rd1996, 33;
	or.b64  	%rd1999, %rd1998, %rd1997;
	mul.lo.s64 	%rd2000, %rd1999, 5545529020109919103;
	xor.b64  	%rd2001, %rd2000, %rd1984;
	mov.b64 	{%r681, %r682}, %rd2001;
	shf.l.wrap.b32 	%r683, %r681, %r682, 27;
	shf.l.wrap.b32 	%r684, %r682, %r681, 27;
	mov.b64 	%rd2002, {%r684, %r683};
	add.s64 	%rd2003, %rd2002, %rd1993;
	mad.lo.s64 	%rd2004, %rd2003, 5, 1390208809;
	mul.lo.s64 	%rd2005, %rd1995, 5545529020109919103;
	mul.lo.s64 	%rd2006, %rd1995, 5659660229084708864;
	shr.u64 	%rd2007, %rd2005, 31;
	or.b64  	%rd2008, %rd2007, %rd2006;
	mul.lo.s64 	%rd2009, %rd2008, -8663945395140668459;
	xor.b64  	%rd2010, %rd2009, %rd1993;
	mov.b64 	{%r685, %r686}, %rd2010;
	shf.l.wrap.b32 	%r687, %r685, %r686, 31;
	shf.l.wrap.b32 	%r688, %r686, %r685, 31;
	mov.b64 	%rd2011, {%r688, %r687};
	add.s64 	%rd2012, %rd2004, %rd2011;
	mad.lo.s64 	%rd2013, %rd2012, 5, 944331445;
	ld.local.v2.u64 	{%rd2014, %rd2015}, [%rd1973+32];
	mul.lo.s64 	%rd2016, %rd2014, -8663945395140668459;
	mul.lo.s64 	%rd2017, %rd2014, -8601547726154366976;
	shr.u64 	%rd2018, %rd2016, 33;
	or.b64  	%rd2019, %rd2018, %rd2017;
	mul.lo.s64 	%rd2020, %rd2019, 5545529020109919103;
	xor.b64  	%rd2021, %rd2020, %rd2004;
	mov.b64 	{%r689, %r690}, %rd2021;
	shf.l.wrap.b32 	%r691, %r689, %r690, 27;
	shf.l.wrap.b32 	%r692, %r690, %r689, 27;
	mov.b64 	%rd2022, {%r692, %r691};
	add.s64 	%rd2023, %rd2022, %rd2013;
	mad.lo.s64 	%rd2024, %rd2023, 5, 1390208809;
	mul.lo.s64 	%rd2025, %rd2015, 5545529020109919103;
	mul.lo.s64 	%rd2026, %rd2015, 5659660229084708864;
	shr.u64 	%rd2027, %rd2025, 31;
	or.b64  	%rd2028, %rd2027, %rd2026;
	mul.lo.s64 	%rd2029, %rd2028, -8663945395140668459;
	xor.b64  	%rd2030, %rd2029, %rd2013;
	mov.b64 	{%r693, %r694}, %rd2030;
	shf.l.wrap.b32 	%r695, %r693, %r694, 31;
	shf.l.wrap.b32 	%r696, %r694, %r693, 31;
	mov.b64 	%rd2031, {%r696, %r695};
	add.s64 	%rd2032, %rd2024, %rd2031;
	mad.lo.s64 	%rd2033, %rd2032, 5, 944331445;
	ld.local.v2.u64 	{%rd2034, %rd2035}, [%rd1973+48];
	mul.lo.s64 	%rd2036, %rd2034, -8663945395140668459;
	mul.lo.s64 	%rd2037, %rd2034, -8601547726154366976;
	shr.u64 	%rd2038, %rd2036, 33;
	or.b64  	%rd2039, %rd2038, %rd2037;
	mul.lo.s64 	%rd2040, %rd2039, 5545529020109919103;
	xor.b64  	%rd2041, %rd2040, %rd2024;
	mov.b64 	{%r697, %r698}, %rd2041;
	shf.l.wrap.b32 	%r699, %r697, %r698, 27;
	shf.l.wrap.b32 	%r700, %r698, %r697, 27;
	mov.b64 	%rd2042, {%r700, %r699};
	add.s64 	%rd2043, %rd2042, %rd2033;
	mad.lo.s64 	%rd6767, %rd2043, 5, 1390208809;
	mul.lo.s64 	%rd2044, %rd2035, 5545529020109919103;
	mul.lo.s64 	%rd2045, %rd2035, 5659660229084708864;
	shr.u64 	%rd2046, %rd2044, 31;
	or.b64  	%rd2047, %rd2046, %rd2045;
	mul.lo.s64 	%rd2048, %rd2047, -8663945395140668459;
	xor.b64  	%rd2049, %rd2048, %rd2033;
	mov.b64 	{%r701, %r702}, %rd2049;
	shf.l.wrap.b32 	%r703, %r701, %r702, 31;
	shf.l.wrap.b32 	%r704, %r702, %r701, 31;
	mov.b64 	%rd2050, {%r704, %r703};
	add.s64 	%rd2051, %rd6767, %rd2050;
	mad.lo.s64 	%rd448, %rd2051, 5, 944331445;
	add.s32 	%r3198, %r3198, 4;
	setp.eq.s32 	%p17, %r3198, %r3196;
	@%p17 bra 	$L__BB0_369;
	bra.uni 	$L__BB0_368;
$L__BB0_369:
	setp.eq.s32 	%p18, %r159, 0;
	@%p18 bra 	$L__BB0_374;
	setp.eq.s32 	%p19, %r159, 1;
	@%p19 bra 	$L__BB0_372;
	shl.b32 	%r705, %r3196, 1;
	mul.wide.u32 	%rd2053, %r705, 8;
	add.s64 	%rd2054, %rd42, %rd2053;
	ld.local.v2.u64 	{%rd2055, %rd2056}, [%rd2054];
	mul.lo.s64 	%rd2057, %rd2055, -8663945395140668459;
	mul.lo.s64 	%rd2058, %rd2055, -8601547726154366976;
	shr.u64 	%rd2059, %rd2057, 33;
	or.b64  	%rd2060, %rd2059, %rd2058;
	mul.lo.s64 	%rd2061, %rd2060, 5545529020109919103;
	xor.b64  	%rd2062, %rd2061, %rd6767;
	mov.b64 	{%r706, %r707}, %rd2062;
	shf.l.wrap.b32 	%r708, %r706, %r707, 27;
	shf.l.wrap.b32 	%r709, %r707, %r706, 27;
	mov.b64 	%rd2063, {%r709, %r708};
	add.s64 	%rd2064, %rd2063, %rd448;
	mad.lo.s64 	%rd2065, %rd2064, 5, 1390208809;
	mul.lo.s64 	%rd2066, %rd2056, 5545529020109919103;
	mul.lo.s64 	%rd2067, %rd2056, 5659660229084708864;
	shr.u64 	%rd2068, %rd2066, 31;
	or.b64  	%rd2069, %rd2068, %rd2067;
	mul.lo.s64 	%rd2070, %rd2069, -8663945395140668459;
	xor.b64  	%rd2071, %rd2070, %rd448;
	mov.b64 	{%r710, %r711}, %rd2071;
	shf.l.wrap.b32 	%r712, %r710, %r711, 31;
	shf.l.wrap.b32 	%r713, %r711, %r710, 31;
	mov.b64 	%rd2072, {%r713, %r712};
	add.s64 	%rd2073, %rd2065, %rd2072;
	mad.lo.s64 	%rd2074, %rd2073, 5, 944331445;
	ld.local.v2.u64 	{%rd2075, %rd2076}, [%rd2054+16];
	mul.lo.s64 	%rd2077, %rd2075, -8663945395140668459;
	mul.lo.s64 	%rd2078, %rd2075, -8601547726154366976;
	shr.u64 	%rd2079, %rd2077, 33;
	or.b64  	%rd2080, %rd2079, %rd2078;
	mul.lo.s64 	%rd2081, %rd2080, 5545529020109919103;
	xor.b64  	%rd2082, %rd2081, %rd2065;
	mov.b64 	{%r714, %r715}, %rd2082;
	shf.l.wrap.b32 	%r716, %r714, %r715, 27;
	shf.l.wrap.b32 	%r717, %r715, %r714, 27;
	mov.b64 	%rd2083, {%r717, %r716};
	add.s64 	%rd2084, %rd2083, %rd2074;
	mad.lo.s64 	%rd6767, %rd2084, 5, 1390208809;
	mul.lo.s64 	%rd2085, %rd2076, 5545529020109919103;
	mul.lo.s64 	%rd2086, %rd2076, 5659660229084708864;
	shr.u64 	%rd2087, %rd2085, 31;
	or.b64  	%rd2088, %rd2087, %rd2086;
	mul.lo.s64 	%rd2089, %rd2088, -8663945395140668459;
	xor.b64  	%rd2090, %rd2089, %rd2074;
	mov.b64 	{%r718, %r719}, %rd2090;
	shf.l.wrap.b32 	%r720, %r718, %r719, 31;
	shf.l.wrap.b32 	%r721, %r719, %r718, 31;
	mov.b64 	%rd2091, {%r721, %r720};
	add.s64 	%rd2092, %rd6767, %rd2091;
	sub.s32 	%r722, %r705, %r3196;
	add.s32 	%r3196, %r722, 2;
	mad.lo.s64 	%rd448, %rd2092, 5, 944331445;
$L__BB0_372:
	and.b32  	%r723, %r158, 1;
	setp.eq.b32 	%p20, %r723, 1;
	not.pred 	%p21, %p20;
	@%p21 bra 	$L__BB0_374;
	shl.b32 	%r724, %r3196, 1;
	mul.wide.u32 	%rd2093, %r724, 8;
	add.s64 	%rd2094, %rd42, %rd2093;
	ld.local.v2.u64 	{%rd2095, %rd2096}, [%rd2094];
	mul.lo.s64 	%rd2097, %rd2095, -8663945395140668459;
	mul.lo.s64 	%rd2098, %rd2095, -8601547726154366976;
	shr.u64 	%rd2099, %rd2097, 33;
	or.b64  	%rd2100, %rd2099, %rd2098;
	mul.lo.s64 	%rd2101, %rd2100, 5545529020109919103;
	xor.b64  	%rd2102, %rd2101, %rd6767;
	mov.b64 	{%r725, %r726}, %rd2102;
	shf.l.wrap.b32 	%r727, %r725, %r726, 27;
	shf.l.wrap.b32 	%r728, %r726, %r725, 27;
	mov.b64 	%rd2103, {%r728, %r727};
	add.s64 	%rd2104, %rd2103, %rd448;
	mad.lo.s64 	%rd6767, %rd2104, 5, 1390208809;
	mul.lo.s64 	%rd2105, %rd2096, 5545529020109919103;
	mul.lo.s64 	%rd2106, %rd2096, 5659660229084708864;
	shr.u64 	%rd2107, %rd2105, 31;
	or.b64  	%rd2108, %rd2107, %rd2106;
	mul.lo.s64 	%rd2109, %rd2108, -8663945395140668459;
	xor.b64  	%rd2110, %rd2109, %rd448;
	mov.b64 	{%r729, %r730}, %rd2110;
	shf.l.wrap.b32 	%r731, %r729, %r730, 31;
	shf.l.wrap.b32 	%r732, %r730, %r729, 31;
	mov.b64 	%rd2111, {%r732, %r731};
	add.s64 	%rd2112, %rd6767, %rd2111;
	mad.lo.s64 	%rd448, %rd2112, 5, 944331445;
$L__BB0_374:
	and.b32  	%r166, %r3186, 15;
	setp.eq.s32 	%p22, %r166, 0;
	@%p22 bra 	$L__BB0_406;
	and.b32  	%r167, %r3186, 2147483632;
	cvt.u32.u16 	%r734, %rs7;
	and.b32  	%r168, %r734, 15;
	mov.b32 	%r3199, 0;
$L__BB0_376:
	add.s32 	%r735, %r3199, %r167;
	cvt.u64.u32 	%rd2113, %r735;
	add.s64 	%rd2114, %rd41, %rd2113;
	ld.local.u8 	%rs34, [%rd2114];
	cvt.u64.u32 	%rd2115, %r3199;
	add.s64 	%rd2116, %rd43, %rd2115;
	st.local.u8 	[%rd2116], %rs34;
	add.s32 	%r3199, %r3199, 1;
	setp.ne.s32 	%p23, %r3199, %r168;
	@%p23 bra 	$L__BB0_376;
	mov.b64 	%rd2117, 0;
	setp.gt.s32 	%p24, %r166, 7;
	@%p24 bra 	$L__BB0_384;
	setp.gt.s32 	%p32, %r166, 3;
	@%p32 bra 	$L__BB0_381;
	setp.eq.s32 	%p36, %r166, 1;
	@%p36 bra 	$L__BB0_405;
	setp.eq.s32 	%p37, %r166, 2;
	@%p37 bra 	$L__BB0_404;
	bra.uni 	$L__BB0_403;
$L__BB0_381:
	setp.gt.s32 	%p33, %r166, 5;
	@%p33 bra 	$L__BB0_383;
	setp.eq.s32 	%p35, %r166, 4;
	@%p35 bra 	$L__BB0_402;
	bra.uni 	$L__BB0_401;
$L__BB0_383:
	setp.eq.s32 	%p34, %r166, 6;
	@%p34 bra 	$L__BB0_400;
	bra.uni 	$L__BB0_399;
$L__BB0_384:
	setp.gt.s32 	%p25, %r166, 11;
	@%p25 bra 	$L__BB0_388;
	setp.gt.s32 	%p29, %r166, 9;
	@%p29 bra 	$L__BB0_387;
	setp.eq.s32 	%p31, %r166, 8;
	@%p31 bra 	$L__BB0_398;
	bra.uni 	$L__BB0_397;
$L__BB0_387:
	setp.eq.s32 	%p30, %r166, 10;
	@%p30 bra 	$L__BB0_396;
	bra.uni 	$L__BB0_395;
$L__BB0_388:
	setp.gt.s32 	%p26, %r166, 13;
	@%p26 bra 	$L__BB0_390;
	setp.eq.s32 	%p28, %r166, 12;
	@%p28 bra 	$L__BB0_394;
	bra.uni 	$L__BB0_393;
$L__BB0_390:
	setp.eq.s32 	%p27, %r166, 14;
	@%p27 bra 	$L__BB0_392;
	ld.local.u8 	%rd2118, [%rd43+14];
	shl.b64 	%rd2117, %rd2118, 48;
$L__BB0_392:
	ld.local.u8 	%rd2119, [%rd43+13];
	shl.b64 	%rd2120, %rd2119, 40;
	xor.b64  	%rd2117, %rd2120, %rd2117;
$L__BB0_393:
	ld.local.u8 	%rd2121, [%rd43+12];
	shl.b64 	%rd2122, %rd2121, 32;
	xor.b64  	%rd2117, %rd2122, %rd2117;
$L__BB0_394:
	ld.local.u8 	%r736, [%rd43+11];
	mul.wide.u32 	%rd2123, %r736, 16777216;
	xor.b64  	%rd2117, %rd2123, %rd2117;
$L__BB0_395:
	ld.local.u8 	%r737, [%rd43+10];
	mul.wide.u32 	%rd2124, %r737, 65536;
	xor.b64  	%rd2117, %rd2124, %rd2117;
$L__BB0_396:
	ld.local.u8 	%r738, [%rd43+9];
	mul.wide.u32 	%rd2125, %r738, 256;
	xor.b64  	%rd2117, %rd2125, %rd2117;
$L__BB0_397:
	ld.local.u8 	%rd2126, [%rd43+8];
	xor.b64  	%rd2127, %rd2117, %rd2126;
	mul.lo.s64 	%rd2128, %rd2127, 5545529020109919103;
	mul.lo.s64 	%rd2129, %rd2127, 5659660229084708864;
	shr.u64 	%rd2130, %rd2128, 31;
	or.b64  	%rd2131, %rd2130, %rd2129;
	mul.lo.s64 	%rd2132, %rd2131, -8663945395140668459;
	xor.b64  	%rd448, %rd2132, %rd448;
$L__BB0_398:
	ld.local.u8 	%rd2133, [%rd43+7];
	shl.b64 	%rd2117, %rd2133, 56;
$L__BB0_399:
	ld.local.u8 	%rd2134, [%rd43+6];
	shl.b64 	%rd2135, %rd2134, 48;
	xor.b64  	%rd2117, %rd2135, %rd2117;
$L__BB0_400:
	ld.local.u8 	%rd2136, [%rd43+5];
	shl.b64 	%rd2137, %rd2136, 40;
	xor.b64  	%rd2117, %rd2137, %rd2117;
$L__BB0_401:
	ld.local.u8 	%rd2138, [%rd43+4];
	shl.b64 	%rd2139, %rd2138, 32;
	xor.b64  	%rd2117, %rd2139, %rd2117;
$L__BB0_402:
	ld.local.u8 	%r739, [%rd43+3];
	mul.wide.u32 	%rd2140, %r739, 16777216;
	xor.b64  	%rd2117, %rd2140, %rd2117;
$L__BB0_403:
	ld.local.u8 	%r740, [%rd43+2];
	mul.wide.u32 	%rd2141, %r740, 65536;
	xor.b64  	%rd2117, %rd2141, %rd2117;
$L__BB0_404:
	ld.local.u8 	%r741, [%rd43+1];
	mul.wide.u32 	%rd2142, %r741, 256;
	xor.b64  	%rd2117, %rd2142, %rd2117;
$L__BB0_405:
	ld.local.u8 	%rd2143, [%rd43];
	xor.b64  	%rd2144, %rd2117, %rd2143;
	mul.lo.s64 	%rd2145, %rd2144, -8663945395140668459;
	mul.lo.s64 	%rd2146, %rd2144, -8601547726154366976;
	shr.u64 	%rd2147, %rd2145, 33;
	or.b64  	%rd2148, %rd2147, %rd2146;
	mul.lo.s64 	%rd2149, %rd2148, 5545529020109919103;
	xor.b64  	%rd6767, %rd2149, %rd6767;
$L__BB0_406:
	ld.param.u32 	%r3074, [_Z11insert_edgePiS_PbiilliiiPm_param_8];
	ld.param.u64 	%rd6595, [_Z11insert_edgePiS_PbiilliiiPm_param_2];
	cvta.to.global.u64 	%rd491, %rd6595;
	cvt.u64.u32 	%rd2150, %r3186;
	xor.b64  	%rd2151, %rd6767, %rd2150;
	xor.b64  	%rd2152, %rd448, %rd2150;
	add.s64 	%rd2153, %rd2152, %rd2151;
	add.s64 	%rd2154, %rd2153, %rd2152;
	shr.u64 	%rd2155, %rd2153, 33;
	xor.b64  	%rd2156, %rd2155, %rd2153;
	mul.lo.s64 	%rd2157, %rd2156, -49064778989728563;
	shr.u64 	%rd2158, %rd2157, 33;
	xor.b64  	%rd2159, %rd2158, %rd2157;
	mul.lo.s64 	%rd2160, %rd2159, -4265267296055464877;
	shr.u64 	%rd2161, %rd2160, 33;
	xor.b64  	%rd2162, %rd2161, %rd2160;
	shr.u64 	%rd2163, %rd2154, 33;
	xor.b64  	%rd2164, %rd2163, %rd2154;
	mul.lo.s64 	%rd2165, %rd2164, -49064778989728563;
	shr.u64 	%rd2166, %rd2165, 33;
	xor.b64  	%rd2167, %rd2166, %rd2165;
	mul.lo.s64 	%rd2168, %rd2167, -4265267296055464877;
	shr.u64 	%rd2169, %rd2168, 33;
	xor.b64  	%rd2170, %rd2169, %rd2168;
	add.s64 	%rd2171, %rd2170, %rd2162;
	add.s64 	%rd2172, %rd2171, %rd2170;
	st.global.u64 	[%rd60], %rd2171;
	st.global.u64 	[%rd60+64], %rd2172;
	setp.lt.s32 	%p38, %r3074, 1;
	@%p38 bra 	$L__BB0_463;
	ld.param.u32 	%r3122, [_Z11insert_edgePiS_PbiilliiiPm_param_9];
	ld.param.u32 	%r3075, [_Z11insert_edgePiS_PbiilliiiPm_param_8];
	cvt.s64.s32 	%rd492, %r3122;
	add.s32 	%r743, %r3075, -1;
	and.b32  	%r173, %r3075, 7;
	setp.lt.u32 	%p39, %r743, 7;
	mov.b32 	%r3202, 0;
	@%p39 bra 	$L__BB0_434;
	ld.param.u32 	%r3076, [_Z11insert_edgePiS_PbiilliiiPm_param_8];
	and.b32  	%r3202, %r3076, 2147483640;
	mov.b32 	%r3200, 0;
$L__BB0_409:
	.pragma "nounroll";
	ld.global.u64 	%rd2173, [%rd60];
	ld.global.u64 	%rd2174, [%rd60+64];
	and.b32  	%r745, %r3200, 248;
	cvt.u64.u32 	%rd2175, %r745;
	mad.lo.s64 	%rd493, %rd2174, %rd2175, %rd2173;
	or.b64  	%rd2176, %rd493, %rd492;
	and.b64  	%rd2177, %rd2176, -4294967296;
	setp.ne.s64 	%p40, %rd2177, 0;
	@%p40 bra 	$L__BB0_411;
	cvt.u32.u64 	%r746, %rd492;
	cvt.u32.u64 	%r747, %rd493;
	rem.u32 	%r748, %r747, %r746;
	cvt.u64.u32 	%rd6794, %r748;
	bra.uni 	$L__BB0_412;
$L__BB0_411:
	rem.u64 	%rd6794, %rd493, %rd492;
$L__BB0_412:
	add.s64 	%rd2178, %rd491, %rd6794;
	mov.b16 	%rs35, 1;
	st.global.u8 	[%rd2178], %rs35;
	add.s32 	%r749, %r3200, 1;
	ld.global.u64 	%rd2179, [%rd60];
	ld.global.u64 	%rd2180, [%rd60+64];
	and.b32  	%r750, %r749, 249;
	cvt.u64.u32 	%rd2181, %r750;
	mad.lo.s64 	%rd497, %rd2180, %rd2181, %rd2179;
	or.b64  	%rd2182, %rd497, %rd492;
	and.b64  	%rd2183, %rd2182, -4294967296;
	setp.ne.s64 	%p41, %rd2183, 0;
	@%p41 bra 	$L__BB0_414;
	cvt.u32.u64 	%r751, %rd492;
	cvt.u32.u64 	%r752, %rd497;
	rem.u32 	%r753, %r752, %r751;
	cvt.u64.u32 	%rd6795, %r753;
	bra.uni 	$L__BB0_415;
$L__BB0_414:
	rem.u64 	%rd6795, %rd497, %rd492;
$L__BB0_415:
	add.s64 	%rd2184, %rd491, %rd6795;
	mov.b16 	%rs36, 1;
	st.global.u8 	[%rd2184], %rs36;
	add.s32 	%r754, %r3200, 2;
	ld.global.u64 	%rd2185, [%rd60];
	ld.global.u64 	%rd2186, [%rd60+64];
	and.b32  	%r755, %r754, 250;
	cvt.u64.u32 	%rd2187, %r755;
	mad.lo.s64 	%rd501, %rd2186, %rd2187, %rd2185;
	or.b64  	%rd2188, %rd501, %rd492;
	and.b64  	%rd2189, %rd2188, -4294967296;
	setp.ne.s64 	%p42, %rd2189, 0;
	@%p42 bra 	$L__BB0_417;
	cvt.u32.u64 	%r756, %rd492;
	cvt.u32.u64 	%r757, %rd501;
	rem.u32 	%r758, %r757, %r756;
	cvt.u64.u32 	%rd6796, %r758;
	bra.uni 	$L__BB0_418;
$L__BB0_417:
	rem.u64 	%rd6796, %rd501, %rd492;
$L__BB0_418:
	add.s64 	%rd2190, %rd491, %rd6796;
	mov.b16 	%rs37, 1;
	st.global.u8 	[%rd2190], %rs37;
	add.s32 	%r759, %r3200, 3;
	ld.global.u64 	%rd2191, [%rd60];
	ld.global.u64 	%rd2192, [%rd60+64];
	and.b32  	%r760, %r759, 251;
	cvt.u64.u32 	%rd2193, %r760;
	mad.lo.s64 	%rd505, %rd2192, %rd2193, %rd2191;
	or.b64  	%rd2194, %rd505, %rd492;
	and.b64  	%rd2195, %rd2194, -4294967296;
	setp.ne.s64 	%p43, %rd2195, 0;
	@%p43 bra 	$L__BB0_420;
	cvt.u32.u64 	%r761, %rd492;
	cvt.u32.u64 	%r762, %rd505;
	rem.u32 	%r763, %r762, %r761;
	cvt.u64.u32 	%rd6797, %r763;
	bra.uni 	$L__BB0_421;
$L__BB0_420:
	rem.u64 	%rd6797, %rd505, %rd492;
$L__BB0_421:
	add.s64 	%rd2196, %rd491, %rd6797;
	mov.b16 	%rs38, 1;
	st.global.u8 	[%rd2196], %rs38;
	add.s32 	%r764, %r3200, 4;
	ld.global.u64 	%rd2197, [%rd60];
	ld.global.u64 	%rd2198, [%rd60+64];
	and.b32  	%r765, %r764, 252;
	cvt.u64.u32 	%rd2199, %r765;
	mad.lo.s64 	%rd509, %rd2198, %rd2199, %rd2197;
	or.b64  	%rd2200, %rd509, %rd492;
	and.b64  	%rd2201, %rd2200, -4294967296;
	setp.ne.s64 	%p44, %rd2201, 0;
	@%p44 bra 	$L__BB0_423;
	cvt.u32.u64 	%r766, %rd492;
	cvt.u32.u64 	%r767, %rd509;
	rem.u32 	%r768, %r767, %r766;
	cvt.u64.u32 	%rd6798, %r768;
	bra.uni 	$L__BB0_424;
$L__BB0_423:
	rem.u64 	%rd6798, %rd509, %rd492;
$L__BB0_424:
	add.s64 	%rd2202, %rd491, %rd6798;
	mov.b16 	%rs39, 1;
	st.global.u8 	[%rd2202], %rs39;
	add.s32 	%r769, %r3200, 5;
	ld.global.u64 	%rd2203, [%rd60];
	ld.global.u64 	%rd2204, [%rd60+64];
	and.b32  	%r770, %r769, 253;
	cvt.u64.u32 	%rd2205, %r770;
	mad.lo.s64 	%rd513, %rd2204, %rd2205, %rd2203;
	or.b64  	%rd2206, %rd513, %rd492;
	and.b64  	%rd2207, %rd2206, -4294967296;
	setp.ne.s64 	%p45, %rd2207, 0;
	@%p45 bra 	$L__BB0_426;
	cvt.u32.u64 	%r771, %rd492;
	cvt.u32.u64 	%r772, %rd513;
	rem.u32 	%r773, %r772, %r771;
	cvt.u64.u32 	%rd6799, %r773;
	bra.uni 	$L__BB0_427;
$L__BB0_426:
	rem.u64 	%rd6799, %rd513, %rd492;
$L__BB0_427:
	add.s64 	%rd2208, %rd491, %rd6799;
	mov.b16 	%rs40, 1;
	st.global.u8 	[%rd2208], %rs40;
	add.s32 	%r774, %r3200, 6;
	ld.global.u64 	%rd2209, [%rd60];
	ld.global.u64 	%rd2210, [%rd60+64];
	and.b32  	%r775, %r774, 254;
	cvt.u64.u32 	%rd2211, %r775;
	mad.lo.s64 	%rd517, %rd2210, %rd2211, %rd2209;
	or.b64  	%rd2212, %rd517, %rd492;
	and.b64  	%rd2213, %rd2212, -4294967296;
	setp.ne.s64 	%p46, %rd2213, 0;
	@%p46 bra 	$L__BB0_429;
	cvt.u32.u64 	%r776, %rd492;
	cvt.u32.u64 	%r777, %rd517;
	rem.u32 	%r778, %r777, %r776;
	cvt.u64.u32 	%rd6800, %r778;
	bra.uni 	$L__BB0_430;
$L__BB0_429:
	rem.u64 	%rd6800, %rd517, %rd492;
$L__BB0_430:
	add.s64 	%rd2214, %rd491, %rd6800;
	mov.b16 	%rs41, 1;
	st.global.u8 	[%rd2214], %rs41;
	add.s32 	%r779, %r3200, 7;
	ld.global.u64 	%rd2215, [%rd60];
	ld.global.u64 	%rd2216, [%rd60+64];
	and.b32  	%r780, %r779, 255;
	cvt.u64.u32 	%rd2217, %r780;
	mad.lo.s64 	%rd521, %rd2216, %rd2217, %rd2215;
	or.b64  	%rd2218, %rd521, %rd492;
	and.b64  	%rd2219, %rd2218, -4294967296;
	setp.ne.s64 	%p47, %rd2219, 0;
	@%p47 bra 	$L__BB0_432;
	cvt.u32.u64 	%r781, %rd492;
	cvt.u32.u64 	%r782, %rd521;
	rem.u32 	%r783, %r782, %r781;
	cvt.u64.u32 	%rd6801, %r783;
	bra.uni 	$L__BB0_433;
$L__BB0_432:
	rem.u64 	%rd6801, %rd521, %rd492;
$L__BB0_433:
	add.s64 	%rd2220, %rd491, %rd6801;
	mov.b16 	%rs42, 1;
	st.global.u8 	[%rd2220], %rs42;
	add.s32 	%r3200, %r3200, 8;
	setp.ne.s32 	%p48, %r3200, %r3202;
	@%p48 bra 	$L__BB0_409;
$L__BB0_434:
	setp.eq.s32 	%p49, %r173, 0;
	@%p49 bra 	$L__BB0_463;
	ld.param.u32 	%r3077, [_Z11insert_edgePiS_PbiilliiiPm_param_8];
	and.b32  	%r178, %r3077, 3;
	setp.lt.u32 	%p50, %r173, 4;
	@%p50 bra 	$L__BB0_449;
	ld.global.u64 	%rd2221, [%rd60];
	ld.global.u64 	%rd2222, [%rd60+64];
	and.b32  	%r784, %r3202, 255;
	cvt.u64.u32 	%rd2223, %r784;
	mad.lo.s64 	%rd525, %rd2222, %rd2223, %rd2221;
	or.b64  	%rd2224, %rd525, %rd492;
	and.b64  	%rd2225, %rd2224, -4294967296;
	setp.ne.s64 	%p51, %rd2225, 0;
	@%p51 bra 	$L__BB0_438;
	cvt.u32.u64 	%r785, %rd492;
	cvt.u32.u64 	%r786, %rd525;
	rem.u32 	%r787, %r786, %r785;
	cvt.u64.u32 	%rd6802, %r787;
	bra.uni 	$L__BB0_439;
$L__BB0_438:
	rem.u64 	%rd6802, %rd525, %rd492;
$L__BB0_439:
	add.s64 	%rd2226, %rd491, %rd6802;
	mov.b16 	%rs43, 1;
	st.global.u8 	[%rd2226], %rs43;
	add.s32 	%r788, %r3202, 1;
	ld.global.u64 	%rd2227, [%rd60];
	ld.global.u64 	%rd2228, [%rd60+64];
	and.b32  	%r789, %r788, 255;
	cvt.u64.u32 	%rd2229, %r789;
	mad.lo.s64 	%rd529, %rd2228, %rd2229, %rd2227;
	or.b64  	%rd2230, %rd529, %rd492;
	and.b64  	%rd2231, %rd2230, -4294967296;
	setp.ne.s64 	%p52, %rd2231, 0;
	@%p52 bra 	$L__BB0_441;
	cvt.u32.u64 	%r790, %rd492;
	cvt.u32.u64 	%r791, %rd529;
	rem.u32 	%r792, %r791, %r790;
	cvt.u64.u32 	%rd6803, %r792;
	bra.uni 	$L__BB0_442;
$L__BB0_441:
	rem.u64 	%rd6803, %rd529, %rd492;
$L__BB0_442:
	add.s64 	%rd2232, %rd491, %rd6803;
	mov.b16 	%rs44, 1;
	st.global.u8 	[%rd2232], %rs44;
	add.s32 	%r793, %r3202, 2;
	ld.global.u64 	%rd2233, [%rd60];
	ld.global.u64 	%rd2234, [%rd60+64];
	and.b32  	%r794, %r793, 255;
	cvt.u64.u32 	%rd2235, %r794;
	mad.lo.s64 	%rd533, %rd2234, %rd2235, %rd2233;
	or.b64  	%rd2236, %rd533, %rd492;
	and.b64  	%rd2237, %rd2236, -4294967296;
	setp.ne.s64 	%p53, %rd2237, 0;
	@%p53 bra 	$L__BB0_444;
	cvt.u32.u64 	%r795, %rd492;
	cvt.u32.u64 	%r796, %rd533;
	rem.u32 	%r797, %r796, %r795;
	cvt.u64.u32 	%rd6804, %r797;
	bra.uni 	$L__BB0_445;
$L__BB0_444:
	rem.u64 	%rd6804, %rd533, %rd492;
$L__BB0_445:
	add.s64 	%rd2238, %rd491, %rd6804;
	mov.b16 	%rs45, 1;
	st.global.u8 	[%rd2238], %rs45;
	add.s32 	%r798, %r3202, 3;
	ld.global.u64 	%rd2239, [%rd60];
	ld.global.u64 	%rd2240, [%rd60+64];
	and.b32  	%r799, %r798, 255;
	cvt.u64.u32 	%rd2241, %r799;
	mad.lo.s64 	%rd537, %rd2240, %rd2241, %rd2239;
	or.b64  	%rd2242, %rd537, %rd492;
	and.b64  	%rd2243, %rd2242, -4294967296;
	setp.ne.s64 	%p54, %rd2243, 0;
	@%p54 bra 	$L__BB0_447;
	cvt.u32.u64 	%r800, %rd492;
	cvt.u32.u64 	%r801, %rd537;
	rem.u32 	%r802, %r801, %r800;
	cvt.u64.u32 	%rd6805, %r802;
	bra.uni 	$L__BB0_448;
$L__BB0_447:
	rem.u64 	%rd6805, %rd537, %rd492;
$L__BB0_448:
	add.s64 	%rd2244, %rd491, %rd6805;
	mov.b16 	%rs46, 1;
	st.global.u8 	[%rd2244], %rs46;
	add.s32 	%r3202, %r3202, 4;
$L__BB0_449:
	setp.eq.s32 	%p55, %r178, 0;
	@%p55 bra 	$L__BB0_463;
	setp.eq.s32 	%p56, %r178, 1;
	@%p56 bra 	$L__BB0_458;
	ld.global.u64 	%rd2245, [%rd60];
	ld.global.u64 	%rd2246, [%rd60+64];
	and.b32  	%r803, %r3202, 255;
	cvt.u64.u32 	%rd2247, %r803;
	mad.lo.s64 	%rd541, %rd2246, %rd2247, %rd2245;
	or.b64  	%rd2248, %rd541, %rd492;
	and.b64  	%rd2249, %rd2248, -4294967296;
	setp.ne.s64 	%p57, %rd2249, 0;
	@%p57 bra 	$L__BB0_453;
	cvt.u32.u64 	%r804, %rd492;
	cvt.u32.u64 	%r805, %rd541;
	rem.u32 	%r806, %r805, %r804;
	cvt.u64.u32 	%rd6806, %r806;
	bra.uni 	$L__BB0_454;
$L__BB0_453:
	rem.u64 	%rd6806, %rd541, %rd492;
$L__BB0_454:
	add.s64 	%rd2250, %rd491, %rd6806;
	mov.b16 	%rs47, 1;
	st.global.u8 	[%rd2250], %rs47;
	add.s32 	%r807, %r3202, 1;
	ld.global.u64 	%rd2251, [%rd60];
	ld.global.u64 	%rd2252, [%rd60+64];
	and.b32  	%r808, %r807, 255;
	cvt.u64.u32 	%rd2253, %r808;
	mad.lo.s64 	%rd545, %rd2252, %rd2253, %rd2251;
	or.b64  	%rd2254, %rd545, %rd492;
	and.b64  	%rd2255, %rd2254, -4294967296;
	setp.ne.s64 	%p58, %rd2255, 0;
	@%p58 bra 	$L__BB0_456;
	cvt.u32.u64 	%r809, %rd492;
	cvt.u32.u64 	%r810, %rd545;
	rem.u32 	%r811, %r810, %r809;
	cvt.u64.u32 	%rd6807, %r811;
	bra.uni 	$L__BB0_457;
$L__BB0_456:
	rem.u64 	%rd6807, %rd545, %rd492;
$L__BB0_457:
	add.s64 	%rd2256, %rd491, %rd6807;
	mov.b16 	%rs48, 1;
	st.global.u8 	[%rd2256], %rs48;
	add.s32 	%r3202, %r3202, 2;
$L__BB0_458:
	ld.param.u32 	%r3078, [_Z11insert_edgePiS_PbiilliiiPm_param_8];
	and.b32  	%r812, %r3078, 1;
	setp.eq.b32 	%p59, %r812, 1;
	not.pred 	%p60, %p59;
	@%p60 bra 	$L__BB0_463;
	ld.global.u64 	%rd2257, [%rd60];
	ld.global.u64 	%rd2258, [%rd60+64];
	and.b32  	%r813, %r3202, 255;
	cvt.u64.u32 	%rd2259, %r813;
	mad.lo.s64 	%rd549, %rd2258, %rd2259, %rd2257;
	or.b64  	%rd2260, %rd549, %rd492;
	and.b64  	%rd2261, %rd2260, -4294967296;
	setp.ne.s64 	%p61, %rd2261, 0;
	@%p61 bra 	$L__BB0_461;
	cvt.u32.u64 	%r814, %rd492;
	cvt.u32.u64 	%r815, %rd549;
	rem.u32 	%r816, %r815, %r814;
	cvt.u64.u32 	%rd6808, %r816;
	bra.uni 	$L__BB0_462;
$L__BB0_461:
	rem.u64 	%rd6808, %rd549, %rd492;
$L__BB0_462:
	add.s64 	%rd2262, %rd491, %rd6808;
	mov.b16 	%rs49, 1;
	st.global.u8 	[%rd2262], %rs49;
$L__BB0_463:
	ld.global.u32 	%r817, [%rd59];
	shl.b32 	%r818, %r137, 1;
	or.b32  	%r819, %r818, 1;
	setp.ne.s32 	%p62, %r817, %r819;
	@%p62 bra 	$L__BB0_578;
	ld.param.u32 	%r3065, [_Z11insert_edgePiS_PbiilliiiPm_param_3];
	ld.global.u32 	%r995, [%rd58];
	sub.s32 	%r996, %r138, %r3065;
	add.s32 	%r997, %r996, %r995;
	shl.b32 	%r998, %r997, 1;
	add.s32 	%r999, %r998, 2;
	cvt.s64.s32 	%rd6810, %r999;
	mov.b32 	%r3204, 0;
	mov.b16 	%rs351, 1;
	mov.u64 	%rd6809, %rd6810;
$L__BB0_465:
	mov.u32 	%r183, %r3204;
	mov.u16 	%rs9, %rs351;
	add.s32 	%r3204, %r183, 1;
	mul.hi.s64 	%rd2595, %rd6809, 7378697629483820647;
	shr.u64 	%rd2596, %rd2595, 63;
	shr.s64 	%rd2597, %rd2595, 2;
	add.s64 	%rd555, %rd2597, %rd2596;
	add.s64 	%rd2598, %rd6809, 9;
	setp.gt.u64 	%p120, %rd2598, 18;
	add.s16 	%rs351, %rs9, 1;
	mov.u64 	%rd6809, %rd555;
	@%p120 bra 	$L__BB0_465;
	mov.b32 	%r3205, 0;
$L__BB0_467:
	mov.u32 	%r185, %r3205;
	mul.hi.s64 	%rd2599, %rd6810, 7378697629483820647;
	shr.u64 	%rd2600, %rd2599, 63;
	shr.s64 	%rd2601, %rd2599, 2;
	add.s64 	%rd557, %rd2601, %rd2600;
	mul.lo.s64 	%rd2602, %rd557, 10;
	sub.s64 	%rd2603, %rd6810, %rd2602;
	cvt.u16.u64 	%rs72, %rd2603;
	add.s16 	%rs73, %rs72, 48;
	sub.s32 	%r1001, %r183, %r185;
	cvt.s64.s32 	%rd2604, %r1001;
	add.s64 	%rd2605, %rd40, %rd2604;
	st.local.u8 	[%rd2605], %rs73;
	add.s32 	%r3205, %r185, 1;
	add.s64 	%rd2606, %rd6810, 9;
	setp.gt.u64 	%p121, %rd2606, 18;
	mov.u64 	%rd6810, %rd557;
	@%p121 bra 	$L__BB0_467;
	cvt.u64.u32 	%rd2607, %r185;
	add.s64 	%rd2608, %rd40, %rd2607;
	mov.b16 	%rs74, 48;
	st.local.u8 	[%rd2608+1], %rs74;
	and.b32  	%r187, %r3204, 3;
	setp.lt.u32 	%p122, %r183, 3;
	mov.b32 	%r3208, 0;
	@%p122 bra 	$L__BB0_471;
	and.b32  	%r3208, %r3204, -4;
	mov.b32 	%r3206, 0;
$L__BB0_470:
	cvt.u64.u32 	%rd2609, %r3206;
	add.s64 	%rd2610, %rd40, %rd2609;
	add.s64 	%rd2611, %rd37, %rd2609;
	ld.local.u8 	%r1004, [%rd2610+3];
	ld.local.u8 	%r1005, [%rd2610+2];
	prmt.b32 	%r1006, %r1005, %r1004, 0x3340U;
	ld.local.u8 	%r1007, [%rd2610+1];
	ld.local.u8 	%r1008, [%rd2610];
	prmt.b32 	%r1009, %r1008, %r1007, 0x3340U;
	prmt.b32 	%r1010, %r1009, %r1006, 0x5410U;
	st.local.u32 	[%rd2611], %r1010;
	add.s32 	%r3206, %r3206, 4;
	setp.ne.s32 	%p123, %r3206, %r3208;
	@%p123 bra 	$L__BB0_470;
$L__BB0_471:
	setp.eq.s32 	%p124, %r187, 0;
	@%p124 bra 	$L__BB0_474;
	mov.b32 	%r3209, 0;
$L__BB0_473:
	.pragma "nounroll";
	cvt.u64.u32 	%rd2612, %r3208;
	add.s64 	%rd2613, %rd40, %rd2612;
	ld.local.u8 	%rs75, [%rd2613];
	add.s64 	%rd2614, %rd37, %rd2612;
	st.local.u8 	[%rd2614], %rs75;
	add.s32 	%r3208, %r3208, 1;
	add.s32 	%r3209, %r3209, 1;
	setp.ne.s32 	%p125, %r3209, %r187;
	@%p125 bra 	$L__BB0_473;
$L__BB0_474:
	mov.b32 	%r3210, 0;
	@%p122 bra 	$L__BB0_477;
	and.b32  	%r3210, %r3204, -4;
	mov.b32 	%r3213, 0;
$L__BB0_476:
	cvt.u64.u32 	%rd2615, %r3213;
	add.s64 	%rd2616, %rd37, %rd2615;
	ld.local.u32 	%r1014, [%rd2616];
	mul.wide.u32 	%rd2617, %r3213, 8;
	add.s64 	%rd2618, %rd38, %rd2617;
	bfe.u32 	%r1015, %r1014, 8, 8;
	cvt.u64.u32 	%rd2619, %r1015;
	and.b64  	%rd2620, %rd2619, 255;
	bfe.u32 	%r1016, %r1014, 0, 8;
	cvt.u64.u32 	%rd2621, %r1016;
	and.b64  	%rd2622, %rd2621, 255;
	st.local.v2.u64 	[%rd2618], {%rd2622, %rd2620};
	bfe.u32 	%r1017, %r1014, 24, 8;
	cvt.u64.u32 	%rd2623, %r1017;
	and.b64  	%rd2624, %rd2623, 255;
	bfe.u32 	%r1018, %r1014, 16, 8;
	cvt.u64.u32 	%rd2625, %r1018;
	and.b64  	%rd2626, %rd2625, 255;
	st.local.v2.u64 	[%rd2618+16], {%rd2626, %rd2624};
	add.s32 	%r3213, %r3213, 4;
	setp.eq.s32 	%p127, %r3213, %r3210;
	@%p127 bra 	$L__BB0_477;
	bra.uni 	$L__BB0_476;
$L__BB0_477:
	@%p124 bra 	$L__BB0_480;
	mov.b32 	%r3212, 0;
$L__BB0_479:
	.pragma "nounroll";
	cvt.u64.u32 	%rd2627, %r3210;
	add.s64 	%rd2628, %rd37, %rd2627;
	ld.local.u8 	%rd2629, [%rd2628];
	mul.wide.u32 	%rd2630, %r3210, 8;
	add.s64 	%rd2631, %rd38, %rd2630;
	st.local.u64 	[%rd2631], %rd2629;
	add.s32 	%r3210, %r3210, 1;
	add.s32 	%r3212, %r3212, 1;
	setp.ne.s32 	%p129, %r3212, %r187;
	@%p129 bra 	$L__BB0_479;
$L__BB0_480:
	setp.lt.u32 	%p130, %r183, 15;
	mov.b64 	%rd6819, 0;
	mov.u64 	%rd571, %rd6819;
	@%p130 bra 	$L__BB0_489;
	shr.u32 	%r1021, %r3204, 4;
	max.u32 	%r202, %r1021, 1;
	and.b32  	%r203, %r202, 3;
	setp.lt.u32 	%p131, %r183, 63;
	mov.b32 	%r3214, 0;
	mov.b64 	%rd571, 0;
	mov.u64 	%rd6819, %rd571;
	@%p131 bra 	$L__BB0_484;
	and.b32  	%r3214, %r202, 268435452;
	mov.b32 	%r3216, 0;
	mov.b64 	%rd571, 0;
$L__BB0_483:
	.pragma "nounroll";
	shl.b32 	%r1023, %r3216, 1;
	mul.wide.u32 	%rd2636, %r1023, 8;
	add.s64 	%rd2637, %rd38, %rd2636;
	ld.local.v2.u64 	{%rd2638, %rd2639}, [%rd2637];
	mul.lo.s64 	%rd2640, %rd2638, -8663945395140668459;
	mul.lo.s64 	%rd2641, %rd2638, -8601547726154366976;
	shr.u64 	%rd2642, %rd2640, 33;
	or.b64  	%rd2643, %rd2642, %rd2641;
	mul.lo.s64 	%rd2644, %rd2643, 5545529020109919103;
	xor.b64  	%rd2645, %rd2644, %rd6819;
	mov.b64 	{%r1024, %r1025}, %rd2645;
	shf.l.wrap.b32 	%r1026, %r1024, %r1025, 27;
	shf.l.wrap.b32 	%r1027, %r1025, %r1024, 27;
	mov.b64 	%rd2646, {%r1027, %r1026};
	add.s64 	%rd2647, %rd2646, %rd571;
	mad.lo.s64 	%rd2648, %rd2647, 5, 1390208809;
	mul.lo.s64 	%rd2649, %rd2639, 5545529020109919103;
	mul.lo.s64 	%rd2650, %rd2639, 5659660229084708864;
	shr.u64 	%rd2651, %rd2649, 31;
	or.b64  	%rd2652, %rd2651, %rd2650;
	mul.lo.s64 	%rd2653, %rd2652, -8663945395140668459;
	xor.b64  	%rd2654, %rd2653, %rd571;
	mov.b64 	{%r1028, %r1029}, %rd2654;
	shf.l.wrap.b32 	%r1030, %r1028, %r1029, 31;
	shf.l.wrap.b32 	%r1031, %r1029, %r1028, 31;
	mov.b64 	%rd2655, {%r1031, %r1030};
	add.s64 	%rd2656, %rd2648, %rd2655;
	mad.lo.s64 	%rd2657, %rd2656, 5, 944331445;
	ld.local.v2.u64 	{%rd2658, %rd2659}, [%rd2637+16];
	mul.lo.s64 	%rd2660, %rd2658, -8663945395140668459;
	mul.lo.s64 	%rd2661, %rd2658, -8601547726154366976;
	shr.u64 	%rd2662, %rd2660, 33;
	or.b64  	%rd2663, %rd2662, %rd2661;
	mul.lo.s64 	%rd2664, %rd2663, 5545529020109919103;
	xor.b64  	%rd2665, %rd2664, %rd2648;
	mov.b64 	{%r1032, %r1033}, %rd2665;
	shf.l.wrap.b32 	%r1034, %r1032, %r1033, 27;
	shf.l.wrap.b32 	%r1035, %r1033, %r1032, 27;
	mov.b64 	%rd2666, {%r1035, %r1034};
	add.s64 	%rd2667, %rd2666, %rd2657;
	mad.lo.s64 	%rd2668, %rd2667, 5, 1390208809;
	mul.lo.s64 	%rd2669, %rd2659, 5545529020109919103;
	mul.lo.s64 	%rd2670, %rd2659, 5659660229084708864;
	shr.u64 	%rd2671, %rd2669, 31;
	or.b64  	%rd2672, %rd2671, %rd2670;
	mul.lo.s64 	%rd2673, %rd2672, -8663945395140668459;
	xor.b64  	%rd2674, %rd2673, %rd2657;
	mov.b64 	{%r1036, %r1037}, %rd2674;
	shf.l.wrap.b32 	%r1038, %r1036, %r1037, 31;
	shf.l.wrap.b32 	%r1039, %r1037, %r1036, 31;
	mov.b64 	%rd2675, {%r1039, %r1038};
	add.s64 	%rd2676, %rd2668, %rd2675;
	mad.lo.s64 	%rd2677, %rd2676, 5, 944331445;
	ld.local.v2.u64 	{%rd2678, %rd2679}, [%rd2637+32];
	mul.lo.s64 	%rd2680, %rd2678, -8663945395140668459;
	mul.lo.s64 	%rd2681, %rd2678, -8601547726154366976;
	shr.u64 	%rd2682, %rd2680, 33;
	or.b64  	%rd2683, %rd2682, %rd2681;
	mul.lo.s64 	%rd2684, %rd2683, 5545529020109919103;
	xor.b64  	%rd2685, %rd2684, %rd2668;
	mov.b64 	{%r1040, %r1041}, %rd2685;
	shf.l.wrap.b32 	%r1042, %r1040, %r1041, 27;
	shf.l.wrap.b32 	%r1043, %r1041, %r1040, 27;
	mov.b64 	%rd2686, {%r1043, %r1042};
	add.s64 	%rd2687, %rd2686, %rd2677;
	mad.lo.s64 	%rd2688, %rd2687, 5, 1390208809;
	mul.lo.s64 	%rd2689, %rd2679, 5545529020109919103;
	mul.lo.s64 	%rd2690, %rd2679, 5659660229084708864;
	shr.u64 	%rd2691, %rd2689, 31;
	or.b64  	%rd2692, %rd2691, %rd2690;
	mul.lo.s64 	%rd2693, %rd2692, -8663945395140668459;
	xor.b64  	%rd2694, %rd2693, %rd2677;
	mov.b64 	{%r1044, %r1045}, %rd2694;
	shf.l.wrap.b32 	%r1046, %r1044, %r1045, 31;
	shf.l.wrap.b32 	%r1047, %r1045, %r1044, 31;
	mov.b64 	%rd2695, {%r1047, %r1046};
	add.s64 	%rd2696, %rd2688, %rd2695;
	mad.lo.s64 	%rd2697, %rd2696, 5, 944331445;
	ld.local.v2.u64 	{%rd2698, %rd2699}, [%rd2637+48];
	mul.lo.s64 	%rd2700, %rd2698, -8663945395140668459;
	mul.lo.s64 	%rd2701, %rd2698, -8601547726154366976;
	shr.u64 	%rd2702, %rd2700, 33;
	or.b64  	%rd2703, %rd2702, %rd2701;
	mul.lo.s64 	%rd2704, %rd2703, 5545529020109919103;
	xor.b64  	%rd2705, %rd2704, %rd2688;
	mov.b64 	{%r1048, %r1049}, %rd2705;
	shf.l.wrap.b32 	%r1050, %r1048, %r1049, 27;
	shf.l.wrap.b32 	%r1051, %r1049, %r1048, 27;
	mov.b64 	%rd2706, {%r1051, %r1050};
	add.s64 	%rd2707, %rd2706, %rd2697;
	mad.lo.s64 	%rd6819, %rd2707, 5, 1390208809;
	mul.lo.s64 	%rd2708, %rd2699, 5545529020109919103;
	mul.lo.s64 	%rd2709, %rd2699, 5659660229084708864;
	shr.u64 	%rd2710, %rd2708, 31;
	or.b64  	%rd2711, %rd2710, %rd2709;
	mul.lo.s64 	%rd2712, %rd2711, -8663945395140668459;
	xor.b64  	%rd2713, %rd2712, %rd2697;
	mov.b64 	{%r1052, %r1053}, %rd2713;
	shf.l.wrap.b32 	%r1054, %r1052, %r1053, 31;
	shf.l.wrap.b32 	%r1055, %r1053, %r1052, 31;
	mov.b64 	%rd2714, {%r1055, %r1054};
	add.s64 	%rd2715, %rd6819, %rd2714;
	mad.lo.s64 	%rd571, %rd2715, 5, 944331445;
	add.s32 	%r3216, %r3216, 4;
	setp.eq.s32 	%p132, %r3216, %r3214;
	@%p132 bra 	$L__BB0_484;
	bra.uni 	$L__BB0_483;
$L__BB0_484:
	setp.eq.s32 	%p133, %r203, 0;
	@%p133 bra 	$L__BB0_489;
	setp.eq.s32 	%p134, %r203, 1;
	@%p134 bra 	$L__BB0_487;
	shl.b32 	%r1056, %r3214, 1;
	mul.wide.u32 	%rd2717, %r1056, 8;
	add.s64 	%rd2718, %rd38, %rd2717;
	ld.local.v2.u64 	{%rd2719, %rd2720}, [%rd2718];
	mul.lo.s64 	%rd2721, %rd2719, -8663945395140668459;
	mul.lo.s64 	%rd2722, %rd2719, -8601547726154366976;
	shr.u64 	%rd2723, %rd2721, 33;
	or.b64  	%rd2724, %rd2723, %rd2722;
	mul.lo.s64 	%rd2725, %rd2724, 5545529020109919103;
	xor.b64  	%rd2726, %rd2725, %rd6819;
	mov.b64 	{%r1057, %r1058}, %rd2726;
	shf.l.wrap.b32 	%r1059, %r1057, %r1058, 27;
	shf.l.wrap.b32 	%r1060, %r1058, %r1057, 27;
	mov.b64 	%rd2727, {%r1060, %r1059};
	add.s64 	%rd2728, %rd2727, %rd571;
	mad.lo.s64 	%rd2729, %rd2728, 5, 1390208809;
	mul.lo.s64 	%rd2730, %rd2720, 5545529020109919103;
	mul.lo.s64 	%rd2731, %rd2720, 5659660229084708864;
	shr.u64 	%rd2732, %rd2730, 31;
	or.b64  	%rd2733, %rd2732, %rd2731;
	mul.lo.s64 	%rd2734, %rd2733, -8663945395140668459;
	xor.b64  	%rd2735, %rd2734, %rd571;
	mov.b64 	{%r1061, %r1062}, %rd2735;
	shf.l.wrap.b32 	%r1063, %r1061, %r1062, 31;
	shf.l.wrap.b32 	%r1064, %r1062, %r1061, 31;
	mov.b64 	%rd2736, {%r1064, %r1063};
	add.s64 	%rd2737, %rd2729, %rd2736;
	mad.lo.s64 	%rd2738, %rd2737, 5, 944331445;
	ld.local.v2.u64 	{%rd2739, %rd2740}, [%rd2718+16];
	mul.lo.s64 	%rd2741, %rd2739, -8663945395140668459;
	mul.lo.s64 	%rd2742, %rd2739, -8601547726154366976;
	shr.u64 	%rd2743, %rd2741, 33;
	or.b64  	%rd2744, %rd2743, %rd2742;
	mul.lo.s64 	%rd2745, %rd2744, 5545529020109919103;
	xor.b64  	%rd2746, %rd2745, %rd2729;
	mov.b64 	{%r1065, %r1066}, %rd2746;
	shf.l.wrap.b32 	%r1067, %r1065, %r1066, 27;
	shf.l.wrap.b32 	%r1068, %r1066, %r1065, 27;
	mov.b64 	%rd2747, {%r1068, %r1067};
	add.s64 	%rd2748, %rd2747, %rd2738;
	mad.lo.s64 	%rd6819, %rd2748, 5, 1390208809;
	mul.lo.s64 	%rd2749, %rd2740, 5545529020109919103;
	mul.lo.s64 	%rd2750, %rd2740, 5659660229084708864;
	shr.u64 	%rd2751, %rd2749, 31;
	or.b64  	%rd2752, %rd2751, %rd2750;
	mul.lo.s64 	%rd2753, %rd2752, -8663945395140668459;
	xor.b64  	%rd2754, %rd2753, %rd2738;
	mov.b64 	{%r1069, %r1070}, %rd2754;
	shf.l.wrap.b32 	%r1071, %r1069, %r1070, 31;
	shf.l.wrap.b32 	%r1072, %r1070, %r1069, 31;
	mov.b64 	%rd2755, {%r1072, %r1071};
	add.s64 	%rd2756, %rd6819, %rd2755;
	sub.s32 	%r1073, %r1056, %r3214;
	add.s32 	%r3214, %r1073, 2;
	mad.lo.s64 	%rd571, %rd2756, 5, 944331445;
$L__BB0_487:
	and.b32  	%r1074, %r202, 1;
	setp.eq.b32 	%p135, %r1074, 1;
	not.pred 	%p136, %p135;
	@%p136 bra 	$L__BB0_489;
	shl.b32 	%r1075, %r3214, 1;
	mul.wide.u32 	%rd2757, %r1075, 8;
	add.s64 	%rd2758, %rd38, %rd2757;
	ld.local.v2.u64 	{%rd2759, %rd2760}, [%rd2758];
	mul.lo.s64 	%rd2761, %rd2759, -8663945395140668459;
	mul.lo.s64 	%rd2762, %rd2759, -8601547726154366976;
	shr.u64 	%rd2763, %rd2761, 33;
	or.b64  	%rd2764, %rd2763, %rd2762;
	mul.lo.s64 	%rd2765, %rd2764, 5545529020109919103;
	xor.b64  	%rd2766, %rd2765, %rd6819;
	mov.b64 	{%r1076, %r1077}, %rd2766;
	shf.l.wrap.b32 	%r1078, %r1076, %r1077, 27;
	shf.l.wrap.b32 	%r1079, %r1077, %r1076, 27;
	mov.b64 	%rd2767, {%r1079, %r1078};
	add.s64 	%rd2768, %rd2767, %rd571;
	mad.lo.s64 	%rd6819, %rd2768, 5, 1390208809;
	mul.lo.s64 	%rd2769, %rd2760, 5545529020109919103;
	mul.lo.s64 	%rd2770, %rd2760, 5659660229084708864;
	shr.u64 	%rd2771, %rd2769, 31;
	or.b64  	%rd2772, %rd2771, %rd2770;
	mul.lo.s64 	%rd2773, %rd2772, -8663945395140668459;
	xor.b64  	%rd2774, %rd2773, %rd571;
	mov.b64 	{%r1080, %r1081}, %rd2774;
	shf.l.wrap.b32 	%r1082, %r1080, %r1081, 31;
	shf.l.wrap.b32 	%r1083, %r1081, %r1080, 31;
	mov.b64 	%rd2775, {%r1083, %r1082};
	add.s64 	%rd2776, %rd6819, %rd2775;
	mad.lo.s64 	%rd571, %rd2776, 5, 944331445;
$L__BB0_489:
	and.b32  	%r210, %r3204, 15;
	setp.eq.s32 	%p137, %r210, 0;
	@%p137 bra 	$L__BB0_521;
	and.b32  	%r211, %r3204, 2147483632;
	cvt.u32.u16 	%r1085, %rs9;
	and.b32  	%r212, %r1085, 15;
	mov.b32 	%r3217, 0;
$L__BB0_491:
	add.s32 	%r1086, %r3217, %r211;
	cvt.u64.u32 	%rd2777, %r1086;
	add.s64 	%rd2778, %rd37, %rd2777;
	ld.local.u8 	%rs76, [%rd2778];
	cvt.u64.u32 	%rd2779, %r3217;
	add.s64 	%rd2780, %rd39, %rd2779;
	st.local.u8 	[%rd2780], %rs76;
	add.s32 	%r3217, %r3217, 1;
	setp.ne.s32 	%p138, %r3217, %r212;
	@%p138 bra 	$L__BB0_491;
	mov.b64 	%rd2781, 0;
	setp.gt.s32 	%p139, %r210, 7;
	@%p139 bra 	$L__BB0_499;
	setp.gt.s32 	%p147, %r210, 3;
	@%p147 bra 	$L__BB0_496;
	setp.eq.s32 	%p151, %r210, 1;
	@%p151 bra 	$L__BB0_520;
	setp.eq.s32 	%p152, %r210, 2;
	@%p152 bra 	$L__BB0_519;
	bra.uni 	$L__BB0_518;
$L__BB0_496:
	setp.gt.s32 	%p148, %r210, 5;
	@%p148 bra 	$L__BB0_498;
	setp.eq.s32 	%p150, %r210, 4;
	@%p150 bra 	$L__BB0_517;
	bra.uni 	$L__BB0_516;
$L__BB0_498:
	setp.eq.s32 	%p149, %r210, 6;
	@%p149 bra 	$L__BB0_515;
	bra.uni 	$L__BB0_514;
$L__BB0_499:
	setp.gt.s32 	%p140, %r210, 11;
	@%p140 bra 	$L__BB0_503;
	setp.gt.s32 	%p144, %r210, 9;
	@%p144 bra 	$L__BB0_502;
	setp.eq.s32 	%p146, %r210, 8;
	@%p146 bra 	$L__BB0_513;
	bra.uni 	$L__BB0_512;
$L__BB0_502:
	setp.eq.s32 	%p145, %r210, 10;
	@%p145 bra 	$L__BB0_511;
	bra.uni 	$L__BB0_510;
$L__BB0_503:
	setp.gt.s32 	%p141, %r210, 13;
	@%p141 bra 	$L__BB0_505;
	setp.eq.s32 	%p143, %r210, 12;
	@%p143 bra 	$L__BB0_509;
	bra.uni 	$L__BB0_508;
$L__BB0_505:
	setp.eq.s32 	%p142, %r210, 14;
	@%p142 bra 	$L__BB0_507;
	ld.local.u8 	%rd2782, [%rd39+14];
	shl.b64 	%rd2781, %rd2782, 48;
$L__BB0_507:
	ld.local.u8 	%rd2783, [%rd39+13];
	shl.b64 	%rd2784, %rd2783, 40;
	xor.b64  	%rd2781, %rd2784, %rd2781;
$L__BB0_508:
	ld.local.u8 	%rd2785, [%rd39+12];
	shl.b64 	%rd2786, %rd2785, 32;
	xor.b64  	%rd2781, %rd2786, %rd2781;
$L__BB0_509:
	ld.local.u8 	%r1087, [%rd39+11];
	mul.wide.u32 	%rd2787, %r1087, 16777216;
	xor.b64  	%rd2781, %rd2787, %rd2781;
$L__BB0_510:
	ld.local.u8 	%r1088, [%rd39+10];
	mul.wide.u32 	%rd2788, %r1088, 65536;
	xor.b64  	%rd2781, %rd2788, %rd2781;
$L__BB0_511:
	ld.local.u8 	%r1089, [%rd39+9];
	mul.wide.u32 	%rd2789, %r1089, 256;
	xor.b64  	%rd2781, %rd2789, %rd2781;
$L__BB0_512:
	ld.local.u8 	%rd2790, [%rd39+8];
	xor.b64  	%rd2791, %rd2781, %rd2790;
	mul.lo.s64 	%rd2792, %rd2791, 5545529020109919103;
	mul.lo.s64 	%rd2793, %rd2791, 5659660229084708864;
	shr.u64 	%rd2794, %rd2792, 31;
	or.b64  	%rd2795, %rd2794, %rd2793;
	mul.lo.s64 	%rd2796, %rd2795, -8663945395140668459;
	xor.b64  	%rd571, %rd2796, %rd571;
$L__BB0_513:
	ld.local.u8 	%rd2797, [%rd39+7];
	shl.b64 	%rd2781, %rd2797, 56;
$L__BB0_514:
	ld.local.u8 	%rd2798, [%rd39+6];
	shl.b64 	%rd2799, %rd2798, 48;
	xor.b64  	%rd2781, %rd2799, %rd2781;
$L__BB0_515:
	ld.local.u8 	%rd2800, [%rd39+5];
	shl.b64 	%rd2801, %rd2800, 40;
	xor.b64  	%rd2781, %rd2801, %rd2781;
$L__BB0_516:
	ld.local.u8 	%rd2802, [%rd39+4];
	shl.b64 	%rd2803, %rd2802, 32;
	xor.b64  	%rd2781, %rd2803, %rd2781;
$L__BB0_517:
	ld.local.u8 	%r1090, [%rd39+3];
	mul.wide.u32 	%rd2804, %r1090, 16777216;
	xor.b64  	%rd2781, %rd2804, %rd2781;
$L__BB0_518:
	ld.local.u8 	%r1091, [%rd39+2];
	mul.wide.u32 	%rd2805, %r1091, 65536;
	xor.b64  	%rd2781, %rd2805, %rd2781;
$L__BB0_519:
	ld.local.u8 	%r1092, [%rd39+1];
	mul.wide.u32 	%rd2806, %r1092, 256;
	xor.b64  	%rd2781, %rd2806, %rd2781;
$L__BB0_520:
	ld.local.u8 	%rd2807, [%rd39];
	xor.b64  	%rd2808, %rd2781, %rd2807;
	mul.lo.s64 	%rd2809, %rd2808, -8663945395140668459;
	mul.lo.s64 	%rd2810, %rd2808, -8601547726154366976;
	shr.u64 	%rd2811, %rd2809, 33;
	or.b64  	%rd2812, %rd2811, %rd2810;
	mul.lo.s64 	%rd2813, %rd2812, 5545529020109919103;
	xor.b64  	%rd6819, %rd2813, %rd6819;
$L__BB0_521:
	ld.param.u32 	%r3084, [_Z11insert_edgePiS_PbiilliiiPm_param_8];
	setp.lt.s32 	%p153, %r3084, 1;
	cvt.u64.u32 	%rd2814, %r3204;
	xor.b64  	%rd2815, %rd6819, %rd2814;
	xor.b64  	%rd2816, %rd571, %rd2814;
	add.s64 	%rd2817, %rd2816, %rd2815;
	add.s64 	%rd2818, %rd2817, %rd2816;
	shr.u64 	%rd2819, %rd2817, 33;
	xor.b64  	%rd2820, %rd2819, %rd2817;
	mul.lo.s64 	%rd2821, %rd2820, -49064778989728563;
	shr.u64 	%rd2822, %rd2821, 33;
	xor.b64  	%rd2823, %rd2822, %rd2821;
	mul.lo.s64 	%rd2824, %rd2823, -4265267296055464877;
	shr.u64 	%rd2825, %rd2824, 33;
	xor.b64  	%rd2826, %rd2825, %rd2824;
	shr.u64 	%rd2827, %rd2818, 33;
	xor.b64  	%rd2828, %rd2827, %rd2818;
	mul.lo.s64 	%rd2829, %rd2828, -49064778989728563;
	shr.u64 	%rd2830, %rd2829, 33;
	xor.b64  	%rd2831, %rd2830, %rd2829;
	mul.lo.s64 	%rd2832, %rd2831, -4265267296055464877;
	shr.u64 	%rd2833, %rd2832, 33;
	xor.b64  	%rd2834, %rd2833, %rd2832;
	add.s64 	%rd2835, %rd2834, %rd2826;
	add.s64 	%rd2836, %rd2835, %rd2834;
	st.global.u64 	[%rd60], %rd2835;
	st.global.u64 	[%rd60+64], %rd2836;
	@%p153 bra 	$L__BB0_692;
	ld.param.u32 	%r3124, [_Z11insert_edgePiS_PbiilliiiPm_param_9];
	ld.param.u32 	%r3085, [_Z11insert_edgePiS_PbiilliiiPm_param_8];
	cvt.s64.s32 	%rd614, %r3124;
	add.s32 	%r1094, %r3085, -1;
	and.b32  	%r217, %r3085, 7;
	setp.lt.u32 	%p154, %r1094, 7;
	mov.b32 	%r3220, 0;
	@%p154 bra 	$L__BB0_549;
	ld.param.u32 	%r3086, [_Z11insert_edgePiS_PbiilliiiPm_param_8];
	and.b32  	%r3220, %r3086, 2147483640;
	mov.b32 	%r3218, 0;
$L__BB0_524:
	.pragma "nounroll";
	ld.global.u64 	%rd2837, [%rd60];
	ld.global.u64 	%rd2838, [%rd60+64];
	and.b32  	%r1096, %r3218, 248;
	cvt.u64.u32 	%rd2839, %r1096;
	mad.lo.s64 	%rd615, %rd2838, %rd2839, %rd2837;
	or.b64  	%rd2840, %rd615, %rd614;
	and.b64  	%rd2841, %rd2840, -4294967296;
	setp.ne.s64 	%p155, %rd2841, 0;
	@%p155 bra 	$L__BB0_526;
	cvt.u32.u64 	%r1097, %rd614;
	cvt.u32.u64 	%r1098, %rd615;
	rem.u32 	%r1099, %r1098, %r1097;
	cvt.u64.u32 	%rd6846, %r1099;
	bra.uni 	$L__BB0_527;
$L__BB0_526:
	rem.u64 	%rd6846, %rd615, %rd614;
$L__BB0_527:
	add.s64 	%rd2842, %rd491, %rd6846;
	mov.b16 	%rs77, 1;
	st.global.u8 	[%rd2842], %rs77;
	add.s32 	%r1100, %r3218, 1;
	ld.global.u64 	%rd2843, [%rd60];
	ld.global.u64 	%rd2844, [%rd60+64];
	and.b32  	%r1101, %r1100, 249;
	cvt.u64.u32 	%rd2845, %r1101;
	mad.lo.s64 	%rd619, %rd2844, %rd2845, %rd2843;
	or.b64  	%rd2846, %rd619, %rd614;
	and.b64  	%rd2847, %rd2846, -4294967296;
	setp.ne.s64 	%p156, %rd2847, 0;
	@%p156 bra 	$L__BB0_529;
	cvt.u32.u64 	%r1102, %rd614;
	cvt.u32.u64 	%r1103, %rd619;
	rem.u32 	%r1104, %r1103, %r1102;
	cvt.u64.u32 	%rd6847, %r1104;
	bra.uni 	$L__BB0_530;
$L__BB0_529:
	rem.u64 	%rd6847, %rd619, %rd614;
$L__BB0_530:
	add.s64 	%rd2848, %rd491, %rd6847;
	mov.b16 	%rs78, 1;
	st.global.u8 	[%rd2848], %rs78;
	add.s32 	%r1105, %r3218, 2;
	ld.global.u64 	%rd2849, [%rd60];
	ld.global.u64 	%rd2850, [%rd60+64];
	and.b32  	%r1106, %r1105, 250;
	cvt.u64.u32 	%rd2851, %r1106;
	mad.lo.s64 	%rd623, %rd2850, %rd2851, %rd2849;
	or.b64  	%rd2852, %rd623, %rd614;
	and.b64  	%rd2853, %rd2852, -4294967296;
	setp.ne.s64 	%p157, %rd2853, 0;
	@%p157 bra 	$L__BB0_532;
	cvt.u32.u64 	%r1107, %rd614;
	cvt.u32.u64 	%r1108, %rd623;
	rem.u32 	%r1109, %r1108, %r1107;
	cvt.u64.u32 	%rd6848, %r1109;
	bra.uni 	$L__BB0_533;
$L__BB0_532:
	rem.u64 	%rd6848, %rd623, %rd614;
$L__BB0_533:
	add.s64 	%rd2854, %rd491, %rd6848;
	mov.b16 	%rs79, 1;
	st.global.u8 	[%rd2854], %rs79;
	add.s32 	%r1110, %r3218, 3;
	ld.global.u64 	%rd2855, [%rd60];
	ld.global.u64 	%rd2856, [%rd60+64];
	and.b32  	%r1111, %r1110, 251;
	cvt.u64.u32 	%rd2857, %r1111;
	mad.lo.s64 	%rd627, %rd2856, %rd2857, %rd2855;
	or.b64  	%rd2858, %rd627, %rd614;
	and.b64  	%rd2859, %rd2858, -4294967296;
	setp.ne.s64 	%p158, %rd2859, 0;
	@%p158 bra 	$L__BB0_535;
	cvt.u32.u64 	%r1112, %rd614;
	cvt.u32.u64 	%r1113, %rd627;
	rem.u32 	%r1114, %r1113, %r1112;
	cvt.u64.u32 	%rd6849, %r1114;
	bra.uni 	$L__BB0_536;
$L__BB0_535:
	rem.u64 	%rd6849, %rd627, %rd614;
$L__BB0_536:
	add.s64 	%rd2860, %rd491, %rd6849;
	mov.b16 	%rs80, 1;
	st.global.u8 	[%rd2860], %rs80;
	add.s32 	%r1115, %r3218, 4;
	ld.global.u64 	%rd2861, [%rd60];
	ld.global.u64 	%rd2862, [%rd60+64];
	and.b32  	%r1116, %r1115, 252;
	cvt.u64.u32 	%rd2863, %r1116;
	mad.lo.s64 	%rd631, %rd2862, %rd2863, %rd2861;
	or.b64  	%rd2864, %rd631, %rd614;
	and.b64  	%rd2865, %rd2864, -4294967296;
	setp.ne.s64 	%p159, %rd2865, 0;
	@%p159 bra 	$L__BB0_538;
	cvt.u32.u64 	%r1117, %rd614;
	cvt.u32.u64 	%r1118, %rd631;
	rem.u32 	%r1119, %r1118, %r1117;
	cvt.u64.u32 	%rd6850, %r1119;
	bra.uni 	$L__BB0_539;
$L__BB0_538:
	rem.u64 	%rd6850, %rd631, %rd614;
$L__BB0_539:
	add.s64 	%rd2866, %rd491, %rd6850;
	mov.b16 	%rs81, 1;
	st.global.u8 	[%rd2866], %rs81;
	add.s32 	%r1120, %r3218, 5;
	ld.global.u64 	%rd2867, [%rd60];
	ld.global.u64 	%rd2868, [%rd60+64];
	and.b32  	%r1121, %r1120, 253;
	cvt.u64.u32 	%rd2869, %r1121;
	mad.lo.s64 	%rd635, %rd2868, %rd2869, %rd2867;
	or.b64  	%rd2870, %rd635, %rd614;
	and.b64  	%rd2871, %rd2870, -4294967296;
	setp.ne.s64 	%p160, %rd2871, 0;
	@%p160 bra 	$L__BB0_541;
	cvt.u32.u64 	%r1122, %rd614;
	cvt.u32.u64 	%r1123, %rd635;
	rem.u32 	%r1124, %r1123, %r1122;
	cvt.u64.u32 	%rd6851, %r1124;
	bra.uni 	$L__BB0_542;
$L__BB0_541:
	rem.u64 	%rd6851, %rd635, %rd614;
$L__BB0_542:
	add.s64 	%rd2872, %rd491, %rd6851;
	mov.b16 	%rs82, 1;
	st.global.u8 	[%rd2872], %rs82;
	add.s32 	%r1125, %r3218, 6;
	ld.global.u64 	%rd2873, [%rd60];
	ld.global.u64 	%rd2874, [%rd60+64];
	and.b32  	%r1126, %r1125, 254;
	cvt.u64.u32 	%rd2875, %r1126;
	mad.lo.s64 	%rd639, %rd2874, %rd2875, %rd2873;
	or.b64  	%rd2876, %rd639, %rd614;
	and.b64  	%rd2877, %rd2876, -4294967296;
	setp.ne.s64 	%p161, %rd2877, 0;
	@%p161 bra 	$L__BB0_544;
	cvt.u32.u64 	%r1127, %rd614;
	cvt.u32.u64 	%r1128, %rd639;
	rem.u32 	%r1129, %r1128, %r1127;
	cvt.u64.u32 	%rd6852, %r1129;
	bra.uni 	$L__BB0_545;
$L__BB0_544:
	rem.u64 	%rd6852, %rd639, %rd614;
$L__BB0_545:
	add.s64 	%rd2878, %rd491, %rd6852;
	mov.b16 	%rs83, 1;
	st.global.u8 	[%rd2878], %rs83;
	add.s32 	%r1130, %r3218, 7;
	ld.global.u64 	%rd2879, [%rd60];
	ld.global.u64 	%rd2880, [%rd60+64];
	and.b32  	%r1131, %r1130, 255;
	cvt.u64.u32 	%rd2881, %r1131;
	mad.lo.s64 	%rd643, %rd2880, %rd2881, %rd2879;
	or.b64  	%rd2882, %rd643, %rd614;
	and.b64  	%rd2883, %rd2882, -4294967296;
	setp.ne.s64 	%p162, %rd2883, 0;
	@%p162 bra 	$L__BB0_547;
	cvt.u32.u64 	%r1132, %rd614;
	cvt.u32.u64 	%r1133, %rd643;
	rem.u32 	%r1134, %r1133, %r1132;
	cvt.u64.u32 	%rd6853, %r1134;
	bra.uni 	$L__BB0_548;
$L__BB0_547:
	rem.u64 	%rd6853, %rd643, %rd614;
$L__BB0_548:
	add.s64 	%rd2884, %rd491, %rd6853;
	mov.b16 	%rs84, 1;
	st.global.u8 	[%rd2884], %rs84;
	add.s32 	%r3218, %r3218, 8;
	setp.ne.s32 	%p163, %r3218, %r3220;
	@%p163 bra 	$L__BB0_524;
$L__BB0_549:
	setp.eq.s32 	%p164, %r217, 0;
	@%p164 bra 	$L__BB0_692;
	ld.param.u32 	%r3087, [_Z11insert_edgePiS_PbiilliiiPm_param_8];
	and.b32  	%r222, %r3087, 3;
	setp.lt.u32 	%p165, %r217, 4;
	@%p165 bra 	$L__BB0_564;
	ld.global.u64 	%rd2885, [%rd60];
	ld.global.u64 	%rd2886, [%rd60+64];
	and.b32  	%r1135, %r3220, 255;
	cvt.u64.u32 	%rd2887, %r1135;
	mad.lo.s64 	%rd647, %rd2886, %rd2887, %rd2885;
	or.b64  	%rd2888, %rd647, %rd614;
	and.b64  	%rd2889, %rd2888, -4294967296;
	setp.ne.s64 	%p166, %rd2889, 0;
	@%p166 bra 	$L__BB0_553;
	cvt.u32.u64 	%r1136, %rd614;
	cvt.u32.u64 	%r1137, %rd647;
	rem.u32 	%r1138, %r1137, %r1136;
	cvt.u64.u32 	%rd6854, %r1138;
	bra.uni 	$L__BB0_554;
$L__BB0_553:
	rem.u64 	%rd6854, %rd647, %rd614;
$L__BB0_554:
	add.s64 	%rd2890, %rd491, %rd6854;
	mov.b16 	%rs85, 1;
	st.global.u8 	[%rd2890], %rs85;
	add.s32 	%r1139, %r3220, 1;
	ld.global.u64 	%rd2891, [%rd60];
	ld.global.u64 	%rd2892, [%rd60+64];
	and.b32  	%r1140, %r1139, 255;
	cvt.u64.u32 	%rd2893, %r1140;
	mad.lo.s64 	%rd651, %rd2892, %rd2893, %rd2891;
	or.b64  	%rd2894, %rd651, %rd614;
	and.b64  	%rd2895, %rd2894, -4294967296;
	setp.ne.s64 	%p167, %rd2895, 0;
	@%p167 bra 	$L__BB0_556;
	cvt.u32.u64 	%r1141, %rd614;
	cvt.u32.u64 	%r1142, %rd651;
	rem.u32 	%r1143, %r1142, %r1141;
	cvt.u64.u32 	%rd6855, %r1143;
	bra.uni 	$L__BB0_557;
$L__BB0_556:
	rem.u64 	%rd6855, %rd651, %rd614;
$L__BB0_557:
	add.s64 	%rd2896, %rd491, %rd6855;
	mov.b16 	%rs86, 1;
	st.global.u8 	[%rd2896], %rs86;
	add.s32 	%r1144, %r3220, 2;
	ld.global.u64 	%rd2897, [%rd60];
	ld.global.u64 	%rd2898, [%rd60+64];
	and.b32  	%r1145, %r1144, 255;
	cvt.u64.u32 	%rd2899, %r1145;
	mad.lo.s64 	%rd655, %rd2898, %rd2899, %rd2897;
	or.b64  	%rd2900, %rd655, %rd614;
	and.b64  	%rd2901, %rd2900, -4294967296;
	setp.ne.s64 	%p168, %rd2901, 0;
	@%p168 bra 	$L__BB0_559;
	cvt.u32.u64 	%r1146, %rd614;
	cvt.u32.u64 	%r1147, %rd655;
	rem.u32 	%r1148, %r1147, %r1146;
	cvt.u64.u32 	%rd6856, %r1148;
	bra.uni 	$L__BB0_560;
$L__BB0_559:
	rem.u64 	%rd6856, %rd655, %rd614;
$L__BB0_560:
	add.s64 	%rd2902, %rd491, %rd6856;
	mov.b16 	%rs87, 1;
	st.global.u8 	[%rd2902], %rs87;
	add.s32 	%r1149, %r3220, 3;
	ld.global.u64 	%rd2903, [%rd60];
	ld.global.u64 	%rd2904, [%rd60+64];
	and.b32  	%r1150, %r1149, 255;
	cvt.u64.u32 	%rd2905, %r1150;
	mad.lo.s64 	%rd659, %rd2904, %rd2905, %rd2903;
	or.b64  	%rd2906, %rd659, %rd614;
	and.b64  	%rd2907, %rd2906, -4294967296;
	setp.ne.s64 	%p169, %rd2907, 0;
	@%p169 bra 	$L__BB0_562;
	cvt.u32.u64 	%r1151, %rd614;
	cvt.u32.u64 	%r1152, %rd659;
	rem.u32 	%r1153, %r1152, %r1151;
	cvt.u64.u32 	%rd6857, %r1153;
	bra.uni 	$L__BB0_563;
$L__BB0_562:
	rem.u64 	%rd6857, %rd659, %rd614;
$L__BB0_563:
	add.s64 	%rd2908, %rd491, %rd6857;
	mov.b16 	%rs88, 1;
	st.global.u8 	[%rd2908], %rs88;
	add.s32 	%r3220, %r3220, 4;
$L__BB0_564:
	setp.eq.s32 	%p170, %r222, 0;
	@%p170 bra 	$L__BB0_692;
	setp.eq.s32 	%p171, %r222, 1;
	@%p171 bra 	$L__BB0_573;
	ld.global.u64 	%rd2909, [%rd60];
	ld.global.u64 	%rd2910, [%rd60+64];
	and.b32  	%r1154, %r3220, 255;
	cvt.u64.u32 	%rd2911, %r1154;
	mad.lo.s64 	%rd663, %rd2910, %rd2911, %rd2909;
	or.b64  	%rd2912, %rd663, %rd614;
	and.b64  	%rd2913, %rd2912, -4294967296;
	setp.ne.s64 	%p172, %rd2913, 0;
	@%p172 bra 	$L__BB0_568;
	cvt.u32.u64 	%r1155, %rd614;
	cvt.u32.u64 	%r1156, %rd663;
	rem.u32 	%r1157, %r1156, %r1155;
	cvt.u64.u32 	%rd6858, %r1157;
	bra.uni 	$L__BB0_569;
$L__BB0_568:
	rem.u64 	%rd6858, %rd663, %rd614;
$L__BB0_569:
	add.s64 	%rd2914, %rd491, %rd6858;
	mov.b16 	%rs89, 1;
	st.global.u8 	[%rd2914], %rs89;
	add.s32 	%r1158, %r3220, 1;
	ld.global.u64 	%rd2915, [%rd60];
	ld.global.u64 	%rd2916, [%rd60+64];
	and.b32  	%r1159, %r1158, 255;
	cvt.u64.u32 	%rd2917, %r1159;
	mad.lo.s64 	%rd667, %rd2916, %rd2917, %rd2915;
	or.b64  	%rd2918, %rd667, %rd614;
	and.b64  	%rd2919, %rd2918, -4294967296;
	setp.ne.s64 	%p173, %rd2919, 0;
	@%p173 bra 	$L__BB0_571;
	cvt.u32.u64 	%r1160, %rd614;
	cvt.u32.u64 	%r1161, %rd667;
	rem.u32 	%r1162, %r1161, %r1160;
	cvt.u64.u32 	%rd6859, %r1162;
	bra.uni 	$L__BB0_572;
$L__BB0_571:
	rem.u64 	%rd6859, %rd667, %rd614;
$L__BB0_572:
	add.s64 	%rd2920, %rd491, %rd6859;
	mov.b16 	%rs90, 1;
	st.global.u8 	[%rd2920], %rs90;
	add.s32 	%r3220, %r3220, 2;
$L__BB0_573:
	ld.param.u32 	%r3088, [_Z11insert_edgePiS_PbiilliiiPm_param_8];
	and.b32  	%r1163, %r3088, 1;
	setp.eq.b32 	%p174, %r1163, 1;
	not.pred 	%p175, %p174;
	@%p175 bra 	$L__BB0_692;
	ld.global.u64 	%rd2921, [%rd60];
	ld.global.u64 	%rd2922, [%rd60+64];
	and.b32  	%r1164, %r3220, 255;
	cvt.u64.u32 	%rd2923, %r1164;
	mad.lo.s64 	%rd671, %rd2922, %rd2923, %rd2921;
	or.b64  	%rd2924, %rd671, %rd614;
	and.b64  	%rd2925, %rd2924, -4294967296;
	setp.ne.s64 	%p176, %rd2925, 0;
	@%p176 bra 	$L__BB0_576;
	cvt.u32.u64 	%r1165, %rd614;
	cvt.u32.u64 	%r1166, %rd671;
	rem.u32 	%r1167, %r1166, %r1165;
	cvt.u64.u32 	%rd6860, %r1167;
	bra.uni 	$L__BB0_577;
$L__BB0_576:
	rem.u64 	%rd6860, %rd671, %rd614;
$L__BB0_577:
	add.s64 	%rd2926, %rd491, %rd6860;
	mov.b16 	%rs91, 1;
	st.global.u8 	[%rd2926], %rs91;
	bra.uni 	$L__BB0_692;
$L__BB0_578:
	ld.param.u32 	%r3064, [_Z11insert_edgePiS_PbiilliiiPm_param_3];
	ld.global.u32 	%r821, [%rd58];
	sub.s32 	%r822, %r138, %r3064;
	add.s32 	%r823, %r822, %r821;
	shl.b32 	%r824, %r823, 1;
	add.s32 	%r825, %r824, 3;
	cvt.s64.s32 	%rd6862, %r825;
	mov.b32 	%r3222, 0;
	mov.b16 	%rs352, 1;
	mov.u64 	%rd6861, %rd6862;
$L__BB0_579:
	mov.u32 	%r227, %r3222;
	mov.u16 	%rs11, %rs352;
	add.s32 	%r3222, %r227, 1;
	mul.hi.s64 	%rd2263, %rd6861, 7378697629483820647;
	shr.u64 	%rd2264, %rd2263, 63;
	shr.s64 	%rd2265, %rd2263, 2;
	add.s64 	%rd677, %rd2265, %rd2264;
	add.s64 	%rd2266, %rd6861, 9;
	setp.gt.u64 	%p63, %rd2266, 18;
	add.s16 	%rs352, %rs11, 1;
	mov.u64 	%rd6861, %rd677;
	@%p63 bra 	$L__BB0_579;
	mov.b32 	%r3223, 0;
$L__BB0_581:
	mov.u32 	%r229, %r3223;
	mul.hi.s64 	%rd2267, %rd6862, 7378697629483820647;
	shr.u64 	%rd2268, %rd2267, 63;
	shr.s64 	%rd2269, %rd2267, 2;
	add.s64 	%rd679, %rd2269, %rd2268;
	mul.lo.s64 	%rd2270, %rd679, 10;
	sub.s64 	%rd2271, %rd6862, %rd2270;
	cvt.u16.u64 	%rs51, %rd2271;
	add.s16 	%rs52, %rs51, 48;
	sub.s32 	%r827, %r227, %r229;
	cvt.s64.s32 	%rd2272, %r827;
	add.s64 	%rd2273, %rd36, %rd2272;
	st.local.u8 	[%rd2273], %rs52;
	add.s32 	%r3223, %r229, 1;
	add.s64 	%rd2274, %rd6862, 9;
	setp.gt.u64 	%p64, %rd2274, 18;
	mov.u64 	%rd6862, %rd679;
	@%p64 bra 	$L__BB0_581;
	cvt.u64.u32 	%rd2275, %r229;
	add.s64 	%rd2276, %rd36, %rd2275;
	mov.b16 	%rs53, 48;
	st.local.u8 	[%rd2276+1], %rs53;
	and.b32  	%r231, %r3222, 3;
	setp.lt.u32 	%p65, %r227, 3;
	mov.b32 	%r3226, 0;
	@%p65 bra 	$L__BB0_585;
	and.b32  	%r3226, %r3222, -4;
	mov.b32 	%r3224, 0;
$L__BB0_584:
	cvt.u64.u32 	%rd2277, %r3224;
	add.s64 	%rd2278, %rd36, %rd2277;
	add.s64 	%rd2279, %rd33, %rd2277;
	ld.local.u8 	%r830, [%rd2278+3];
	ld.local.u8 	%r831, [%rd2278+2];
	prmt.b32 	%r832, %r831, %r830, 0x3340U;
	ld.local.u8 	%r833, [%rd2278+1];
	ld.local.u8 	%r834, [%rd2278];
	prmt.b32 	%r835, %r834, %r833, 0x3340U;
	prmt.b32 	%r836, %r835, %r832, 0x5410U;
	st.local.u32 	[%rd2279], %r836;
	add.s32 	%r3224, %r3224, 4;
	setp.ne.s32 	%p66, %r3224, %r3226;
	@%p66 bra 	$L__BB0_584;
$L__BB0_585:
	setp.eq.s32 	%p67, %r231, 0;
	@%p67 bra 	$L__BB0_588;
	mov.b32 	%r3227, 0;
$L__BB0_587:
	.pragma "nounroll";
	cvt.u64.u32 	%rd2280, %r3226;
	add.s64 	%rd2281, %rd36, %rd2280;
	ld.local.u8 	%rs54, [%rd2281];
	add.s64 	%rd2282, %rd33, %rd2280;
	st.local.u8 	[%rd2282], %rs54;
	add.s32 	%r3226, %r3226, 1;
	add.s32 	%r3227, %r3227, 1;
	setp.ne.s32 	%p68, %r3227, %r231;
	@%p68 bra 	$L__BB0_587;
$L__BB0_588:
	mov.b32 	%r3228, 0;
	@%p65 bra 	$L__BB0_591;
	and.b32  	%r3228, %r3222, -4;
	mov.b32 	%r3231, 0;
$L__BB0_590:
	cvt.u64.u32 	%rd2283, %r3231;
	add.s64 	%rd2284, %rd33, %rd2283;
	ld.local.u32 	%r840, [%rd2284];
	mul.wide.u32 	%rd2285, %r3231, 8;
	add.s64 	%rd2286, %rd34, %rd2285;
	bfe.u32 	%r841, %r840, 8, 8;
	cvt.u64.u32 	%rd2287, %r841;
	and.b64  	%rd2288, %rd2287, 255;
	bfe.u32 	%r842, %r840, 0, 8;
	cvt.u64.u32 	%rd2289, %r842;
	and.b64  	%rd2290, %rd2289, 255;
	st.local.v2.u64 	[%rd2286], {%rd2290, %rd2288};
	bfe.u32 	%r843, %r840, 24, 8;
	cvt.u64.u32 	%rd2291, %r843;
	and.b64  	%rd2292, %rd2291, 255;
	bfe.u32 	%r844, %r840, 16, 8;
	cvt.u64.u32 	%rd2293, %r844;
	and.b64  	%rd2294, %rd2293, 255;
	st.local.v2.u64 	[%rd2286+16], {%rd2294, %rd2292};
	add.s32 	%r3231, %r3231, 4;
	setp.eq.s32 	%p70, %r3231, %r3228;
	@%p70 bra 	$L__BB0_591;
	bra.uni 	$L__BB0_590;
$L__BB0_591:
	@%p67 bra 	$L__BB0_594;
	mov.b32 	%r3230, 0;
$L__BB0_593:
	.pragma "nounroll";
	cvt.u64.u32 	%rd2295, %r3228;
	add.s64 	%rd2296, %rd33, %rd2295;
	ld.local.u8 	%rd2297, [%rd2296];
	mul.wide.u32 	%rd2298, %r3228, 8;
	add.s64 	%rd2299, %rd34, %rd2298;
	st.local.u64 	[%rd2299], %rd2297;
	add.s32 	%r3228, %r3228, 1;
	add.s32 	%r3230, %r3230, 1;
	setp.ne.s32 	%p72, %r3230, %r231;
	@%p72 bra 	$L__BB0_593;
$L__BB0_594:
	setp.lt.u32 	%p73, %r227, 15;
	mov.b64 	%rd6871, 0;
	mov.u64 	%rd693, %rd6871;
	@%p73 bra 	$L__BB0_603;
	shr.u32 	%r847, %r3222, 4;
	max.u32 	%r246, %r847, 1;
	and.b32  	%r247, %r246, 3;
	setp.lt.u32 	%p74, %r227, 63;
	mov.b32 	%r3232, 0;
	mov.b64 	%rd693, 0;
	mov.u64 	%rd6871, %rd693;
	@%p74 bra 	$L__BB0_598;
	and.b32  	%r3232, %r246, 268435452;
	mov.b32 	%r3234, 0;
	mov.b64 	%rd693, 0;
$L__BB0_597:
	.pragma "nounroll";
	shl.b32 	%r849, %r3234, 1;
	mul.wide.u32 	%rd2304, %r849, 8;
	add.s64 	%rd2305, %rd34, %rd2304;
	ld.local.v2.u64 	{%rd2306, %rd2307}, [%rd2305];
	mul.lo.s64 	%rd2308, %rd2306, -8663945395140668459;
	mul.lo.s64 	%rd2309, %rd2306, -8601547726154366976;
	shr.u64 	%rd2310, %rd2308, 33;
	or.b64  	%rd2311, %rd2310, %rd2309;
	mul.lo.s64 	%rd2312, %rd2311, 5545529020109919103;
	xor.b64  	%rd2313, %rd2312, %rd6871;
	mov.b64 	{%r850, %r851}, %rd2313;
	shf.l.wrap.b32 	%r852, %r850, %r851, 27;
	shf.l.wrap.b32 	%r853, %r851, %r850, 27;
	mov.b64 	%rd2314, {%r853, %r852};
	add.s64 	%rd2315, %rd2314, %rd693;
	mad.lo.s64 	%rd2316, %rd2315, 5, 1390208809;
	mul.lo.s64 	%rd2317, %rd2307, 5545529020109919103;
	mul.lo.s64 	%rd2318, %rd2307, 5659660229084708864;
	shr.u64 	%rd2319, %rd2317, 31;
	or.b64  	%rd2320, %rd2319, %rd2318;
	mul.lo.s64 	%rd2321, %rd2320, -8663945395140668459;
	xor.b64  	%rd2322, %rd2321, %rd693;
	mov.b64 	{%r854, %r855}, %rd2322;
	shf.l.wrap.b32 	%r856, %r854, %r855, 31;
	shf.l.wrap.b32 	%r857, %r855, %r854, 31;
	mov.b64 	%rd2323, {%r857, %r856};
	add.s64 	%rd2324, %rd2316, %rd2323;
	mad.lo.s64 	%rd2325, %rd2324, 5, 944331445;
	ld.local.v2.u64 	{%rd2326, %rd2327}, [%rd2305+16];
	mul.lo.s64 	%rd2328, %rd2326, -8663945395140668459;
	mul.lo.s64 	%rd2329, %rd2326, -8601547726154366976;
	shr.u64 	%rd2330, %rd2328, 33;
	or.b64  	%rd2331, %rd2330, %rd2329;
	mul.lo.s64 	%rd2332, %rd2331, 5545529020109919103;
	xor.b64  	%rd2333, %rd2332, %rd2316;
	mov.b64 	{%r858, %r859}, %rd2333;
	shf.l.wrap.b32 	%r860, %r858, %r859, 27;
	shf.l.wrap.b32 	%r861, %r859, %r858, 27;
	mov.b64 	%rd2334, {%r861, %r860};
	add.s64 	%rd2335, %rd2334, %rd2325;
	mad.lo.s64 	%rd2336, %rd2335, 5, 1390208809;
	mul.lo.s64 	%rd2337, %rd2327, 5545529020109919103;
	mul.lo.s64 	%rd2338, %rd2327, 5659660229084708864;
	shr.u64 	%rd2339, %rd2337, 31;
	or.b64  	%rd2340, %rd2339, %rd2338;
	mul.lo.s64 	%rd2341, %rd2340, -8663945395140668459;
	xor.b64  	%rd2342, %rd2341, %rd2325;
	mov.b64 	{%r862, %r863}, %rd2342;
	shf.l.wrap.b32 	%r864, %r862, %r863, 31;
	shf.l.wrap.b32 	%r865, %r863, %r862, 31;
	mov.b64 	%rd2343, {%r865, %r864};
	add.s64 	%rd2344, %rd2336, %rd2343;
	mad.lo.s64 	%rd2345, %rd2344, 5, 944331445;
	ld.local.v2.u64 	{%rd2346, %rd2347}, [%rd2305+32];
	mul.lo.s64 	%rd2348, %rd2346, -8663945395140668459;
	mul.lo.s64 	%rd2349, %rd2346, -8601547726154366976;
	shr.u64 	%rd2350, %rd2348, 33;
	or.b64  	%rd2351, %rd2350, %rd2349;
	mul.lo.s64 	%rd2352, %rd2351, 5545529020109919103;
	xor.b64  	%rd2353, %rd2352, %rd2336;
	mov.b64 	{%r866, %r867}, %rd2353;
	shf.l.wrap.b32 	%r868, %r866, %r867, 27;
	shf.l.wrap.b32 	%r869, %r867, %r866, 27;
	mov.b64 	%rd2354, {%r869, %r868};
	add.s64 	%rd2355, %rd2354, %rd2345;
	mad.lo.s64 	%rd2356, %rd2355, 5, 1390208809;
	mul.lo.s64 	%rd2357, %rd2347, 5545529020109919103;
	mul.lo.s64 	%rd2358, %rd2347, 5659660229084708864;
	shr.u64 	%rd2359, %rd2357, 31;
	or.b64  	%rd2360, %rd2359, %rd2358;
	mul.lo.s64 	%rd2361, %rd2360, -8663945395140668459;
	xor.b64  	%rd2362, %rd2361, %rd2345;
	mov.b64 	{%r870, %r871}, %rd2362;
	shf.l.wrap.b32 	%r872, %r870, %r871, 31;
	shf.l.wrap.b32 	%r873, %r871, %r870, 31;
	mov.b64 	%rd2363, {%r873, %r872};
	add.s64 	%rd2364, %rd2356, %rd2363;
	mad.lo.s64 	%rd2365, %rd2364, 5, 944331445;
	ld.local.v2.u64 	{%rd2366, %rd2367}, [%rd2305+48];
	mul.lo.s64 	%rd2368, %rd2366, -8663945395140668459;
	mul.lo.s64 	%rd2369, %rd2366, -8601547726154366976;
	shr.u64 	%rd2370, %rd2368, 33;
	or.b64  	%rd2371, %rd2370, %rd2369;
	mul.lo.s64 	%rd2372, %rd2371, 5545529020109919103;
	xor.b64  	%rd2373, %rd2372, %rd2356;
	mov.b64 	{%r874, %r875}, %rd2373;
	shf.l.wrap.b32 	%r876, %r874, %r875, 27;
	shf.l.wrap.b32 	%r877, %r875, %r874, 27;
	mov.b64 	%rd2374, {%r877, %r876};
	add.s64 	%rd2375, %rd2374, %rd2365;
	mad.lo.s64 	%rd6871, %rd2375, 5, 1390208809;
	mul.lo.s64 	%rd2376, %rd2367, 5545529020109919103;
	mul.lo.s64 	%rd2377, %rd2367, 5659660229084708864;
	shr.u64 	%rd2378, %rd2376, 31;
	or.b64  	%rd2379, %rd2378, %rd2377;
	mul.lo.s64 	%rd2380, %rd2379, -8663945395140668459;
	xor.b64  	%rd2381, %rd2380, %rd2365;
	mov.b64 	{%r878, %r879}, %rd2381;
	shf.l.wrap.b32 	%r880, %r878, %r879, 31;
	shf.l.wrap.b32 	%r881, %r879, %r878, 31;
	mov.b64 	%rd2382, {%r881, %r880};
	add.s64 	%rd2383, %rd6871, %rd2382;
	mad.lo.s64 	%rd693, %rd2383, 5, 944331445;
	add.s32 	%r3234, %r3234, 4;
	setp.eq.s32 	%p75, %r3234, %r3232;
	@%p75 bra 	$L__BB0_598;
	bra.uni 	$L__BB0_597;
$L__BB0_598:
	setp.eq.s32 	%p76, %r247, 0;
	@%p76 bra 	$L__BB0_603;
	setp.eq.s32 	%p77, %r247, 1;
	@%p77 bra 	$L__BB0_601;
	shl.b32 	%r882, %r3232, 1;
	mul.wide.u32 	%rd2385, %r882, 8;
	add.s64 	%rd2386, %rd34, %rd2385;
	ld.local.v2.u64 	{%rd2387, %rd2388}, [%rd2386];
	mul.lo.s64 	%rd2389, %rd2387, -8663945395140668459;
	mul.lo.s64 	%rd2390, %rd2387, -8601547726154366976;
	shr.u64 	%rd2391, %rd2389, 33;
	or.b64  	%rd2392, %rd2391, %rd2390;
	mul.lo.s64 	%rd2393, %rd2392, 5545529020109919103;
	xor.b64  	%rd2394, %rd2393, %rd6871;
	mov.b64 	{%r883, %r884}, %rd2394;
	shf.l.wrap.b32 	%r885, %r883, %r884, 27;
	shf.l.wrap.b32 	%r886, %r884, %r883, 27;
	mov.b64 	%rd2395, {%r886, %r885};
	add.s64 	%rd2396, %rd2395, %rd693;
	mad.lo.s64 	%rd2397, %rd2396, 5, 1390208809;
	mul.lo.s64 	%rd2398, %rd2388, 5545529020109919103;
	mul.lo.s64 	%rd2399, %rd2388, 5659660229084708864;
	shr.u64 	%rd2400, %rd2398, 31;
	or.b64  	%rd2401, %rd2400, %rd2399;
	mul.lo.s64 	%rd2402, %rd2401, -8663945395140668459;
	xor.b64  	%rd2403, %rd2402, %rd693;
	mov.b64 	{%r887, %r888}, %rd2403;
	shf.l.wrap.b32 	%r889, %r887, %r888, 31;
	shf.l.wrap.b32 	%r890, %r888, %r887, 31;
	mov.b64 	%rd2404, {%r890, %r889};
	add.s64 	%rd2405, %rd2397, %rd2404;
	mad.lo.s64 	%rd2406, %rd2405, 5, 944331445;
	ld.local.v2.u64 	{%rd2407, %rd2408}, [%rd2386+16];
	mul.lo.s64 	%rd2409, %rd2407, -8663945395140668459;
	mul.lo.s64 	%rd2410, %rd2407, -8601547726154366976;
	shr.u64 	%rd2411, %rd2409, 33;
	or.b64  	%rd2412, %rd2411, %rd2410;
	mul.lo.s64 	%rd2413, %rd2412, 5545529020109919103;
	xor.b64  	%rd2414, %rd2413, %rd2397;
	mov.b64 	{%r891, %r892}, %rd2414;
	shf.l.wrap.b32 	%r893, %r891, %r892, 27;
	shf.l.wrap.b32 	%r894, %r892, %r891, 27;
	mov.b64 	%rd2415, {%r894, %r893};
	add.s64 	%rd2416, %rd2415, %rd2406;
	mad.lo.s64 	%rd6871, %rd2416, 5, 1390208809;
	mul.lo.s64 	%rd2417, %rd2408, 5545529020109919103;
	mul.lo.s64 	%rd2418, %rd2408, 5659660229084708864;
	shr.u64 	%rd2419, %rd2417, 31;
	or.b64  	%rd2420, %rd2419, %rd2418;
	mul.lo.s64 	%rd2421, %rd2420, -8663945395140668459;
	xor.b64  	%rd2422, %rd2421, %rd2406;
	mov.b64 	{%r895, %r896}, %rd2422;
	shf.l.wrap.b32 	%r897, %r895, %r896, 31;
	shf.l.wrap.b32 	%r898, %r896, %r895, 31;
	mov.b64 	%rd2423, {%r898, %r897};
	add.s64 	%rd2424, %rd6871, %rd2423;
	sub.s32 	%r899, %r882, %r3232;
	add.s32 	%r3232, %r899, 2;
	mad.lo.s64 	%rd693, %rd2424, 5, 944331445;
$L__BB0_601:
	and.b32  	%r900, %r246, 1;
	setp.eq.b32 	%p78, %r900, 1;
	not.pred 	%p79, %p78;
	@%p79 bra 	$L__BB0_603;
	shl.b32 	%r901, %r3232, 1;
	mul.wide.u32 	%rd2425, %r901, 8;
	add.s64 	%rd2426, %rd34, %rd2425;
	ld.local.v2.u64 	{%rd2427, %rd2428}, [%rd2426];
	mul.lo.s64 	%rd2429, %rd2427, -8663945395140668459;
	mul.lo.s64 	%rd2430, %rd2427, -8601547726154366976;
	shr.u64 	%rd2431, %rd2429, 33;
	or.b64  	%rd2432, %rd2431, %rd2430;
	mul.lo.s64 	%rd2433, %rd2432, 5545529020109919103;
	xor.b64  	%rd2434, %rd2433, %rd6871;
	mov.b64 	{%r902, %r903}, %rd2434;
	shf.l.wrap.b32 	%r904, %r902, %r903, 27;
	shf.l.wrap.b32 	%r905, %r903, %r902, 27;
	mov.b64 	%rd2435, {%r905, %r904};
	add.s64 	%rd2436, %rd2435, %rd693;
	mad.lo.s64 	%rd6871, %rd2436, 5, 1390208809;
	mul.lo.s64 	%rd2437, %rd2428, 5545529020109919103;
	mul.lo.s64 	%rd2438, %rd2428, 5659660229084708864;
	shr.u64 	%rd2439, %rd2437, 31;
	or.b64  	%rd2440, %rd2439, %rd2438;
	mul.lo.s64 	%rd2441, %rd2440, -8663945395140668459;
	xor.b64  	%rd2442, %rd2441, %rd693;
	mov.b64 	{%r906, %r907}, %rd2442;
	shf.l.wrap.b32 	%r908, %r906, %r907, 31;
	shf.l.wrap.b32 	%r909, %r907, %r906, 31;
	mov.b64 	%rd2443, {%r909, %r908};
	add.s64 	%rd2444, %rd6871, %rd2443;
	mad.lo.s64 	%rd693, %rd2444, 5, 944331445;
$L__BB0_603:
	and.b32  	%r254, %r3222, 15;
	setp.eq.s32 	%p80, %r254, 0;
	@%p80 bra 	$L__BB0_635;
	and.b32  	%r255, %r3222, 2147483632;
	cvt.u32.u16 	%r911, %rs11;
	and.b32  	%r256, %r911, 15;
	mov.b32 	%r3235, 0;
$L__BB0_605:
	add.s32 	%r912, %r3235, %r255;
	cvt.u64.u32 	%rd2445, %r912;
	add.s64 	%rd2446, %rd33, %rd2445;
	ld.local.u8 	%rs55, [%rd2446];
	cvt.u64.u32 	%rd2447, %r3235;
	add.s64 	%rd2448, %rd35, %rd2447;
	st.local.u8 	[%rd2448], %rs55;
	add.s32 	%r3235, %r3235, 1;
	setp.ne.s32 	%p81, %r3235, %r256;
	@%p81 bra 	$L__BB0_605;
	mov.b64 	%rd2449, 0;
	setp.gt.s32 	%p82, %r254, 7;
	@%p82 bra 	$L__BB0_613;
	setp.gt.s32 	%p90, %r254, 3;
	@%p90 bra 	$L__BB0_610;
	setp.eq.s32 	%p94, %r254, 1;
	@%p94 bra 	$L__BB0_634;
	setp.eq.s32 	%p95, %r254, 2;
	@%p95 bra 	$L__BB0_633;
	bra.uni 	$L__BB0_632;
$L__BB0_610:
	setp.gt.s32 	%p91, %r254, 5;
	@%p91 bra 	$L__BB0_612;
	setp.eq.s32 	%p93, %r254, 4;
	@%p93 bra 	$L__BB0_631;
	bra.uni 	$L__BB0_630;
$L__BB0_612:
	setp.eq.s32 	%p92, %r254, 6;
	@%p92 bra 	$L__BB0_629;
	bra.uni 	$L__BB0_628;
$L__BB0_613:
	setp.gt.s32 	%p83, %r254, 11;
	@%p83 bra 	$L__BB0_617;
	setp.gt.s32 	%p87, %r254, 9;
	@%p87 bra 	$L__BB0_616;
	setp.eq.s32 	%p89, %r254, 8;
	@%p89 bra 	$L__BB0_627;
	bra.uni 	$L__BB0_626;
$L__BB0_616:
	setp.eq.s32 	%p88, %r254, 10;
	@%p88 bra 	$L__BB0_625;
	bra.uni 	$L__BB0_624;
$L__BB0_617:
	setp.gt.s32 	%p84, %r254, 13;
	@%p84 bra 	$L__BB0_619;
	setp.eq.s32 	%p86, %r254, 12;
	@%p86 bra 	$L__BB0_623;
	bra.uni 	$L__BB0_622;
$L__BB0_619:
	setp.eq.s32 	%p85, %r254, 14;
	@%p85 bra 	$L__BB0_621;
	ld.local.u8 	%rd2450, [%rd35+14];
	shl.b64 	%rd2449, %rd2450, 48;
$L__BB0_621:
	ld.local.u8 	%rd2451, [%rd35+13];
	shl.b64 	%rd2452, %rd2451, 40;
	xor.b64  	%rd2449, %rd2452, %rd2449;
$L__BB0_622:
	ld.local.u8 	%rd2453, [%rd35+12];
	shl.b64 	%rd2454, %rd2453, 32;
	xor.b64  	%rd2449, %rd2454, %rd2449;
$L__BB0_623:
	ld.local.u8 	%r913, [%rd35+11];
	mul.wide.u32 	%rd2455, %r913, 16777216;
	xor.b64  	%rd2449, %rd2455, %rd2449;
$L__BB0_624:
	ld.local.u8 	%r914, [%rd35+10];
	mul.wide.u32 	%rd2456, %r914, 65536;
	xor.b64  	%rd2449, %rd2456, %rd2449;
$L__BB0_625:
	ld.local.u8 	%r915, [%rd35+9];
	mul.wide.u32 	%rd2457, %r915, 256;
	xor.b64  	%rd2449, %rd2457, %rd2449;
$L__BB0_626:
	ld.local.u8 	%rd2458, [%rd35+8];
	xor.b64  	%rd2459, %rd2449, %rd2458;
	mul.lo.s64 	%rd2460, %rd2459, 5545529020109919103;
	mul.lo.s64 	%rd2461, %rd2459, 5659660229084708864;
	shr.u64 	%rd2462, %rd2460, 31;
	or.b64  	%rd2463, %rd2462, %rd2461;
	mul.lo.s64 	%rd2464, %rd2463, -8663945395140668459;
	xor.b64  	%rd693, %rd2464, %rd693;
$L__BB0_627:
	ld.local.u8 	%rd2465, [%rd35+7];
	shl.b64 	%rd2449, %rd2465, 56;
$L__BB0_628:
	ld.local.u8 	%rd2466, [%rd35+6];
	shl.b64 	%rd2467, %rd2466, 48;
	xor.b64  	%rd2449, %rd2467, %rd2449;
$L__BB0_629:
	ld.local.u8 	%rd2468, [%rd35+5];
	shl.b64 	%rd2469, %rd2468, 40;
	xor.b64  	%rd2449, %rd2469, %rd2449;
$L__BB0_630:
	ld.local.u8 	%rd2470, [%rd35+4];
	shl.b64 	%rd2471, %rd2470, 32;
	xor.b64  	%rd2449, %rd2471, %rd2449;
$L__BB0_631:
	ld.local.u8 	%r916, [%rd35+3];
	mul.wide.u32 	%rd2472, %r916, 16777216;
	xor.b64  	%rd2449, %rd2472, %rd2449;
$L__BB0_632:
	ld.local.u8 	%r917, [%rd35+2];
	mul.wide.u32 	%rd2473, %r917, 65536;
	xor.b64  	%rd2449, %rd2473, %rd2449;
$L__BB0_633:
	ld.local.u8 	%r918, [%rd35+1];
	mul.wide.u32 	%rd2474, %r918, 256;
	xor.b64  	%rd2449, %rd2474, %rd2449;
$L__BB0_634:
	ld.local.u8 	%rd2475, [%rd35];
	xor.b64  	%rd2476, %rd2449, %rd2475;
	mul.lo.s64 	%rd2477, %rd2476, -8663945395140668459;
	mul.lo.s64 	%rd2478, %rd2476, -8601547726154366976;
	shr.u64 	%rd2479, %rd2477, 33;
	or.b64  	%rd2480, %rd2479, %rd2478;
	mul.lo.s64 	%rd2481, %rd2480, 5545529020109919103;
	xor.b64  	%rd6871, %rd2481, %rd6871;
$L__BB0_635:
	ld.param.u32 	%r3079, [_Z11insert_edgePiS_PbiilliiiPm_param_8];
	setp.lt.s32 	%p96, %r3079, 1;
	cvt.u64.u32 	%rd2482, %r3222;
	xor.b64  	%rd2483, %rd6871, %rd2482;
	xor.b64  	%rd2484, %rd693, %rd2482;
	add.s64 	%rd2485, %rd2484, %rd2483;
	add.s64 	%rd2486, %rd2485, %rd2484;
	shr.u64 	%rd2487, %rd2485, 33;
	xor.b64  	%rd2488, %rd2487, %rd2485;
	mul.lo.s64 	%rd2489, %rd2488, -49064778989728563;
	shr.u64 	%rd2490, %rd2489, 33;
	xor.b64  	%rd2491, %rd2490, %rd2489;
	mul.lo.s64 	%rd2492, %rd2491, -4265267296055464877;
	shr.u64 	%rd2493, %rd2492, 33;
	xor.b64  	%rd2494, %rd2493, %rd2492;
	shr.u64 	%rd2495, %rd2486, 33;
	xor.b64  	%rd2496, %rd2495, %rd2486;
	mul.lo.s64 	%rd2497, %rd2496, -49064778989728563;
	shr.u64 	%rd2498, %rd2497, 33;
	xor.b64  	%rd2499, %rd2498, %rd2497;
	mul.lo.s64 	%rd2500, %rd2499, -4265267296055464877;
	shr.u64 	%rd2501, %rd2500, 33;
	xor.b64  	%rd2502, %rd2501, %rd2500;
	add.s64 	%rd2503, %rd2502, %rd2494;
	add.s64 	%rd2504, %rd2503, %rd2502;
	st.global.u64 	[%rd60], %rd2503;
	st.global.u64 	[%rd60+64], %rd2504;
	@%p96 bra 	$L__BB0_692;
	ld.param.u32 	%r3123, [_Z11insert_edgePiS_PbiilliiiPm_param_9];
	ld.param.u32 	%r3080, [_Z11insert_edgePiS_PbiilliiiPm_param_8];
	cvt.s64.s32 	%rd736, %r3123;
	add.s32 	%r920, %r3080, -1;
	and.b32  	%r261, %r3080, 7;
	setp.lt.u32 	%p97, %r920, 7;
	mov.b32 	%r3238, 0;
	@%p97 bra 	$L__BB0_663;
	ld.param.u32 	%r3081, [_Z11insert_edgePiS_PbiilliiiPm_param_8];
	and.b32  	%r3238, %r3081, 2147483640;
	mov.b32 	%r3236, 0;
$L__BB0_638:
	.pragma "nounroll";
	ld.global.u64 	%rd2505, [%rd60];
	ld.global.u64 	%rd2506, [%rd60+64];
	and.b32  	%r922, %r3236, 248;
	cvt.u64.u32 	%rd2507, %r922;
	mad.lo.s64 	%rd737, %rd2506, %rd2507, %rd2505;
	or.b64  	%rd2508, %rd737, %rd736;
	and.b64  	%rd2509, %rd2508, -4294967296;
	setp.ne.s64 	%p98, %rd2509, 0;
	@%p98 bra 	$L__BB0_640;
	cvt.u32.u64 	%r923, %rd736;
	cvt.u32.u64 	%r924, %rd737;
	rem.u32 	%r925, %r924, %r923;
	cvt.u64.u32 	%rd6898, %r925;
	bra.uni 	$L__BB0_641;
$L__BB0_640:
	rem.u64 	%rd6898, %rd737, %rd736;
$L__BB0_641:
	add.s64 	%rd2510, %rd491, %rd6898;
	mov.b16 	%rs56, 1;
	st.global.u8 	[%rd2510], %rs56;
	add.s32 	%r926, %r3236, 1;
	ld.global.u64 	%rd2511, [%rd60];
	ld.global.u64 	%rd2512, [%rd60+64];
	and.b32  	%r927, %r926, 249;
	cvt.u64.u32 	%rd2513, %r927;
	mad.lo.s64 	%rd741, %rd2512, %rd2513, %rd2511;
	or.b64  	%rd2514, %rd741, %rd736;
	and.b64  	%rd2515, %rd2514, -4294967296;
	setp.ne.s64 	%p99, %rd2515, 0;
	@%p99 bra 	$L__BB0_643;
	cvt.u32.u64 	%r928, %rd736;
	cvt.u32.u64 	%r929, %rd741;
	rem.u32 	%r930, %r929, %r928;
	cvt.u64.u32 	%rd6899, %r930;
	bra.uni 	$L__BB0_644;
$L__BB0_643:
	rem.u64 	%rd6899, %rd741, %rd736;
$L__BB0_644:
	add.s64 	%rd2516, %rd491, %rd6899;
	mov.b16 	%rs57, 1;
	st.global.u8 	[%rd2516], %rs57;
	add.s32 	%r931, %r3236, 2;
	ld.global.u64 	%rd2517, [%rd60];
	ld.global.u64 	%rd2518, [%rd60+64];
	and.b32  	%r932, %r931, 250;
	cvt.u64.u32 	%rd2519, %r932;
	mad.lo.s64 	%rd745, %rd2518, %rd2519, %rd2517;
	or.b64  	%rd2520, %rd745, %rd736;
	and.b64  	%rd2521, %rd2520, -4294967296;
	setp.ne.s64 	%p100, %rd2521, 0;
	@%p100 bra 	$L__BB0_646;
	cvt.u32.u64 	%r933, %rd736;
	cvt.u32.u64 	%r934, %rd745;
	rem.u32 	%r935, %r934, %r933;
	cvt.u64.u32 	%rd6900, %r935;
	bra.uni 	$L__BB0_647;
$L__BB0_646:
	rem.u64 	%rd6900, %rd745, %rd736;
$L__BB0_647:
	add.s64 	%rd2522, %rd491, %rd6900;
	mov.b16 	%rs58, 1;
	st.global.u8 	[%rd2522], %rs58;
	add.s32 	%r936, %r3236, 3;
	ld.global.u64 	%rd2523, [%rd60];
	ld.global.u64 	%rd2524, [%rd60+64];
	and.b32  	%r937, %r936, 251;
	cvt.u64.u32 	%rd2525, %r937;
	mad.lo.s64 	%rd749, %rd2524, %rd2525, %rd2523;
	or.b64  	%rd2526, %rd749, %rd736;
	and.b64  	%rd2527, %rd2526, -4294967296;
	setp.ne.s64 	%p101, %rd2527, 0;
	@%p101 bra 	$L__BB0_649;
	cvt.u32.u64 	%r938, %rd736;
	cvt.u32.u64 	%r939, %rd749;
	rem.u32 	%r940, %r939, %r938;
	cvt.u64.u32 	%rd6901, %r940;
	bra.uni 	$L__BB0_650;
$L__BB0_649:
	rem.u64 	%rd6901, %rd749, %rd736;
$L__BB0_650:
	add.s64 	%rd2528, %rd491, %rd6901;
	mov.b16 	%rs59, 1;
	st.global.u8 	[%rd2528], %rs59;
	add.s32 	%r941, %r3236, 4;
	ld.global.u64 	%rd2529, [%rd60];
	ld.global.u64 	%rd2530, [%rd60+64];
	and.b32  	%r942, %r941, 252;
	cvt.u64.u32 	%rd2531, %r942;
	mad.lo.s64 	%rd753, %rd2530, %rd2531, %rd2529;
	or.b64  	%rd2532, %rd753, %rd736;
	and.b64  	%rd2533, %rd2532, -4294967296;
	setp.ne.s64 	%p102, %rd2533, 0;
	@%p102 bra 	$L__BB0_652;
	cvt.u32.u64 	%r943, %rd736;
	cvt.u32.u64 	%r944, %rd753;
	rem.u32 	%r945, %r944, %r943;
	cvt.u64.u32 	%rd6902, %r945;
	bra.uni 	$L__BB0_653;
$L__BB0_652:
	rem.u64 	%rd6902, %rd753, %rd736;
$L__BB0_653:
	add.s64 	%rd2534, %rd491, %rd6902;
	mov.b16 	%rs60, 1;
	st.global.u8 	[%rd2534], %rs60;
	add.s32 	%r946, %r3236, 5;
	ld.global.u64 	%rd2535, [%rd60];
	ld.global.u64 	%rd2536, [%rd60+64];
	and.b32  	%r947, %r946, 253;
	cvt.u64.u32 	%rd2537, %r947;
	mad.lo.s64 	%rd757, %rd2536, %rd2537, %rd2535;
	or.b64  	%rd2538, %rd757, %rd736;
	and.b64  	%rd2539, %rd2538, -4294967296;
	setp.ne.s64 	%p103, %rd2539, 0;
	@%p103 bra 	$L__BB0_655;
	cvt.u32.u64 	%r948, %rd736;
	cvt.u32.u64 	%r949, %rd757;
	rem.u32 	%r950, %r949, %r948;
	cvt.u64.u32 	%rd6903, %r950;
	bra.uni 	$L__BB0_656;
$L__BB0_655:
	rem.u64 	%rd6903, %rd757, %rd736;
$L__BB0_656:
	add.s64 	%rd2540, %rd491, %rd6903;
	mov.b16 	%rs61, 1;
	st.global.u8 	[%rd2540], %rs61;
	add.s32 	%r951, %r3236, 6;
	ld.global.u64 	%rd2541, [%rd60];
	ld.global.u64 	%rd2542, [%rd60+64];
	and.b32  	%r952, %r951, 254;
	cvt.u64.u32 	%rd2543, %r952;
	mad.lo.s64 	%rd761, %rd2542, %rd2543, %rd2541;
	or.b64  	%rd2544, %rd761, %rd736;
	and.b64  	%rd2545, %rd2544, -4294967296;
	setp.ne.s64 	%p104, %rd2545, 0;
	@%p104 bra 	$L__BB0_658;
	cvt.u32.u64 	%r953, %rd736;
	cvt.u32.u64 	%r954, %rd761;
	rem.u32 	%r955, %r954, %r953;
	cvt.u64.u32 	%rd6904, %r955;
	bra.uni 	$L__BB0_659;
$L__BB0_658:
	rem.u64 	%rd6904, %rd761, %rd736;
$L__BB0_659:
	add.s64 	%rd2546, %rd491, %rd6904;
	mov.b16 	%rs62, 1;
	st.global.u8 	[%rd2546], %rs62;
	add.s32 	%r956, %r3236, 7;
	ld.global.u64 	%rd2547, [%rd60];
	ld.global.u64 	%rd2548, [%rd60+64];
	and.b32  	%r957, %r956, 255;
	cvt.u64.u32 	%rd2549, %r957;
	mad.lo.s64 	%rd765, %rd2548, %rd2549, %rd2547;
	or.b64  	%rd2550, %rd765, %rd736;
	and.b64  	%rd2551, %rd2550, -4294967296;
	setp.ne.s64 	%p105, %rd2551, 0;
	@%p105 bra 	$L__BB0_661;
	cvt.u32.u64 	%r958, %rd736;
	cvt.u32.u64 	%r959, %rd765;
	rem.u32 	%r960, %r959, %r958;
	cvt.u64.u32 	%rd6905, %r960;
	bra.uni 	$L__BB0_662;
$L__BB0_661:
	rem.u64 	%rd6905, %rd765, %rd736;
$L__BB0_662:
	add.s64 	%rd2552, %rd491, %rd6905;
	mov.b16 	%rs63, 1;
	st.global.u8 	[%rd2552], %rs63;
	add.s32 	%r3236, %r3236, 8;
	setp.ne.s32 	%p106, %r3236, %r3238;
	@%p106 bra 	$L__BB0_638;
$L__BB0_663:
	setp.eq.s32 	%p107, %r261, 0;
	@%p107 bra 	$L__BB0_692;
	ld.param.u32 	%r3082, [_Z11insert_edgePiS_PbiilliiiPm_param_8];
	and.b32  	%r266, %r3082, 3;
	setp.lt.u32 	%p108, %r261, 4;
	@%p108 bra 	$L__BB0_678;
	ld.global.u64 	%rd2553, [%rd60];
	ld.global.u64 	%rd2554, [%rd60+64];
	and.b32  	%r961, %r3238, 255;
	cvt.u64.u32 	%rd2555, %r961;
	mad.lo.s64 	%rd769, %rd2554, %rd2555, %rd2553;
	or.b64  	%rd2556, %rd769, %rd736;
	and.b64  	%rd2557, %rd2556, -4294967296;
	setp.ne.s64 	%p109, %rd2557, 0;
	@%p109 bra 	$L__BB0_667;
	cvt.u32.u64 	%r962, %rd736;
	cvt.u32.u64 	%r963, %rd769;
	rem.u32 	%r964, %r963, %r962;
	cvt.u64.u32 	%rd6906, %r964;
	bra.uni 	$L__BB0_668;
$L__BB0_667:
	rem.u64 	%rd6906, %rd769, %rd736;
$L__BB0_668:
	add.s64 	%rd2558, %rd491, %rd6906;
	mov.b16 	%rs64, 1;
	st.global.u8 	[%rd2558], %rs64;
	add.s32 	%r965, %r3238, 1;
	ld.global.u64 	%rd2559, [%rd60];
	ld.global.u64 	%rd2560, [%rd60+64];
	and.b32  	%r966, %r965, 255;
	cvt.u64.u32 	%rd2561, %r966;
	mad.lo.s64 	%rd773, %rd2560, %rd2561, %rd2559;
	or.b64  	%rd2562, %rd773, %rd736;
	and.b64  	%rd2563, %rd2562, -4294967296;
	setp.ne.s64 	%p110, %rd2563, 0;
	@%p110 bra 	$L__BB0_670;
	cvt.u32.u64 	%r967, %rd736;
	cvt.u32.u64 	%r968, %rd773;
	rem.u32 	%r969, %r968, %r967;
	cvt.u64.u32 	%rd6907, %r969;
	bra.uni 	$L__BB0_671;
$L__BB0_670:
	rem.u64 	%rd6907, %rd773, %rd736;
$L__BB0_671:
	add.s64 	%rd2564, %rd491, %rd6907;
	mov.b16 	%rs65, 1;
	st.global.u8 	[%rd2564], %rs65;
	add.s32 	%r970, %r3238, 2;
	ld.global.u64 	%rd2565, [%rd60];
	ld.global.u64 	%rd2566, [%rd60+64];
	and.b32  	%r971, %r970, 255;
	cvt.u64.u32 	%rd2567, %r971;
	mad.lo.s64 	%rd777, %rd2566, %rd2567, %rd2565;
	or.b64  	%rd2568, %rd777, %rd736;
	and.b64  	%rd2569, %rd2568, -4294967296;
	setp.ne.s64 	%p111, %rd2569, 0;
	@%p111 bra 	$L__BB0_673;
	cvt.u32.u64 	%r972, %rd736;
	cvt.u32.u64 	%r973, %rd777;
	rem.u32 	%r974, %r973, %r972;
	cvt.u64.u32 	%rd6908, %r974;
	bra.uni 	$L__BB0_674;
$L__BB0_673:
	rem.u64 	%rd6908, %rd777, %rd736;
$L__BB0_674:
	add.s64 	%rd2570, %rd491, %rd6908;
	mov.b16 	%rs66, 1;
	st.global.u8 	[%rd2570], %rs66;
	add.s32 	%r975, %r3238, 3;
	ld.global.u64 	%rd2571, [%rd60];
	ld.global.u64 	%rd2572, [%rd60+64];
	and.b32  	%r976, %r975, 255;
	cvt.u64.u32 	%rd2573, %r976;
	mad.lo.s64 	%rd781, %rd2572, %rd2573, %rd2571;
	or.b64  	%rd2574, %rd781, %rd736;
	and.b64  	%rd2575, %rd2574, -4294967296;
	setp.ne.s64 	%p112, %rd2575, 0;
	@%p112 bra 	$L__BB0_676;
	cvt.u32.u64 	%r977, %rd736;
	cvt.u32.u64 	%r978, %rd781;
	rem.u32 	%r979, %r978, %r977;
	cvt.u64.u32 	%rd6909, %r979;
	bra.uni 	$L__BB0_677;
$L__BB0_676:
	rem.u64 	%rd6909, %rd781, %rd736;
$L__BB0_677:
	add.s64 	%rd2576, %rd491, %rd6909;
	mov.b16 	%rs67, 1;
	st.global.u8 	[%rd2576], %rs67;
	add.s32 	%r3238, %r3238, 4;
$L__BB0_678:
	setp.eq.s32 	%p113, %r266, 0;
	@%p113 bra 	$L__BB0_692;
	setp.eq.s32 	%p114, %r266, 1;
	@%p114 bra 	$L__BB0_687;
	ld.global.u64 	%rd2577, [%rd60];
	ld.global.u64 	%rd2578, [%rd60+64];
	and.b32  	%r980, %r3238, 255;
	cvt.u64.u32 	%rd2579, %r980;
	mad.lo.s64 	%rd785, %rd2578, %rd2579, %rd2577;
	or.b64  	%rd2580, %rd785, %rd736;
	and.b64  	%rd2581, %rd2580, -4294967296;
	setp.ne.s64 	%p115, %rd2581, 0;
	@%p115 bra 	$L__BB0_682;
	cvt.u32.u64 	%r981, %rd736;
	cvt.u32.u64 	%r982, %rd785;
	rem.u32 	%r983, %r982, %r981;
	cvt.u64.u32 	%rd6910, %r983;
	bra.uni 	$L__BB0_683;
$L__BB0_682:
	rem.u64 	%rd6910, %rd785, %rd736;
$L__BB0_683:
	add.s64 	%rd2582, %rd491, %rd6910;
	mov.b16 	%rs68, 1;
	st.global.u8 	[%rd2582], %rs68;
	add.s32 	%r984, %r3238, 1;
	ld.global.u64 	%rd2583, [%rd60];
	ld.global.u64 	%rd2584, [%rd60+64];
	and.b32  	%r985, %r984, 255;
	cvt.u64.u32 	%rd2585, %r985;
	mad.lo.s64 	%rd789, %rd2584, %rd2585, %rd2583;
	or.b64  	%rd2586, %rd789, %rd736;
	and.b64  	%rd2587, %rd2586, -4294967296;
	setp.ne.s64 	%p116, %rd2587, 0;
	@%p116 bra 	$L__BB0_685;
	cvt.u32.u64 	%r986, %rd736;
	cvt.u32.u64 	%r987, %rd789;
	rem.u32 	%r988, %r987, %r986;
	cvt.u64.u32 	%rd6911, %r988;
	bra.uni 	$L__BB0_686;
$L__BB0_685:
	rem.u64 	%rd6911, %rd789, %rd736;
$L__BB0_686:
	add.s64 	%rd2588, %rd491, %rd6911;
	mov.b16 	%rs69, 1;
	st.global.u8 	[%rd2588], %rs69;
	add.s32 	%r3238, %r3238, 2;
$L__BB0_687:
	ld.param.u32 	%r3083, [_Z11insert_edgePiS_PbiilliiiPm_param_8];
	and.b32  	%r989, %r3083, 1;
	setp.eq.b32 	%p117, %r989, 1;
	not.pred 	%p118, %p117;
	@%p118 bra 	$L__BB0_692;
	ld.global.u64 	%rd2589, [%rd60];
	ld.global.u64 	%rd2590, [%rd60+64];
	and.b32  	%r990, %r3238, 255;
	cvt.u64.u32 	%rd2591, %r990;
	mad.lo.s64 	%rd793, %rd2590, %rd2591, %rd2589;
	or.b64  	%rd2592, %rd793, %rd736;
	and.b64  	%rd2593, %rd2592, -4294967296;
	setp.ne.s64 	%p119, %rd2593, 0;
	@%p119 bra 	$L__BB0_690;
	cvt.u32.u64 	%r991, %rd736;
	cvt.u32.u64 	%r992, %rd793;
	rem.u32 	%r993, %r992, %r991;
	cvt.u64.u32 	%rd6912, %r993;
	bra.uni 	$L__BB0_691;
$L__BB0_690:
	rem.u64 	%rd6912, %rd793, %rd736;
$L__BB0_691:
	add.s64 	%rd2594, %rd491, %rd6912;
	mov.b16 	%rs70, 1;
	st.global.u8 	[%rd2594], %rs70;
$L__BB0_692:
	st.global.u32 	[%rd59], %r137;
$L__BB0_693:
	bar.sync 	0;
	ld.global.u32 	%r3242, [%rd58];
	ld.global.u32 	%r1696, [%rd59];
	add.s32 	%r272, %r3242, 1;
	cvt.rn.f32.s32 	%f1, %r272;
	add.s32 	%r1697, %r1696, 1;
	cvt.rn.f32.s32 	%f2, %r1697;
	mov.b32 	%r3240, 1;
$L__BB0_694:
	mov.b32 	%r1698, 1;
	shl.b32 	%r1699, %r1698, %r3240;
	cvt.rn.f32.s32 	%f3, %r1699;
	div.rn.f32 	%f4, %f1, %f3;
	cvt.rmi.f32.f32 	%f5, %f4;
	cvt.rzi.s32.f32 	%r274, %f5;
	div.rn.f32 	%f6, %f2, %f3;
	cvt.rmi.f32.f32 	%f7, %f6;
	cvt.rzi.s32.f32 	%r1700, %f7;
	add.s32 	%r3240, %r3240, 1;
	setp.ne.s32 	%p349, %r274, %r1700;
	@%p349 bra 	$L__BB0_694;
	ld.param.u32 	%r3069, [_Z11insert_edgePiS_PbiilliiiPm_param_3];
	ld.param.u64 	%rd6597, [_Z11insert_edgePiS_PbiilliiiPm_param_2];
	cvta.to.global.u64 	%rd797, %rd6597;
	add.s32 	%r1701, %r3069, %r634;
	add.s32 	%r1702, %r1701, -1;
	cvt.s64.s32 	%rd798, %r1702;
	cvt.s64.s32 	%rd799, %r2;
	shr.s32 	%r3241, %r272, 1;
	setp.eq.s32 	%p350, %r274, %r3241;
	@%p350 bra 	$L__BB0_1059;
	ld.param.u32 	%r3128, [_Z11insert_edgePiS_PbiilliiiPm_param_9];
	ld.param.u32 	%r3104, [_Z11insert_edgePiS_PbiilliiiPm_param_8];
	ld.param.u32 	%r3070, [_Z11insert_edgePiS_PbiilliiiPm_param_3];
	cvt.s64.s32 	%rd3923, %r3070;
	sub.s64 	%rd800, %rd799, %rd3923;
	cvt.s64.s32 	%rd801, %r3128;
	sub.s64 	%rd3924, %rd798, %rd3923;
	add.s64 	%rd802, %rd3924, 1;
	add.s32 	%r277, %r3104, -1;
	and.b32  	%r278, %r3104, 7;
	add.s32 	%r279, %r278, -1;
	and.b32  	%r280, %r3104, 3;
	add.s32 	%r281, %r280, -1;
	and.b32  	%r282, %r3104, 2147483640;
	and.b32  	%r283, %r3104, 1;
$L__BB0_697:
	mov.u32 	%r285, %r3242;
	ld.param.u32 	%r3071, [_Z11insert_edgePiS_PbiilliiiPm_param_3];
	add.s32 	%r3242, %r3241, -1;
	mul.lo.s32 	%r1704, %r3242, %r3071;
	cvt.s64.s32 	%rd803, %r1704;
	add.s64 	%rd3925, %rd800, %rd803;
	shl.b64 	%rd3926, %rd3925, 1;
	add.s64 	%rd6914, %rd3926, 2;
	mov.b32 	%r3243, 0;
	mov.b16 	%rs353, 1;
	mov.u64 	%rd6913, %rd6914;
$L__BB0_698:
	mov.u32 	%r287, %r3243;
	mov.u16 	%rs13, %rs353;
	add.s32 	%r3243, %r287, 1;
	mul.hi.s64 	%rd3927, %rd6913, 7378697629483820647;
	shr.u64 	%rd3928, %rd3927, 63;
	shr.s64 	%rd3929, %rd3927, 2;
	add.s64 	%rd806, %rd3929, %rd3928;
	add.s64 	%rd3930, %rd6913, 9;
	setp.gt.u64 	%p351, %rd3930, 18;
	add.s16 	%rs353, %rs13, 1;
	mov.u64 	%rd6913, %rd806;
	@%p351 bra 	$L__BB0_698;
	mov.b32 	%r3244, 0;
$L__BB0_700:
	mov.u32 	%r289, %r3244;
	mul.hi.s64 	%rd3931, %rd6914, 7378697629483820647;
	shr.u64 	%rd3932, %rd3931, 63;
	shr.s64 	%rd3933, %rd3931, 2;
	add.s64 	%rd808, %rd3933, %rd3932;
	mul.lo.s64 	%rd3934, %rd808, 10;
	sub.s64 	%rd3935, %rd6914, %rd3934;
	cvt.u16.u64 	%rs156, %rd3935;
	add.s16 	%rs157, %rs156, 48;
	sub.s32 	%r1706, %r287, %r289;
	cvt.s64.s32 	%rd3936, %r1706;
	add.s64 	%rd3937, %rd32, %rd3936;
	st.local.u8 	[%rd3937], %rs157;
	add.s32 	%r3244, %r289, 1;
	add.s64 	%rd3938, %rd6914, 9;
	setp.gt.u64 	%p352, %rd3938, 18;
	mov.u64 	%rd6914, %rd808;
	@%p352 bra 	$L__BB0_700;
	cvt.u64.u32 	%rd3939, %r289;
	add.s64 	%rd3940, %rd32, %rd3939;
	mov.b16 	%rs158, 48;
	st.local.u8 	[%rd3940+1], %rs158;
	and.b32  	%r291, %r3243, 3;
	setp.lt.u32 	%p353, %r287, 3;
	mov.b32 	%r3246, 0;
	@%p353 bra 	$L__BB0_704;
	and.b32  	%r3246, %r3243, -4;
	mov.b32 	%r3245, 0;
$L__BB0_703:
	cvt.u64.u32 	%rd3941, %r3245;
	add.s64 	%rd3942, %rd32, %rd3941;
	add.s64 	%rd3943, %rd29, %rd3941;
	ld.local.u8 	%r1709, [%rd3942+3];
	ld.local.u8 	%r1710, [%rd3942+2];
	prmt.b32 	%r1711, %r1710, %r1709, 0x3340U;
	ld.local.u8 	%r1712, [%rd3942+1];
	ld.local.u8 	%r1713, [%rd3942];
	prmt.b32 	%r1714, %r1713, %r1712, 0x3340U;
	prmt.b32 	%r1715, %r1714, %r1711, 0x5410U;
	st.local.u32 	[%rd3943], %r1715;
	add.s32 	%r3245, %r3245, 4;
	setp.ne.s32 	%p354, %r3245, %r3246;
	@%p354 bra 	$L__BB0_703;
$L__BB0_704:
	setp.eq.s32 	%p355, %r291, 0;
	@%p355 bra 	$L__BB0_708;
	cvt.u64.u32 	%rd3944, %r3246;
	add.s64 	%rd809, %rd32, %rd3944;
	ld.local.u8 	%rs159, [%rd809];
	add.s64 	%rd810, %rd29, %rd3944;
	st.local.u8 	[%rd810], %rs159;
	setp.eq.s32 	%p356, %r291, 1;
	@%p356 bra 	$L__BB0_708;
	ld.local.u8 	%rs160, [%rd809+1];
	st.local.u8 	[%rd810+1], %rs160;
	setp.eq.s32 	%p357, %r291, 2;
	@%p357 bra 	$L__BB0_708;
	ld.local.u8 	%rs161, [%rd809+2];
	st.local.u8 	[%rd810+2], %rs161;
$L__BB0_708:
	mov.b32 	%r3247, 0;
	@%p353 bra 	$L__BB0_711;
	and.b32  	%r3247, %r3243, -4;
	mov.b32 	%r3248, 0;
$L__BB0_710:
	cvt.u64.u32 	%rd3945, %r3248;
	add.s64 	%rd3946, %rd29, %rd3945;
	ld.local.u32 	%r1718, [%rd3946];
	mul.wide.u32 	%rd3947, %r3248, 8;
	add.s64 	%rd3948, %rd30, %rd3947;
	bfe.u32 	%r1719, %r1718, 8, 8;
	cvt.u64.u32 	%rd3949, %r1719;
	and.b64  	%rd3950, %rd3949, 255;
	bfe.u32 	%r1720, %r1718, 0, 8;
	cvt.u64.u32 	%rd3951, %r1720;
	and.b64  	%rd3952, %rd3951, 255;
	st.local.v2.u64 	[%rd3948], {%rd3952, %rd3950};
	bfe.u32 	%r1721, %r1718, 24, 8;
	cvt.u64.u32 	%rd3953, %r1721;
	and.b64  	%rd3954, %rd3953, 255;
	bfe.u32 	%r1722, %r1718, 16, 8;
	cvt.u64.u32 	%rd3955, %r1722;
	and.b64  	%rd3956, %rd3955, 255;
	st.local.v2.u64 	[%rd3948+16], {%rd3956, %rd3954};
	add.s32 	%r3248, %r3248, 4;
	setp.eq.s32 	%p359, %r3248, %r3247;
	@%p359 bra 	$L__BB0_711;
	bra.uni 	$L__BB0_710;
$L__BB0_711:
	@%p355 bra 	$L__BB0_715;
	cvt.u64.u32 	%rd3957, %r3247;
	add.s64 	%rd811, %rd29, %rd3957;
	ld.local.u8 	%rd3958, [%rd811];
	mul.wide.u32 	%rd3959, %r3247, 8;
	add.s64 	%rd812, %rd30, %rd3959;
	st.local.u64 	[%rd812], %rd3958;
	setp.eq.s32 	%p361, %r291, 1;
	@%p361 bra 	$L__BB0_715;
	ld.local.u8 	%rd3960, [%rd811+1];
	st.local.u64 	[%rd812+8], %rd3960;
	setp.eq.s32 	%p362, %r291, 2;
	@%p362 bra 	$L__BB0_715;
	ld.local.u8 	%rd3961, [%rd811+2];
	st.local.u64 	[%rd812+16], %rd3961;
$L__BB0_715:
	setp.lt.u32 	%p363, %r287, 15;
	mov.b64 	%rd6923, 0;
	mov.u64 	%rd826, %rd6923;
	@%p363 bra 	$L__BB0_724;
	shr.u32 	%r1724, %r3243, 4;
	max.u32 	%r298, %r1724, 1;
	and.b32  	%r299, %r298, 3;
	setp.lt.u32 	%p364, %r287, 63;
	mov.b32 	%r3249, 0;
	mov.b64 	%rd826, 0;
	mov.u64 	%rd6923, %rd826;
	@%p364 bra 	$L__BB0_719;
	and.b32  	%r3249, %r298, 268435452;
	mov.b32 	%r3251, 0;
	mov.b64 	%rd826, 0;
$L__BB0_718:
	.pragma "nounroll";
	shl.b32 	%r1726, %r3251, 1;
	mul.wide.u32 	%rd3966, %r1726, 8;
	add.s64 	%rd3967, %rd30, %rd3966;
	ld.local.v2.u64 	{%rd3968, %rd3969}, [%rd3967];
	mul.lo.s64 	%rd3970, %rd3968, -8663945395140668459;
	mul.lo.s64 	%rd3971, %rd3968, -8601547726154366976;
	shr.u64 	%rd3972, %rd3970, 33;
	or.b64  	%rd3973, %rd3972, %rd3971;
	mul.lo.s64 	%rd3974, %rd3973, 5545529020109919103;
	xor.b64  	%rd3975, %rd3974, %rd6923;
	mov.b64 	{%r1727, %r1728}, %rd3975;
	shf.l.wrap.b32 	%r1729, %r1727, %r1728, 27;
	shf.l.wrap.b32 	%r1730, %r1728, %r1727, 27;
	mov.b64 	%rd3976, {%r1730, %r1729};
	add.s64 	%rd3977, %rd3976, %rd826;
	mad.lo.s64 	%rd3978, %rd3977, 5, 1390208809;
	mul.lo.s64 	%rd3979, %rd3969, 5545529020109919103;
	mul.lo.s64 	%rd3980, %rd3969, 5659660229084708864;
	shr.u64 	%rd3981, %rd3979, 31;
	or.b64  	%rd3982, %rd3981, %rd3980;
	mul.lo.s64 	%rd3983, %rd3982, -8663945395140668459;
	xor.b64  	%rd3984, %rd3983, %rd826;
	mov.b64 	{%r1731, %r1732}, %rd3984;
	shf.l.wrap.b32 	%r1733, %r1731, %r1732, 31;
	shf.l.wrap.b32 	%r1734, %r1732, %r1731, 31;
	mov.b64 	%rd3985, {%r1734, %r1733};
	add.s64 	%rd3986, %rd3978, %rd3985;
	mad.lo.s64 	%rd3987, %rd3986, 5, 944331445;
	ld.local.v2.u64 	{%rd3988, %rd3989}, [%rd3967+16];
	mul.lo.s64 	%rd3990, %rd3988, -8663945395140668459;
	mul.lo.s64 	%rd3991, %rd3988, -8601547726154366976;
	shr.u64 	%rd3992, %rd3990, 33;
	or.b64  	%rd3993, %rd3992, %rd3991;
	mul.lo.s64 	%rd3994, %rd3993, 5545529020109919103;
	xor.b64  	%rd3995, %rd3994, %rd3978;
	mov.b64 	{%r1735, %r1736}, %rd3995;
	shf.l.wrap.b32 	%r1737, %r1735, %r1736, 27;
	shf.l.wrap.b32 	%r1738, %r1736, %r1735, 27;
	mov.b64 	%rd3996, {%r1738, %r1737};
	add.s64 	%rd3997, %rd3996, %rd3987;
	mad.lo.s64 	%rd3998, %rd3997, 5, 1390208809;
	mul.lo.s64 	%rd3999, %rd3989, 5545529020109919103;
	mul.lo.s64 	%rd4000, %rd3989, 5659660229084708864;
	shr.u64 	%rd4001, %rd3999, 31;
	or.b64  	%rd4002, %rd4001, %rd4000;
	mul.lo.s64 	%rd4003, %rd4002, -8663945395140668459;
	xor.b64  	%rd4004, %rd4003, %rd3987;
	mov.b64 	{%r1739, %r1740}, %rd4004;
	shf.l.wrap.b32 	%r1741, %r1739, %r1740, 31;
	shf.l.wrap.b32 	%r1742, %r1740, %r1739, 31;
	mov.b64 	%rd4005, {%r1742, %r1741};
	add.s64 	%rd4006, %rd3998, %rd4005;
	mad.lo.s64 	%rd4007, %rd4006, 5, 944331445;
	ld.local.v2.u64 	{%rd4008, %rd4009}, [%rd3967+32];
	mul.lo.s64 	%rd4010, %rd4008, -8663945395140668459;
	mul.lo.s64 	%rd4011, %rd4008, -8601547726154366976;
	shr.u64 	%rd4012, %rd4010, 33;
	or.b64  	%rd4013, %rd4012, %rd4011;
	mul.lo.s64 	%rd4014, %rd4013, 5545529020109919103;
	xor.b64  	%rd4015, %rd4014, %rd3998;
	mov.b64 	{%r1743, %r1744}, %rd4015;
	shf.l.wrap.b32 	%r1745, %r1743, %r1744, 27;
	shf.l.wrap.b32 	%r1746, %r1744, %r1743, 27;
	mov.b64 	%rd4016, {%r1746, %r1745};
	add.s64 	%rd4017, %rd4016, %rd4007;
	mad.lo.s64 	%rd4018, %rd4017, 5, 1390208809;
	mul.lo.s64 	%rd4019, %rd4009, 5545529020109919103;
	mul.lo.s64 	%rd4020, %rd4009, 5659660229084708864;
	shr.u64 	%rd4021, %rd4019, 31;
	or.b64  	%rd4022, %rd4021, %rd4020;
	mul.lo.s64 	%rd4023, %rd4022, -8663945395140668459;
	xor.b64  	%rd4024, %rd4023, %rd4007;
	mov.b64 	{%r1747, %r1748}, %rd4024;
	shf.l.wrap.b32 	%r1749, %r1747, %r1748, 31;
	shf.l.wrap.b32 	%r1750, %r1748, %r1747, 31;
	mov.b64 	%rd4025, {%r1750, %r1749};
	add.s64 	%rd4026, %rd4018, %rd4025;
	mad.lo.s64 	%rd4027, %rd4026, 5, 944331445;
	ld.local.v2.u64 	{%rd4028, %rd4029}, [%rd3967+48];
	mul.lo.s64 	%rd4030, %rd4028, -8663945395140668459;
	mul.lo.s64 	%rd4031, %rd4028, -8601547726154366976;
	shr.u64 	%rd4032, %rd4030, 33;
	or.b64  	%rd4033, %rd4032, %rd4031;
	mul.lo.s64 	%rd4034, %rd4033, 5545529020109919103;
	xor.b64  	%rd4035, %rd4034, %rd4018;
	mov.b64 	{%r1751, %r1752}, %rd4035;
	shf.l.wrap.b32 	%r1753, %r1751, %r1752, 27;
	shf.l.wrap.b32 	%r1754, %r1752, %r1751, 27;
	mov.b64 	%rd4036, {%r1754, %r1753};
	add.s64 	%rd4037, %rd4036, %rd4027;
	mad.lo.s64 	%rd6923, %rd4037, 5, 1390208809;
	mul.lo.s64 	%rd4038, %rd4029, 5545529020109919103;
	mul.lo.s64 	%rd4039, %rd4029, 5659660229084708864;
	shr.u64 	%rd4040, %rd4038, 31;
	or.b64  	%rd4041, %rd4040, %rd4039;
	mul.lo.s64 	%rd4042, %rd4041, -8663945395140668459;
	xor.b64  	%rd4043, %rd4042, %rd4027;
	mov.b64 	{%r1755, %r1756}, %rd4043;
	shf.l.wrap.b32 	%r1757, %r1755, %r1756, 31;
	shf.l.wrap.b32 	%r1758, %r1756, %r1755, 31;
	mov.b64 	%rd4044, {%r1758, %r1757};
	add.s64 	%rd4045, %rd6923, %rd4044;
	mad.lo.s64 	%rd826, %rd4045, 5, 944331445;
	add.s32 	%r3251, %r3251, 4;
	setp.eq.s32 	%p365, %r3251, %r3249;
	@%p365 bra 	$L__BB0_719;
	bra.uni 	$L__BB0_718;
$L__BB0_719:
	setp.eq.s32 	%p366, %r299, 0;
	@%p366 bra 	$L__BB0_724;
	setp.eq.s32 	%p367, %r299, 1;
	@%p367 bra 	$L__BB0_722;
	shl.b32 	%r1759, %r3249, 1;
	mul.wide.u32 	%rd4047, %r1759, 8;
	add.s64 	%rd4048, %rd30, %rd4047;
	ld.local.v2.u64 	{%rd4049, %rd4050}, [%rd4048];
	mul.lo.s64 	%rd4051, %rd4049, -8663945395140668459;
	mul.lo.s64 	%rd4052, %rd4049, -8601547726154366976;
	shr.u64 	%rd4053, %rd4051, 33;
	or.b64  	%rd4054, %rd4053, %rd4052;
	mul.lo.s64 	%rd4055, %rd4054, 5545529020109919103;
	xor.b64  	%rd4056, %rd4055, %rd6923;
	mov.b64 	{%r1760, %r1761}, %rd4056;
	shf.l.wrap.b32 	%r1762, %r1760, %r1761, 27;
	shf.l.wrap.b32 	%r1763, %r1761, %r1760, 27;
	mov.b64 	%rd4057, {%r1763, %r1762};
	add.s64 	%rd4058, %rd4057, %rd826;
	mad.lo.s64 	%rd4059, %rd4058, 5, 1390208809;
	mul.lo.s64 	%rd4060, %rd4050, 5545529020109919103;
	mul.lo.s64 	%rd4061, %rd4050, 5659660229084708864;
	shr.u64 	%rd4062, %rd4060, 31;
	or.b64  	%rd4063, %rd4062, %rd4061;
	mul.lo.s64 	%rd4064, %rd4063, -8663945395140668459;
	xor.b64  	%rd4065, %rd4064, %rd826;
	mov.b64 	{%r1764, %r1765}, %rd4065;
	shf.l.wrap.b32 	%r1766, %r1764, %r1765, 31;
	shf.l.wrap.b32 	%r1767, %r1765, %r1764, 31;
	mov.b64 	%rd4066, {%r1767, %r1766};
	add.s64 	%rd4067, %rd4059, %rd4066;
	mad.lo.s64 	%rd4068, %rd4067, 5, 944331445;
	ld.local.v2.u64 	{%rd4069, %rd4070}, [%rd4048+16];
	mul.lo.s64 	%rd4071, %rd4069, -8663945395140668459;
	mul.lo.s64 	%rd4072, %rd4069, -8601547726154366976;
	shr.u64 	%rd4073, %rd4071, 33;
	or.b64  	%rd4074, %rd4073, %rd4072;
	mul.lo.s64 	%rd4075, %rd4074, 5545529020109919103;
	xor.b64  	%rd4076, %rd4075, %rd4059;
	mov.b64 	{%r1768, %r1769}, %rd4076;
	shf.l.wrap.b32 	%r1770, %r1768, %r1769, 27;
	shf.l.wrap.b32 	%r1771, %r1769, %r1768, 27;
	mov.b64 	%rd4077, {%r1771, %r1770};
	add.s64 	%rd4078, %rd4077, %rd4068;
	mad.lo.s64 	%rd6923, %rd4078, 5, 1390208809;
	mul.lo.s64 	%rd4079, %rd4070, 5545529020109919103;
	mul.lo.s64 	%rd4080, %rd4070, 5659660229084708864;
	shr.u64 	%rd4081, %rd4079, 31;
	or.b64  	%rd4082, %rd4081, %rd4080;
	mul.lo.s64 	%rd4083, %rd4082, -8663945395140668459;
	xor.b64  	%rd4084, %rd4083, %rd4068;
	mov.b64 	{%r1772, %r1773}, %rd4084;
	shf.l.wrap.b32 	%r1774, %r1772, %r1773, 31;
	shf.l.wrap.b32 	%r1775, %r1773, %r1772, 31;
	mov.b64 	%rd4085, {%r1775, %r1774};
	add.s64 	%rd4086, %rd6923, %rd4085;
	sub.s32 	%r1776, %r1759, %r3249;
	add.s32 	%r3249, %r1776, 2;
	mad.lo.s64 	%rd826, %rd4086, 5, 944331445;
$L__BB0_722:
	and.b32  	%r1777, %r298, 1;
	setp.eq.b32 	%p368, %r1777, 1;
	not.pred 	%p369, %p368;
	@%p369 bra 	$L__BB0_724;
	shl.b32 	%r1778, %r3249, 1;
	mul.wide.u32 	%rd4087, %r1778, 8;
	add.s64 	%rd4088, %rd30, %rd4087;
	ld.local.v2.u64 	{%rd4089, %rd4090}, [%rd4088];
	mul.lo.s64 	%rd4091, %rd4089, -8663945395140668459;
	mul.lo.s64 	%rd4092, %rd4089, -8601547726154366976;
	shr.u64 	%rd4093, %rd4091, 33;
	or.b64  	%rd4094, %rd4093, %rd4092;
	mul.lo.s64 	%rd4095, %rd4094, 5545529020109919103;
	xor.b64  	%rd4096, %rd4095, %rd6923;
	mov.b64 	{%r1779, %r1780}, %rd4096;
	shf.l.wrap.b32 	%r1781, %r1779, %r1780, 27;
	shf.l.wrap.b32 	%r1782, %r1780, %r1779, 27;
	mov.b64 	%rd4097, {%r1782, %r1781};
	add.s64 	%rd4098, %rd4097, %rd826;
	mad.lo.s64 	%rd6923, %rd4098, 5, 1390208809;
	mul.lo.s64 	%rd4099, %rd4090, 5545529020109919103;
	mul.lo.s64 	%rd4100, %rd4090, 5659660229084708864;
	shr.u64 	%rd4101, %rd4099, 31;
	or.b64  	%rd4102, %rd4101, %rd4100;
	mul.lo.s64 	%rd4103, %rd4102, -8663945395140668459;
	xor.b64  	%rd4104, %rd4103, %rd826;
	mov.b64 	{%r1783, %r1784}, %rd4104;
	shf.l.wrap.b32 	%r1785, %r1783, %r1784, 31;
	shf.l.wrap.b32 	%r1786, %r1784, %r1783, 31;
	mov.b64 	%rd4105, {%r1786, %r1785};
	add.s64 	%rd4106, %rd6923, %rd4105;
	mad.lo.s64 	%rd826, %rd4106, 5, 944331445;
$L__BB0_724:
	and.b32  	%r306, %r3243, 15;
	setp.eq.s32 	%p370, %r306, 0;
	@%p370 bra 	$L__BB0_761;
	and.b32  	%r307, %r3243, 2147483632;
	cvt.u32.u16 	%r1788, %rs13;
	and.b32  	%r308, %r1788, 15;
	add.s32 	%r1789, %r308, -1;
	and.b32  	%r309, %r1788, 3;
	setp.lt.u32 	%p371, %r1789, 3;
	mov.b32 	%r3253, 0;
	@%p371 bra 	$L__BB0_728;
	and.b32  	%r3253, %r308, 12;
	mov.b32 	%r3252, 0;
$L__BB0_727:
	add.s32 	%r1791, %r3252, %r307;
	cvt.u64.u32 	%rd4107, %r1791;
	add.s64 	%rd4108, %rd29, %rd4107;
	ld.local.u32 	%r1792, [%rd4108];
	cvt.u64.u32 	%rd4109, %r3252;
	add.s64 	%rd4110, %rd31, %rd4109;
	st.local.u32 	[%rd4110], %r1792;
	add.s32 	%r3252, %r3252, 4;
	setp.ne.s32 	%p372, %r3252, %r3253;
	@%p372 bra 	$L__BB0_727;
$L__BB0_728:
	setp.eq.s32 	%p373, %r309, 0;
	@%p373 bra 	$L__BB0_732;
	add.s32 	%r1793, %r3253, %r307;
	cvt.u64.u32 	%rd4111, %r1793;
	add.s64 	%rd4112, %rd29, %rd4111;
	ld.local.u8 	%rs162, [%rd4112];
	cvt.u64.u32 	%rd831, %r3253;
	add.s64 	%rd832, %rd31, %rd831;
	st.local.u8 	[%rd832], %rs162;
	setp.eq.s32 	%p374, %r309, 1;
	@%p374 bra 	$L__BB0_732;
	cvt.u64.u32 	%rd4113, %r307;
	add.s64 	%rd4114, %rd831, %rd4113;
	add.s64 	%rd833, %rd29, %rd4114;
	ld.local.u8 	%rs163, [%rd833+1];
	st.local.u8 	[%rd832+1], %rs163;
	setp.eq.s32 	%p375, %r309, 2;
	@%p375 bra 	$L__BB0_732;
	ld.local.u8 	%rs164, [%rd833+2];
	st.local.u8 	[%rd832+2], %rs164;
$L__BB0_732:
	mov.b64 	%rd4115, 0;
	setp.gt.s32 	%p376, %r306, 7;
	@%p376 bra 	$L__BB0_739;
	setp.gt.s32 	%p384, %r306, 3;
	@%p384 bra 	$L__BB0_736;
	setp.eq.s32 	%p388, %r306, 1;
	@%p388 bra 	$L__BB0_760;
	setp.eq.s32 	%p389, %r306, 2;
	@%p389 bra 	$L__BB0_759;
	bra.uni 	$L__BB0_758;
$L__BB0_736:
	setp.gt.s32 	%p385, %r306, 5;
	@%p385 bra 	$L__BB0_738;
	setp.eq.s32 	%p387, %r306, 4;
	@%p387 bra 	$L__BB0_757;
	bra.uni 	$L__BB0_756;
$L__BB0_738:
	setp.eq.s32 	%p386, %r306, 6;
	@%p386 bra 	$L__BB0_755;
	bra.uni 	$L__BB0_754;
$L__BB0_739:
	setp.gt.s32 	%p377, %r306, 11;
	@%p377 bra 	$L__BB0_743;
	setp.gt.s32 	%p381, %r306, 9;
	@%p381 bra 	$L__BB0_742;
	setp.eq.s32 	%p383, %r306, 8;
	@%p383 bra 	$L__BB0_753;
	bra.uni 	$L__BB0_752;
$L__BB0_742:
	setp.eq.s32 	%p382, %r306, 10;
	@%p382 bra 	$L__BB0_751;
	bra.uni 	$L__BB0_750;
$L__BB0_743:
	setp.gt.s32 	%p378, %r306, 13;
	@%p378 bra 	$L__BB0_745;
	setp.eq.s32 	%p380, %r306, 12;
	@%p380 bra 	$L__BB0_749;
	bra.uni 	$L__BB0_748;
$L__BB0_745:
	setp.eq.s32 	%p379, %r306, 14;
	@%p379 bra 	$L__BB0_747;
	ld.local.u8 	%rd4116, [%rd31+14];
	shl.b64 	%rd4115, %rd4116, 48;
$L__BB0_747:
	ld.local.u8 	%rd4117, [%rd31+13];
	shl.b64 	%rd4118, %rd4117, 40;
	xor.b64  	%rd4115, %rd4118, %rd4115;
$L__BB0_748:
	ld.local.u8 	%rd4119, [%rd31+12];
	shl.b64 	%rd4120, %rd4119, 32;
	xor.b64  	%rd4115, %rd4120, %rd4115;
$L__BB0_749:
	ld.local.u8 	%r1794, [%rd31+11];
	mul.wide.u32 	%rd4121, %r1794, 16777216;
	xor.b64  	%rd4115, %rd4121, %rd4115;
$L__BB0_750:
	ld.local.u8 	%r1795, [%rd31+10];
	mul.wide.u32 	%rd4122, %r1795, 65536;
	xor.b64  	%rd4115, %rd4122, %rd4115;
$L__BB0_751:
	ld.local.u8 	%r1796, [%rd31+9];
	mul.wide.u32 	%rd4123, %r1796, 256;
	xor.b64  	%rd4115, %rd4123, %rd4115;
$L__BB0_752:
	ld.local.u8 	%rd4124, [%rd31+8];
	xor.b64  	%rd4125, %rd4115, %rd4124;
	mul.lo.s64 	%rd4126, %rd4125, 5545529020109919103;
	mul.lo.s64 	%rd4127, %rd4125, 5659660229084708864;
	shr.u64 	%rd4128, %rd4126, 31;
	or.b64  	%rd4129, %rd4128, %rd4127;
	mul.lo.s64 	%rd4130, %rd4129, -8663945395140668459;
	xor.b64  	%rd826, %rd4130, %rd826;
$L__BB0_753:
	ld.local.u8 	%rd4131, [%rd31+7];
	shl.b64 	%rd4115, %rd4131, 56;
$L__BB0_754:
	ld.local.u8 	%rd4132, [%rd31+6];
	shl.b64 	%rd4133, %rd4132, 48;
	xor.b64  	%rd4115, %rd4133, %rd4115;
$L__BB0_755:
	ld.local.u8 	%rd4134, [%rd31+5];
	shl.b64 	%rd4135, %rd4134, 40;
	xor.b64  	%rd4115, %rd4135, %rd4115;
$L__BB0_756:
	ld.local.u8 	%rd4136, [%rd31+4];
	shl.b64 	%rd4137, %rd4136, 32;
	xor.b64  	%rd4115, %rd4137, %rd4115;
$L__BB0_757:
	ld.local.u8 	%r1797, [%rd31+3];
	mul.wide.u32 	%rd4138, %r1797, 16777216;
	xor.b64  	%rd4115, %rd4138, %rd4115;
$L__BB0_758:
	ld.local.u8 	%r1798, [%rd31+2];
	mul.wide.u32 	%rd4139, %r1798, 65536;
	xor.b64  	%rd4115, %rd4139, %rd4115;
$L__BB0_759:
	ld.local.u8 	%r1799, [%rd31+1];
	mul.wide.u32 	%rd4140, %r1799, 256;
	xor.b64  	%rd4115, %rd4140, %rd4115;
$L__BB0_760:
	ld.local.u8 	%rd4141, [%rd31];
	xor.b64  	%rd4142, %rd4115, %rd4141;
	mul.lo.s64 	%rd4143, %rd4142, -8663945395140668459;
	mul.lo.s64 	%rd4144, %rd4142, -8601547726154366976;
	shr.u64 	%rd4145, %rd4143, 33;
	or.b64  	%rd4146, %rd4145, %rd4144;
	mul.lo.s64 	%rd4147, %rd4146, 5545529020109919103;
	xor.b64  	%rd6923, %rd4147, %rd6923;
$L__BB0_761:
	ld.param.u32 	%r3105, [_Z11insert_edgePiS_PbiilliiiPm_param_8];
	setp.lt.s32 	%p390, %r3105, 1;
	cvt.u64.u32 	%rd4148, %r3243;
	xor.b64  	%rd4149, %rd6923, %rd4148;
	xor.b64  	%rd4150, %rd826, %rd4148;
	add.s64 	%rd4151, %rd4150, %rd4149;
	add.s64 	%rd4152, %rd4151, %rd4150;
	shr.u64 	%rd4153, %rd4151, 33;
	xor.b64  	%rd4154, %rd4153, %rd4151;
	mul.lo.s64 	%rd4155, %rd4154, -49064778989728563;
	shr.u64 	%rd4156, %rd4155, 33;
	xor.b64  	%rd4157, %rd4156, %rd4155;
	mul.lo.s64 	%rd4158, %rd4157, -4265267296055464877;
	shr.u64 	%rd4159, %rd4158, 33;
	xor.b64  	%rd4160, %rd4159, %rd4158;
	shr.u64 	%rd4161, %rd4152, 33;
	xor.b64  	%rd4162, %rd4161, %rd4152;
	mul.lo.s64 	%rd4163, %rd4162, -49064778989728563;
	shr.u64 	%rd4164, %rd4163, 33;
	xor.b64  	%rd4165, %rd4164, %rd4163;
	mul.lo.s64 	%rd4166, %rd4165, -4265267296055464877;
	shr.u64 	%rd4167, %rd4166, 33;
	xor.b64  	%rd4168, %rd4167, %rd4166;
	add.s64 	%rd4169, %rd4168, %rd4160;
	add.s64 	%rd4170, %rd4169, %rd4168;
	st.global.u64 	[%rd60], %rd4169;
	st.global.u64 	[%rd60+64], %rd4170;
	@%p390 bra 	$L__BB0_817;
	setp.lt.u32 	%p391, %r277, 7;
	mov.b32 	%r3254, 0;
	mov.u32 	%r3256, %r3254;
	@%p391 bra 	$L__BB0_788;
$L__BB0_763:
	.pragma "nounroll";
	ld.global.u64 	%rd4171, [%rd60];
	ld.global.u64 	%rd4172, [%rd60+64];
	and.b32  	%r1801, %r3254, 248;
	cvt.u64.u32 	%rd4173, %r1801;
	mad.lo.s64 	%rd872, %rd4172, %rd4173, %rd4171;
	or.b64  	%rd4174, %rd872, %rd801;
	and.b64  	%rd4175, %rd4174, -4294967296;
	setp.ne.s64 	%p392, %rd4175, 0;
	@%p392 bra 	$L__BB0_765;
	cvt.u32.u64 	%r1802, %rd801;
	cvt.u32.u64 	%r1803, %rd872;
	rem.u32 	%r1804, %r1803, %r1802;
	cvt.u64.u32 	%rd6950, %r1804;
	bra.uni 	$L__BB0_766;
$L__BB0_765:
	rem.u64 	%rd6950, %rd872, %rd801;
$L__BB0_766:
	add.s64 	%rd4176, %rd797, %rd6950;
	mov.b16 	%rs165, 1;
	st.global.u8 	[%rd4176], %rs165;
	add.s32 	%r1805, %r3254, 1;
	ld.global.u64 	%rd4177, [%rd60];
	ld.global.u64 	%rd4178, [%rd60+64];
	and.b32  	%r1806, %r1805, 249;
	cvt.u64.u32 	%rd4179, %r1806;
	mad.lo.s64 	%rd876, %rd4178, %rd4179, %rd4177;
	or.b64  	%rd4180, %rd876, %rd801;
	and.b64  	%rd4181, %rd4180, -4294967296;
	setp.ne.s64 	%p393, %rd4181, 0;
	@%p393 bra 	$L__BB0_768;
	cvt.u32.u64 	%r1807, %rd801;
	cvt.u32.u64 	%r1808, %rd876;
	rem.u32 	%r1809, %r1808, %r1807;
	cvt.u64.u32 	%rd6951, %r1809;
	bra.uni 	$L__BB0_769;
$L__BB0_768:
	rem.u64 	%rd6951, %rd876, %rd801;
$L__BB0_769:
	add.s64 	%rd4182, %rd797, %rd6951;
	mov.b16 	%rs166, 1;
	st.global.u8 	[%rd4182], %rs166;
	add.s32 	%r1810, %r3254, 2;
	ld.global.u64 	%rd4183, [%rd60];
	ld.global.u64 	%rd4184, [%rd60+64];
	and.b32  	%r1811, %r1810, 250;
	cvt.u64.u32 	%rd4185, %r1811;
	mad.lo.s64 	%rd880, %rd4184, %rd4185, %rd4183;
	or.b64  	%rd4186, %rd880, %rd801;
	and.b64  	%rd4187, %rd4186, -4294967296;
	setp.ne.s64 	%p394, %rd4187, 0;
	@%p394 bra 	$L__BB0_771;
	cvt.u32.u64 	%r1812, %rd801;
	cvt.u32.u64 	%r1813, %rd880;
	rem.u32 	%r1814, %r1813, %r1812;
	cvt.u64.u32 	%rd6952, %r1814;
	bra.uni 	$L__BB0_772;
$L__BB0_771:
	rem.u64 	%rd6952, %rd880, %rd801;
$L__BB0_772:
	add.s64 	%rd4188, %rd797, %rd6952;
	mov.b16 	%rs167, 1;
	st.global.u8 	[%rd4188], %rs167;
	add.s32 	%r1815, %r3254, 3;
	ld.global.u64 	%rd4189, [%rd60];
	ld.global.u64 	%rd4190, [%rd60+64];
	and.b32  	%r1816, %r1815, 251;
	cvt.u64.u32 	%rd4191, %r1816;
	mad.lo.s64 	%rd884, %rd4190, %rd4191, %rd4189;
	or.b64  	%rd4192, %rd884, %rd801;
	and.b64  	%rd4193, %rd4192, -4294967296;
	setp.ne.s64 	%p395, %rd4193, 0;
	@%p395 bra 	$L__BB0_774;
	cvt.u32.u64 	%r1817, %rd801;
	cvt.u32.u64 	%r1818, %rd884;
	rem.u32 	%r1819, %r1818, %r1817;
	cvt.u64.u32 	%rd6953, %r1819;
	bra.uni 	$L__BB0_775;
$L__BB0_774:
	rem.u64 	%rd6953, %rd884, %rd801;
$L__BB0_775:
	add.s64 	%rd4194, %rd797, %rd6953;
	mov.b16 	%rs168, 1;
	st.global.u8 	[%rd4194], %rs168;
	add.s32 	%r1820, %r3254, 4;
	ld.global.u64 	%rd4195, [%rd60];
	ld.global.u64 	%rd4196, [%rd60+64];
	and.b32  	%r1821, %r1820, 252;
	cvt.u64.u32 	%rd4197, %r1821;
	mad.lo.s64 	%rd888, %rd4196, %rd4197, %rd4195;
	or.b64  	%rd4198, %rd888, %rd801;
	and.b64  	%rd4199, %rd4198, -4294967296;
	setp.ne.s64 	%p396, %rd4199, 0;
	@%p396 bra 	$L__BB0_777;
	cvt.u32.u64 	%r1822, %rd801;
	cvt.u32.u64 	%r1823, %rd888;
	rem.u32 	%r1824, %r1823, %r1822;
	cvt.u64.u32 	%rd6954, %r1824;
	bra.uni 	$L__BB0_778;
$L__BB0_777:
	rem.u64 	%rd6954, %rd888, %rd801;
$L__BB0_778:
	add.s64 	%rd4200, %rd797, %rd6954;
	mov.b16 	%rs169, 1;
	st.global.u8 	[%rd4200], %rs169;
	add.s32 	%r1825, %r3254, 5;
	ld.global.u64 	%rd4201, [%rd60];
	ld.global.u64 	%rd4202, [%rd60+64];
	and.b32  	%r1826, %r1825, 253;
	cvt.u64.u32 	%rd4203, %r1826;
	mad.lo.s64 	%rd892, %rd4202, %rd4203, %rd4201;
	or.b64  	%rd4204, %rd892, %rd801;
	and.b64  	%rd4205, %rd4204, -4294967296;
	setp.ne.s64 	%p397, %rd4205, 0;
	@%p397 bra 	$L__BB0_780;
	cvt.u32.u64 	%r1827, %rd801;
	cvt.u32.u64 	%r1828, %rd892;
	rem.u32 	%r1829, %r1828, %r1827;
	cvt.u64.u32 	%rd6955, %r1829;
	bra.uni 	$L__BB0_781;
$L__BB0_780:
	rem.u64 	%rd6955, %rd892, %rd801;
$L__BB0_781:
	add.s64 	%rd4206, %rd797, %rd6955;
	mov.b16 	%rs170, 1;
	st.global.u8 	[%rd4206], %rs170;
	add.s32 	%r1830, %r3254, 6;
	ld.global.u64 	%rd4207, [%rd60];
	ld.global.u64 	%rd4208, [%rd60+64];
	and.b32  	%r1831, %r1830, 254;
	cvt.u64.u32 	%rd4209, %r1831;
	mad.lo.s64 	%rd896, %rd4208, %rd4209, %rd4207;
	or.b64  	%rd4210, %rd896, %rd801;
	and.b64  	%rd4211, %rd4210, -4294967296;
	setp.ne.s64 	%p398, %rd4211, 0;
	@%p398 bra 	$L__BB0_783;
	cvt.u32.u64 	%r1832, %rd801;
	cvt.u32.u64 	%r1833, %rd896;
	rem.u32 	%r1834, %r1833, %r1832;
	cvt.u64.u32 	%rd6956, %r1834;
	bra.uni 	$L__BB0_784;
$L__BB0_783:
	rem.u64 	%rd6956, %rd896, %rd801;
$L__BB0_784:
	add.s64 	%rd4212, %rd797, %rd6956;
	mov.b16 	%rs171, 1;
	st.global.u8 	[%rd4212], %rs171;
	add.s32 	%r1835, %r3254, 7;
	ld.global.u64 	%rd4213, [%rd60];
	ld.global.u64 	%rd4214, [%rd60+64];
	and.b32  	%r1836, %r1835, 255;
	cvt.u64.u32 	%rd4215, %r1836;
	mad.lo.s64 	%rd900, %rd4214, %rd4215, %rd4213;
	or.b64  	%rd4216, %rd900, %rd801;
	and.b64  	%rd4217, %rd4216, -4294967296;
	setp.ne.s64 	%p399, %rd4217, 0;
	@%p399 bra 	$L__BB0_786;
	cvt.u32.u64 	%r1837, %rd801;
	cvt.u32.u64 	%r1838, %rd900;
	rem.u32 	%r1839, %r1838, %r1837;
	cvt.u64.u32 	%rd6957, %r1839;
	bra.uni 	$L__BB0_787;
$L__BB0_786:
	rem.u64 	%rd6957, %rd900, %rd801;
$L__BB0_787:
	add.s64 	%rd4218, %rd797, %rd6957;
	mov.b16 	%rs172, 1;
	st.global.u8 	[%rd4218], %rs172;
	add.s32 	%r3254, %r3254, 8;
	setp.ne.s32 	%p400, %r3254, %r282;
	mov.u32 	%r3256, %r282;
	@%p400 bra 	$L__BB0_763;
$L__BB0_788:
	setp.eq.s32 	%p401, %r278, 0;
	@%p401 bra 	$L__BB0_817;
	setp.lt.u32 	%p402, %r279, 3;
	@%p402 bra 	$L__BB0_803;
	ld.global.u64 	%rd4219, [%rd60];
	ld.global.u64 	%rd4220, [%rd60+64];
	and.b32  	%r1840, %r3256, 255;
	cvt.u64.u32 	%rd4221, %r1840;
	mad.lo.s64 	%rd904, %rd4220, %rd4221, %rd4219;
	or.b64  	%rd4222, %rd904, %rd801;
	and.b64  	%rd4223, %rd4222, -4294967296;
	setp.ne.s64 	%p403, %rd4223, 0;
	@%p403 bra 	$L__BB0_792;
	cvt.u32.u64 	%r1841, %rd801;
	cvt.u32.u64 	%r1842, %rd904;
	rem.u32 	%r1843, %r1842, %r1841;
	cvt.u64.u32 	%rd6958, %r1843;
	bra.uni 	$L__BB0_793;
$L__BB0_792:
	rem.u64 	%rd6958, %rd904, %rd801;
$L__BB0_793:
	add.s64 	%rd4224, %rd797, %rd6958;
	mov.b16 	%rs173, 1;
	st.global.u8 	[%rd4224], %rs173;
	add.s32 	%r1844, %r3256, 1;
	ld.global.u64 	%rd4225, [%rd60];
	ld.global.u64 	%rd4226, [%rd60+64];
	and.b32  	%r1845, %r1844, 255;
	cvt.u64.u32 	%rd4227, %r1845;
	mad.lo.s64 	%rd908, %rd4226, %rd4227, %rd4225;
	or.b64  	%rd4228, %rd908, %rd801;
	and.b64  	%rd4229, %rd4228, -4294967296;
	setp.ne.s64 	%p404, %rd4229, 0;
	@%p404 bra 	$L__BB0_795;
	cvt.u32.u64 	%r1846, %rd801;
	cvt.u32.u64 	%r1847, %rd908;
	rem.u32 	%r1848, %r1847, %r1846;
	cvt.u64.u32 	%rd6959, %r1848;
	bra.uni 	$L__BB0_796;
$L__BB0_795:
	rem.u64 	%rd6959, %rd908, %rd801;
$L__BB0_796:
	add.s64 	%rd4230, %rd797, %rd6959;
	mov.b16 	%rs174, 1;
	st.global.u8 	[%rd4230], %rs174;
	add.s32 	%r1849, %r3256, 2;
	ld.global.u64 	%rd4231, [%rd60];
	ld.global.u64 	%rd4232, [%rd60+64];
	and.b32  	%r1850, %r1849, 255;
	cvt.u64.u32 	%rd4233, %r1850;
	mad.lo.s64 	%rd912, %rd4232, %rd4233, %rd4231;
	or.b64  	%rd4234, %rd912, %rd801;
	and.b64  	%rd4235, %rd4234, -4294967296;
	setp.ne.s64 	%p405, %rd4235, 0;
	@%p405 bra 	$L__BB0_798;
	cvt.u32.u64 	%r1851, %rd801;
	cvt.u32.u64 	%r1852, %rd912;
	rem.u32 	%r1853, %r1852, %r1851;
	cvt.u64.u32 	%rd6960, %r1853;
	bra.uni 	$L__BB0_799;
$L__BB0_798:
	rem.u64 	%rd6960, %rd912, %rd801;
$L__BB0_799:
	add.s64 	%rd4236, %rd797, %rd6960;
	mov.b16 	%rs175, 1;
	st.global.u8 	[%rd4236], %rs175;
	add.s32 	%r1854, %r3256, 3;
	ld.global.u64 	%rd4237, [%rd60];
	ld.global.u64 	%rd4238, [%rd60+64];
	and.b32  	%r1855, %r1854, 255;
	cvt.u64.u32 	%rd4239, %r1855;
	mad.lo.s64 	%rd916, %rd4238, %rd4239, %rd4237;
	or.b64  	%rd4240, %rd916, %rd801;
	and.b64  	%rd4241, %rd4240, -4294967296;
	setp.ne.s64 	%p406, %rd4241, 0;
	@%p406 bra 	$L__BB0_801;
	cvt.u32.u64 	%r1856, %rd801;
	cvt.u32.u64 	%r1857, %rd916;
	rem.u32 	%r1858, %r1857, %r1856;
	cvt.u64.u32 	%rd6961, %r1858;
	bra.uni 	$L__BB0_802;
$L__BB0_801:
	rem.u64 	%rd6961, %rd916, %rd801;
$L__BB0_802:
	add.s64 	%rd4242, %rd797, %rd6961;
	mov.b16 	%rs176, 1;
	st.global.u8 	[%rd4242], %rs176;
	add.s32 	%r3256, %r3256, 4;
$L__BB0_803:
	setp.eq.s32 	%p407, %r280, 0;
	@%p407 bra 	$L__BB0_817;
	setp.eq.s32 	%p408, %r281, 0;
	@%p408 bra 	$L__BB0_812;
	ld.global.u64 	%rd4243, [%rd60];
	ld.global.u64 	%rd4244, [%rd60+64];
	and.b32  	%r1859, %r3256, 255;
	cvt.u64.u32 	%rd4245, %r1859;
	mad.lo.s64 	%rd920, %rd4244, %rd4245, %rd4243;
	or.b64  	%rd4246, %rd920, %rd801;
	and.b64  	%rd4247, %rd4246, -4294967296;
	setp.ne.s64 	%p409, %rd4247, 0;
	@%p409 bra 	$L__BB0_807;
	cvt.u32.u64 	%r1860, %rd801;
	cvt.u32.u64 	%r1861, %rd920;
	rem.u32 	%r1862, %r1861, %r1860;
	cvt.u64.u32 	%rd6962, %r1862;
	bra.uni 	$L__BB0_808;
$L__BB0_807:
	rem.u64 	%rd6962, %rd920, %rd801;
$L__BB0_808:
	add.s64 	%rd4248, %rd797, %rd6962;
	mov.b16 	%rs177, 1;
	st.global.u8 	[%rd4248], %rs177;
	add.s32 	%r1863, %r3256, 1;
	ld.global.u64 	%rd4249, [%rd60];
	ld.global.u64 	%rd4250, [%rd60+64];
	and.b32  	%r1864, %r1863, 255;
	cvt.u64.u32 	%rd4251, %r1864;
	mad.lo.s64 	%rd924, %rd4250, %rd4251, %rd4249;
	or.b64  	%rd4252, %rd924, %rd801;
	and.b64  	%rd4253, %rd4252, -4294967296;
	setp.ne.s64 	%p410, %rd4253, 0;
	@%p410 bra 	$L__BB0_810;
	cvt.u32.u64 	%r1865, %rd801;
	cvt.u32.u64 	%r1866, %rd924;
	rem.u32 	%r1867, %r1866, %r1865;
	cvt.u64.u32 	%rd6963, %r1867;
	bra.uni 	$L__BB0_811;
$L__BB0_810:
	rem.u64 	%rd6963, %rd924, %rd801;
$L__BB0_811:
	add.s64 	%rd4254, %rd797, %rd6963;
	mov.b16 	%rs178, 1;
	st.global.u8 	[%rd4254], %rs178;
	add.s32 	%r3256, %r3256, 2;
$L__BB0_812:
	setp.eq.s32 	%p411, %r283, 0;
	@%p411 bra 	$L__BB0_817;
	ld.global.u64 	%rd4255, [%rd60];
	ld.global.u64 	%rd4256, [%rd60+64];
	and.b32  	%r1868, %r3256, 255;
	cvt.u64.u32 	%rd4257, %r1868;
	mad.lo.s64 	%rd928, %rd4256, %rd4257, %rd4255;
	or.b64  	%rd4258, %rd928, %rd801;
	and.b64  	%rd4259, %rd4258, -4294967296;
	setp.ne.s64 	%p412, %rd4259, 0;
	@%p412 bra 	$L__BB0_815;
	cvt.u32.u64 	%r1869, %rd801;
	cvt.u32.u64 	%r1870, %rd928;
	rem.u32 	%r1871, %r1870, %r1869;
	cvt.u64.u32 	%rd6964, %r1871;
	bra.uni 	$L__BB0_816;
$L__BB0_815:
	rem.u64 	%rd6964, %rd928, %rd801;
$L__BB0_816:
	add.s64 	%rd4260, %rd797, %rd6964;
	mov.b16 	%rs179, 1;
	st.global.u8 	[%rd4260], %rs179;
$L__BB0_817:
	shl.b32 	%r1872, %r3242, 1;
	or.b32  	%r1873, %r1872, 1;
	setp.ne.s32 	%p413, %r285, %r1873;
	@%p413 bra 	$L__BB0_938;
	add.s64 	%rd4597, %rd802, %rd803;
	shl.b64 	%rd6966, %rd4597, 1;
	mov.b32 	%r3258, 0;
	mov.b16 	%rs354, 1;
	mov.u64 	%rd6965, %rd6966;
$L__BB0_819:
	mov.u32 	%r323, %r3258;
	mov.u16 	%rs15, %rs354;
	add.s32 	%r3258, %r323, 1;
	mul.hi.s64 	%rd4598, %rd6965, 7378697629483820647;
	shr.u64 	%rd4599, %rd4598, 63;
	shr.s64 	%rd4600, %rd4598, 2;
	add.s64 	%rd934, %rd4600, %rd4599;
	add.s64 	%rd4601, %rd6965, 9;
	setp.gt.u64 	%p476, %rd4601, 18;
	add.s16 	%rs354, %rs15, 1;
	mov.u64 	%rd6965, %rd934;
	@%p476 bra 	$L__BB0_819;
	mov.b32 	%r3259, 0;
$L__BB0_821:
	mov.u32 	%r325, %r3259;
	mul.hi.s64 	%rd4602, %rd6966, 7378697629483820647;
	shr.u64 	%rd4603, %rd4602, 63;
	shr.s64 	%rd4604, %rd4602, 2;
	add.s64 	%rd936, %rd4604, %rd4603;
	mul.lo.s64 	%rd4605, %rd936, 10;
	sub.s64 	%rd4606, %rd6966, %rd4605;
	cvt.u16.u64 	%rs206, %rd4606;
	add.s16 	%rs207, %rs206, 48;
	sub.s32 	%r2044, %r323, %r325;
	cvt.s64.s32 	%rd4607, %r2044;
	add.s64 	%rd4608, %rd28, %rd4607;
	st.local.u8 	[%rd4608], %rs207;
	add.s32 	%r3259, %r325, 1;
	add.s64 	%rd4609, %rd6966, 9;
	setp.gt.u64 	%p477, %rd4609, 18;
	mov.u64 	%rd6966, %rd936;
	@%p477 bra 	$L__BB0_821;
	cvt.u64.u32 	%rd4610, %r325;
	add.s64 	%rd4611, %rd28, %rd4610;
	mov.b16 	%rs208, 48;
	st.local.u8 	[%rd4611+1], %rs208;
	and.b32  	%r327, %r3258, 3;
	setp.lt.u32 	%p478, %r323, 3;
	mov.b32 	%r3261, 0;
	@%p478 bra 	$L__BB0_825;
	and.b32  	%r3261, %r3258, -4;
	mov.b32 	%r3260, 0;
$L__BB0_824:
	cvt.u64.u32 	%rd4612, %r3260;
	add.s64 	%rd4613, %rd28, %rd4612;
	add.s64 	%rd4614, %rd25, %rd4612;
	ld.local.u8 	%r2047, [%rd4613+3];
	ld.local.u8 	%r2048, [%rd4613+2];
	prmt.b32 	%r2049, %r2048, %r2047, 0x3340U;
	ld.local.u8 	%r2050, [%rd4613+1];
	ld.local.u8 	%r2051, [%rd4613];
	prmt.b32 	%r2052, %r2051, %r2050, 0x3340U;
	prmt.b32 	%r2053, %r2052, %r2049, 0x5410U;
	st.local.u32 	[%rd4614], %r2053;
	add.s32 	%r3260, %r3260, 4;
	setp.ne.s32 	%p479, %r3260, %r3261;
	@%p479 bra 	$L__BB0_824;
$L__BB0_825:
	setp.eq.s32 	%p480, %r327, 0;
	@%p480 bra 	$L__BB0_829;
	cvt.u64.u32 	%rd4615, %r3261;
	add.s64 	%rd937, %rd28, %rd4615;
	ld.local.u8 	%rs209, [%rd937];
	add.s64 	%rd938, %rd25, %rd4615;
	st.local.u8 	[%rd938], %rs209;
	setp.eq.s32 	%p481, %r327, 1;
	@%p481 bra 	$L__BB0_829;
	ld.local.u8 	%rs210, [%rd937+1];
	st.local.u8 	[%rd938+1], %rs210;
	setp.eq.s32 	%p482, %r327, 2;
	@%p482 bra 	$L__BB0_829;
	ld.local.u8 	%rs211, [%rd937+2];
	st.local.u8 	[%rd938+2], %rs211;
$L__BB0_829:
	mov.b32 	%r3262, 0;
	@%p478 bra 	$L__BB0_832;
	and.b32  	%r3262, %r3258, -4;
	mov.b32 	%r3263, 0;
$L__BB0_831:
	cvt.u64.u32 	%rd4616, %r3263;
	add.s64 	%rd4617, %rd25, %rd4616;
	ld.local.u32 	%r2056, [%rd4617];
	mul.wide.u32 	%rd4618, %r3263, 8;
	add.s64 	%rd4619, %rd26, %rd4618;
	bfe.u32 	%r2057, %r2056, 8, 8;
	cvt.u64.u32 	%rd4620, %r2057;
	and.b64  	%rd4621, %rd4620, 255;
	bfe.u32 	%r2058, %r2056, 0, 8;
	cvt.u64.u32 	%rd4622, %r2058;
	and.b64  	%rd4623, %rd4622, 255;
	st.local.v2.u64 	[%rd4619], {%rd4623, %rd4621};
	bfe.u32 	%r2059, %r2056, 24, 8;
	cvt.u64.u32 	%rd4624, %r2059;
	and.b64  	%rd4625, %rd4624, 255;
	bfe.u32 	%r2060, %r2056, 16, 8;
	cvt.u64.u32 	%rd4626, %r2060;
	and.b64  	%rd4627, %rd4626, 255;
	st.local.v2.u64 	[%rd4619+16], {%rd4627, %rd4625};
	add.s32 	%r3263, %r3263, 4;
	setp.eq.s32 	%p484, %r3263, %r3262;
	@%p484 bra 	$L__BB0_832;
	bra.uni 	$L__BB0_831;
$L__BB0_832:
	@%p480 bra 	$L__BB0_836;
	cvt.u64.u32 	%rd4628, %r3262;
	add.s64 	%rd939, %rd25, %rd4628;
	ld.local.u8 	%rd4629, [%rd939];
	mul.wide.u32 	%rd4630, %r3262, 8;
	add.s64 	%rd940, %rd26, %rd4630;
	st.local.u64 	[%rd940], %rd4629;
	setp.eq.s32 	%p486, %r327, 1;
	@%p486 bra 	$L__BB0_836;
	ld.local.u8 	%rd4631, [%rd939+1];
	st.local.u64 	[%rd940+8], %rd4631;
	setp.eq.s32 	%p487, %r327, 2;
	@%p487 bra 	$L__BB0_836;
	ld.local.u8 	%rd4632, [%rd939+2];
	st.local.u64 	[%rd940+16], %rd4632;
$L__BB0_836:
	setp.lt.u32 	%p488, %r323, 15;
	mov.b64 	%rd6975, 0;
	mov.u64 	%rd954, %rd6975;
	@%p488 bra 	$L__BB0_845;
	shr.u32 	%r2062, %r3258, 4;
	max.u32 	%r334, %r2062, 1;
	and.b32  	%r335, %r334, 3;
	setp.lt.u32 	%p489, %r3258, 64;
	mov.b32 	%r3264, 0;
	mov.b64 	%rd954, 0;
	mov.u64 	%rd6975, %rd954;
	@%p489 bra 	$L__BB0_840;
	and.b32  	%r3264, %r334, 268435452;
	mov.b32 	%r3266, 0;
	mov.b64 	%rd954, 0;
$L__BB0_839:
	.pragma "nounroll";
	shl.b32 	%r2064, %r3266, 1;
	mul.wide.u32 	%rd4637, %r2064, 8;
	add.s64 	%rd4638, %rd26, %rd4637;
	ld.local.v2.u64 	{%rd4639, %rd4640}, [%rd4638];
	mul.lo.s64 	%rd4641, %rd4639, -8663945395140668459;
	mul.lo.s64 	%rd4642, %rd4639, -8601547726154366976;
	shr.u64 	%rd4643, %rd4641, 33;
	or.b64  	%rd4644, %rd4643, %rd4642;
	mul.lo.s64 	%rd4645, %rd4644, 5545529020109919103;
	xor.b64  	%rd4646, %rd4645, %rd6975;
	mov.b64 	{%r2065, %r2066}, %rd4646;
	shf.l.wrap.b32 	%r2067, %r2065, %r2066, 27;
	shf.l.wrap.b32 	%r2068, %r2066, %r2065, 27;
	mov.b64 	%rd4647, {%r2068, %r2067};
	add.s64 	%rd4648, %rd4647, %rd954;
	mad.lo.s64 	%rd4649, %rd4648, 5, 1390208809;
	mul.lo.s64 	%rd4650, %rd4640, 5545529020109919103;
	mul.lo.s64 	%rd4651, %rd4640, 5659660229084708864;
	shr.u64 	%rd4652, %rd4650, 31;
	or.b64  	%rd4653, %rd4652, %rd4651;
	mul.lo.s64 	%rd4654, %rd4653, -8663945395140668459;
	xor.b64  	%rd4655, %rd4654, %rd954;
	mov.b64 	{%r2069, %r2070}, %rd4655;
	shf.l.wrap.b32 	%r2071, %r2069, %r2070, 31;
	shf.l.wrap.b32 	%r2072, %r2070, %r2069, 31;
	mov.b64 	%rd4656, {%r2072, %r2071};
	add.s64 	%rd4657, %rd4649, %rd4656;
	mad.lo.s64 	%rd4658, %rd4657, 5, 944331445;
	ld.local.v2.u64 	{%rd4659, %rd4660}, [%rd4638+16];
	mul.lo.s64 	%rd4661, %rd4659, -8663945395140668459;
	mul.lo.s64 	%rd4662, %rd4659, -8601547726154366976;
	shr.u64 	%rd4663, %rd4661, 33;
	or.b64  	%rd4664, %rd4663, %rd4662;
	mul.lo.s64 	%rd4665, %rd4664, 5545529020109919103;
	xor.b64  	%rd4666, %rd4665, %rd4649;
	mov.b64 	{%r2073, %r2074}, %rd4666;
	shf.l.wrap.b32 	%r2075, %r2073, %r2074, 27;
	shf.l.wrap.b32 	%r2076, %r2074, %r2073, 27;
	mov.b64 	%rd4667, {%r2076, %r2075};
	add.s64 	%rd4668, %rd4667, %rd4658;
	mad.lo.s64 	%rd4669, %rd4668, 5, 1390208809;
	mul.lo.s64 	%rd4670, %rd4660, 5545529020109919103;
	mul.lo.s64 	%rd4671, %rd4660, 5659660229084708864;
	shr.u64 	%rd4672, %rd4670, 31;
	or.b64  	%rd4673, %rd4672, %rd4671;
	mul.lo.s64 	%rd4674, %rd4673, -8663945395140668459;
	xor.b64  	%rd4675, %rd4674, %rd4658;
	mov.b64 	{%r2077, %r2078}, %rd4675;
	shf.l.wrap.b32 	%r2079, %r2077, %r2078, 31;
	shf.l.wrap.b32 	%r2080, %r2078, %r2077, 31;
	mov.b64 	%rd4676, {%r2080, %r2079};
	add.s64 	%rd4677, %rd4669, %rd4676;
	mad.lo.s64 	%rd4678, %rd4677, 5, 944331445;
	ld.local.v2.u64 	{%rd4679, %rd4680}, [%rd4638+32];
	mul.lo.s64 	%rd4681, %rd4679, -8663945395140668459;
	mul.lo.s64 	%rd4682, %rd4679, -8601547726154366976;
	shr.u64 	%rd4683, %rd4681, 33;
	or.b64  	%rd4684, %rd4683, %rd4682;
	mul.lo.s64 	%rd4685, %rd4684, 5545529020109919103;
	xor.b64  	%rd4686, %rd4685, %rd4669;
	mov.b64 	{%r2081, %r2082}, %rd4686;
	shf.l.wrap.b32 	%r2083, %r2081, %r2082, 27;
	shf.l.wrap.b32 	%r2084, %r2082, %r2081, 27;
	mov.b64 	%rd4687, {%r2084, %r2083};
	add.s64 	%rd4688, %rd4687, %rd4678;
	mad.lo.s64 	%rd4689, %rd4688, 5, 1390208809;
	mul.lo.s64 	%rd4690, %rd4680, 5545529020109919103;
	mul.lo.s64 	%rd4691, %rd4680, 5659660229084708864;
	shr.u64 	%rd4692, %rd4690, 31;
	or.b64  	%rd4693, %rd4692, %rd4691;
	mul.lo.s64 	%rd4694, %rd4693, -8663945395140668459;
	xor.b64  	%rd4695, %rd4694, %rd4678;
	mov.b64 	{%r2085, %r2086}, %rd4695;
	shf.l.wrap.b32 	%r2087, %r2085, %r2086, 31;
	shf.l.wrap.b32 	%r2088, %r2086, %r2085, 31;
	mov.b64 	%rd4696, {%r2088, %r2087};
	add.s64 	%rd4697, %rd4689, %rd4696;
	mad.lo.s64 	%rd4698, %rd4697, 5, 944331445;
	ld.local.v2.u64 	{%rd4699, %rd4700}, [%rd4638+48];
	mul.lo.s64 	%rd4701, %rd4699, -8663945395140668459;
	mul.lo.s64 	%rd4702, %rd4699, -8601547726154366976;
	shr.u64 	%rd4703, %rd4701, 33;
	or.b64  	%rd4704, %rd4703, %rd4702;
	mul.lo.s64 	%rd4705, %rd4704, 5545529020109919103;
	xor.b64  	%rd4706, %rd4705, %rd4689;
	mov.b64 	{%r2089, %r2090}, %rd4706;
	shf.l.wrap.b32 	%r2091, %r2089, %r2090, 27;
	shf.l.wrap.b32 	%r2092, %r2090, %r2089, 27;
	mov.b64 	%rd4707, {%r2092, %r2091};
	add.s64 	%rd4708, %rd4707, %rd4698;
	mad.lo.s64 	%rd6975, %rd4708, 5, 1390208809;
	mul.lo.s64 	%rd4709, %rd4700, 5545529020109919103;
	mul.lo.s64 	%rd4710, %rd4700, 5659660229084708864;
	shr.u64 	%rd4711, %rd4709, 31;
	or.b64  	%rd4712, %rd4711, %rd4710;
	mul.lo.s64 	%rd4713, %rd4712, -8663945395140668459;
	xor.b64  	%rd4714, %rd4713, %rd4698;
	mov.b64 	{%r2093, %r2094}, %rd4714;
	shf.l.wrap.b32 	%r2095, %r2093, %r2094, 31;
	shf.l.wrap.b32 	%r2096, %r2094, %r2093, 31;
	mov.b64 	%rd4715, {%r2096, %r2095};
	add.s64 	%rd4716, %rd6975, %rd4715;
	mad.lo.s64 	%rd954, %rd4716, 5, 944331445;
	add.s32 	%r3266, %r3266, 4;
	setp.eq.s32 	%p490, %r3266, %r3264;
	@%p490 bra 	$L__BB0_840;
	bra.uni 	$L__BB0_839;
$L__BB0_840:
	setp.eq.s32 	%p491, %r335, 0;
	@%p491 bra 	$L__BB0_845;
	setp.eq.s32 	%p492, %r335, 1;
	@%p492 bra 	$L__BB0_843;
	shl.b32 	%r2097, %r3264, 1;
	mul.wide.u32 	%rd4718, %r2097, 8;
	add.s64 	%rd4719, %rd26, %rd4718;
	ld.local.v2.u64 	{%rd4720, %rd4721}, [%rd4719];
	mul.lo.s64 	%rd4722, %rd4720, -8663945395140668459;
	mul.lo.s64 	%rd4723, %rd4720, -8601547726154366976;
	shr.u64 	%rd4724, %rd4722, 33;
	or.b64  	%rd4725, %rd4724, %rd4723;
	mul.lo.s64 	%rd4726, %rd4725, 5545529020109919103;
	xor.b64  	%rd4727, %rd4726, %rd6975;
	mov.b64 	{%r2098, %r2099}, %rd4727;
	shf.l.wrap.b32 	%r2100, %r2098, %r2099, 27;
	shf.l.wrap.b32 	%r2101, %r2099, %r2098, 27;
	mov.b64 	%rd4728, {%r2101, %r2100};
	add.s64 	%rd4729, %rd4728, %rd954;
	mad.lo.s64 	%rd4730, %rd4729, 5, 1390208809;
	mul.lo.s64 	%rd4731, %rd4721, 5545529020109919103;
	mul.lo.s64 	%rd4732, %rd4721, 5659660229084708864;
	shr.u64 	%rd4733, %rd4731, 31;
	or.b64  	%rd4734, %rd4733, %rd4732;
	mul.lo.s64 	%rd4735, %rd4734, -8663945395140668459;
	xor.b64  	%rd4736, %rd4735, %rd954;
	mov.b64 	{%r2102, %r2103}, %rd4736;
	shf.l.wrap.b32 	%r2104, %r2102, %r2103, 31;
	shf.l.wrap.b32 	%r2105, %r2103, %r2102, 31;
	mov.b64 	%rd4737, {%r2105, %r2104};
	add.s64 	%rd4738, %rd4730, %rd4737;
	mad.lo.s64 	%rd4739, %rd4738, 5, 944331445;
	ld.local.v2.u64 	{%rd4740, %rd4741}, [%rd4719+16];
	mul.lo.s64 	%rd4742, %rd4740, -8663945395140668459;
	mul.lo.s64 	%rd4743, %rd4740, -8601547726154366976;
	shr.u64 	%rd4744, %rd4742, 33;
	or.b64  	%rd4745, %rd4744, %rd4743;
	mul.lo.s64 	%rd4746, %rd4745, 5545529020109919103;
	xor.b64  	%rd4747, %rd4746, %rd4730;
	mov.b64 	{%r2106, %r2107}, %rd4747;
	shf.l.wrap.b32 	%r2108, %r2106, %r2107, 27;
	shf.l.wrap.b32 	%r2109, %r2107, %r2106, 27;
	mov.b64 	%rd4748, {%r2109, %r2108};
	add.s64 	%rd4749, %rd4748, %rd4739;
	mad.lo.s64 	%rd6975, %rd4749, 5, 1390208809;
	mul.lo.s64 	%rd4750, %rd4741, 5545529020109919103;
	mul.lo.s64 	%rd4751, %rd4741, 5659660229084708864;
	shr.u64 	%rd4752, %rd4750, 31;
	or.b64  	%rd4753, %rd4752, %rd4751;
	mul.lo.s64 	%rd4754, %rd4753, -8663945395140668459;
	xor.b64  	%rd4755, %rd4754, %rd4739;
	mov.b64 	{%r2110, %r2111}, %rd4755;
	shf.l.wrap.b32 	%r2112, %r2110, %r2111, 31;
	shf.l.wrap.b32 	%r2113, %r2111, %r2110, 31;
	mov.b64 	%rd4756, {%r2113, %r2112};
	add.s64 	%rd4757, %rd6975, %rd4756;
	sub.s32 	%r2114, %r2097, %r3264;
	add.s32 	%r3264, %r2114, 2;
	mad.lo.s64 	%rd954, %rd4757, 5, 944331445;
$L__BB0_843:
	and.b32  	%r2115, %r334, 1;
	setp.eq.b32 	%p493, %r2115, 1;
	not.pred 	%p494, %p493;
	@%p494 bra 	$L__BB0_845;
	shl.b32 	%r2116, %r3264, 1;
	mul.wide.u32 	%rd4758, %r2116, 8;
	add.s64 	%rd4759, %rd26, %rd4758;
	ld.local.v2.u64 	{%rd4760, %rd4761}, [%rd4759];
	mul.lo.s64 	%rd4762, %rd4760, -8663945395140668459;
	mul.lo.s64 	%rd4763, %rd4760, -8601547726154366976;
	shr.u64 	%rd4764, %rd4762, 33;
	or.b64  	%rd4765, %rd4764, %rd4763;
	mul.lo.s64 	%rd4766, %rd4765, 5545529020109919103;
	xor.b64  	%rd4767, %rd4766, %rd6975;
	mov.b64 	{%r2117, %r2118}, %rd4767;
	shf.l.wrap.b32 	%r2119, %r2117, %r2118, 27;
	shf.l.wrap.b32 	%r2120, %r2118, %r2117, 27;
	mov.b64 	%rd4768, {%r2120, %r2119};
	add.s64 	%rd4769, %rd4768, %rd954;
	mad.lo.s64 	%rd6975, %rd4769, 5, 1390208809;
	mul.lo.s64 	%rd4770, %rd4761, 5545529020109919103;
	mul.lo.s64 	%rd4771, %rd4761, 5659660229084708864;
	shr.u64 	%rd4772, %rd4770, 31;
	or.b64  	%rd4773, %rd4772, %rd4771;
	mul.lo.s64 	%rd4774, %rd4773, -8663945395140668459;
	xor.b64  	%rd4775, %rd4774, %rd954;
	mov.b64 	{%r2121, %r2122}, %rd4775;
	shf.l.wrap.b32 	%r2123, %r2121, %r2122, 31;
	shf.l.wrap.b32 	%r2124, %r2122, %r2121, 31;
	mov.b64 	%rd4776, {%r2124, %r2123};
	add.s64 	%rd4777, %rd6975, %rd4776;
	mad.lo.s64 	%rd954, %rd4777, 5, 944331445;
$L__BB0_845:
	and.b32  	%r342, %r3258, 15;
	setp.eq.s32 	%p495, %r342, 0;
	@%p495 bra 	$L__BB0_882;
	and.b32  	%r343, %r3258, 2147483632;
	cvt.u32.u16 	%r2126, %rs15;
	and.b32  	%r344, %r2126, 15;
	add.s32 	%r2127, %r344, -1;
	and.b32  	%r345, %r2126, 3;
	setp.lt.u32 	%p496, %r2127, 3;
	mov.b32 	%r3268, 0;
	@%p496 bra 	$L__BB0_849;
	and.b32  	%r3268, %r344, 12;
	mov.b32 	%r3267, 0;
$L__BB0_848:
	add.s32 	%r2129, %r3267, %r343;
	cvt.u64.u32 	%rd4778, %r2129;
	add.s64 	%rd4779, %rd25, %rd4778;
	ld.local.u32 	%r2130, [%rd4779];
	cvt.u64.u32 	%rd4780, %r3267;
	add.s64 	%rd4781, %rd27, %rd4780;
	st.local.u32 	[%rd4781], %r2130;
	add.s32 	%r3267, %r3267, 4;
	setp.ne.s32 	%p497, %r3267, %r3268;
	@%p497 bra 	$L__BB0_848;
$L__BB0_849:
	setp.eq.s32 	%p498, %r345, 0;
	@%p498 bra 	$L__BB0_853;
	add.s32 	%r2131, %r3268, %r343;
	cvt.u64.u32 	%rd4782, %r2131;
	add.s64 	%rd4783, %rd25, %rd4782;
	ld.local.u8 	%rs212, [%rd4783];
	cvt.u64.u32 	%rd959, %r3268;
	add.s64 	%rd960, %rd27, %rd959;
	st.local.u8 	[%rd960], %rs212;
	setp.eq.s32 	%p499, %r345, 1;
	@%p499 bra 	$L__BB0_853;
	cvt.u64.u32 	%rd4784, %r343;
	add.s64 	%rd4785, %rd959, %rd4784;
	add.s64 	%rd961, %rd25, %rd4785;
	ld.local.u8 	%rs213, [%rd961+1];
	st.local.u8 	[%rd960+1], %rs213;
	setp.eq.s32 	%p500, %r345, 2;
	@%p500 bra 	$L__BB0_853;
	ld.local.u8 	%rs214, [%rd961+2];
	st.local.u8 	[%rd960+2], %rs214;
$L__BB0_853:
	mov.b64 	%rd4786, 0;
	setp.gt.s32 	%p501, %r342, 7;
	@%p501 bra 	$L__BB0_860;
	setp.gt.s32 	%p509, %r342, 3;
	@%p509 bra 	$L__BB0_857;
	setp.eq.s32 	%p513, %r342, 1;
	@%p513 bra 	$L__BB0_881;
	setp.eq.s32 	%p514, %r342, 2;
	@%p514 bra 	$L__BB0_880;
	bra.uni 	$L__BB0_879;
$L__BB0_857:
	setp.gt.s32 	%p510, %r342, 5;
	@%p510 bra 	$L__BB0_859;
	setp.eq.s32 	%p512, %r342, 4;
	@%p512 bra 	$L__BB0_878;
	bra.uni 	$L__BB0_877;
$L__BB0_859:
	setp.eq.s32 	%p511, %r342, 6;
	@%p511 bra 	$L__BB0_876;
	bra.uni 	$L__BB0_875;
$L__BB0_860:
	setp.gt.s32 	%p502, %r342, 11;
	@%p502 bra 	$L__BB0_864;
	setp.gt.s32 	%p506, %r342, 9;
	@%p506 bra 	$L__BB0_863;
	setp.eq.s32 	%p508, %r342, 8;
	@%p508 bra 	$L__BB0_874;
	bra.uni 	$L__BB0_873;
$L__BB0_863:
	setp.eq.s32 	%p507, %r342, 10;
	@%p507 bra 	$L__BB0_872;
	bra.uni 	$L__BB0_871;
$L__BB0_864:
	setp.gt.s32 	%p503, %r342, 13;
	@%p503 bra 	$L__BB0_866;
	setp.eq.s32 	%p505, %r342, 12;
	@%p505 bra 	$L__BB0_870;
	bra.uni 	$L__BB0_869;
$L__BB0_866:
	setp.eq.s32 	%p504, %r342, 14;
	@%p504 bra 	$L__BB0_868;
	ld.local.u8 	%rd4787, [%rd27+14];
	shl.b64 	%rd4786, %rd4787, 48;
$L__BB0_868:
	ld.local.u8 	%rd4788, [%rd27+13];
	shl.b64 	%rd4789, %rd4788, 40;
	xor.b64  	%rd4786, %rd4789, %rd4786;
$L__BB0_869:
	ld.local.u8 	%rd4790, [%rd27+12];
	shl.b64 	%rd4791, %rd4790, 32;
	xor.b64  	%rd4786, %rd4791, %rd4786;
$L__BB0_870:
	ld.local.u8 	%r2132, [%rd27+11];
	mul.wide.u32 	%rd4792, %r2132, 16777216;
	xor.b64  	%rd4786, %rd4792, %rd4786;
$L__BB0_871:
	ld.local.u8 	%r2133, [%rd27+10];
	mul.wide.u32 	%rd4793, %r2133, 65536;
	xor.b64  	%rd4786, %rd4793, %rd4786;
$L__BB0_872:
	ld.local.u8 	%r2134, [%rd27+9];
	mul.wide.u32 	%rd4794, %r2134, 256;
	xor.b64  	%rd4786, %rd4794, %rd4786;
$L__BB0_873:
	ld.local.u8 	%rd4795, [%rd27+8];
	xor.b64  	%rd4796, %rd4786, %rd4795;
	mul.lo.s64 	%rd4797, %rd4796, 5545529020109919103;
	mul.lo.s64 	%rd4798, %rd4796, 5659660229084708864;
	shr.u64 	%rd4799, %rd4797, 31;
	or.b64  	%rd4800, %rd4799, %rd4798;
	mul.lo.s64 	%rd4801, %rd4800, -8663945395140668459;
	xor.b64  	%rd954, %rd4801, %rd954;
$L__BB0_874:
	ld.local.u8 	%rd4802, [%rd27+7];
	shl.b64 	%rd4786, %rd4802, 56;
$L__BB0_875:
	ld.local.u8 	%rd4803, [%rd27+6];
	shl.b64 	%rd4804, %rd4803, 48;
	xor.b64  	%rd4786, %rd4804, %rd4786;
$L__BB0_876:
	ld.local.u8 	%rd4805, [%rd27+5];
	shl.b64 	%rd4806, %rd4805, 40;
	xor.b64  	%rd4786, %rd4806, %rd4786;
$L__BB0_877:
	ld.local.u8 	%rd4807, [%rd27+4];
	shl.b64 	%rd4808, %rd4807, 32;
	xor.b64  	%rd4786, %rd4808, %rd4786;
$L__BB0_878:
	ld.local.u8 	%r2135, [%rd27+3];
	mul.wide.u32 	%rd4809, %r2135, 16777216;
	xor.b64  	%rd4786, %rd4809, %rd4786;
$L__BB0_879:
	ld.local.u8 	%r2136, [%rd27+2];
	mul.wide.u32 	%rd4810, %r2136, 65536;
	xor.b64  	%rd4786, %rd4810, %rd4786;
$L__BB0_880:
	ld.local.u8 	%r2137, [%rd27+1];
	mul.wide.u32 	%rd4811, %r2137, 256;
	xor.b64  	%rd4786, %rd4811, %rd4786;
$L__BB0_881:
	ld.local.u8 	%rd4812, [%rd27];
	xor.b64  	%rd4813, %rd4786, %rd4812;
	mul.lo.s64 	%rd4814, %rd4813, -8663945395140668459;
	mul.lo.s64 	%rd4815, %rd4813, -8601547726154366976;
	shr.u64 	%rd4816, %rd4814, 33;
	or.b64  	%rd4817, %rd4816, %rd4815;
	mul.lo.s64 	%rd4818, %rd4817, 5545529020109919103;
	xor.b64  	%rd6975, %rd4818, %rd6975;
$L__BB0_882:
	ld.param.u32 	%r3107, [_Z11insert_edgePiS_PbiilliiiPm_param_8];
	setp.lt.s32 	%p515, %r3107, 1;
	cvt.u64.u32 	%rd4819, %r3258;
	xor.b64  	%rd4820, %rd6975, %rd4819;
	xor.b64  	%rd4821, %rd954, %rd4819;
	add.s64 	%rd4822, %rd4821, %rd4820;
	add.s64 	%rd4823, %rd4822, %rd4821;
	shr.u64 	%rd4824, %rd4822, 33;
	xor.b64  	%rd4825, %rd4824, %rd4822;
	mul.lo.s64 	%rd4826, %rd4825, -49064778989728563;
	shr.u64 	%rd4827, %rd4826, 33;
	xor.b64  	%rd4828, %rd4827, %rd4826;
	mul.lo.s64 	%rd4829, %rd4828, -4265267296055464877;
	shr.u64 	%rd4830, %rd4829, 33;
	xor.b64  	%rd4831, %rd4830, %rd4829;
	shr.u64 	%rd4832, %rd4823, 33;
	xor.b64  	%rd4833, %rd4832, %rd4823;
	mul.lo.s64 	%rd4834, %rd4833, -49064778989728563;
	shr.u64 	%rd4835, %rd4834, 33;
	xor.b64  	%rd4836, %rd4835, %rd4834;
	mul.lo.s64 	%rd4837, %rd4836, -4265267296055464877;
	shr.u64 	%rd4838, %rd4837, 33;
	xor.b64  	%rd4839, %rd4838, %rd4837;
	add.s64 	%rd4840, %rd4839, %rd4831;
	add.s64 	%rd4841, %rd4840, %rd4839;
	st.global.u64 	[%rd60], %rd4840;
	st.global.u64 	[%rd60+64], %rd4841;
	@%p515 bra 	$L__BB0_1058;
	setp.lt.u32 	%p516, %r277, 7;
	mov.b32 	%r3269, 0;
	mov.u32 	%r3271, %r3269;
	@%p516 bra 	$L__BB0_909;
$L__BB0_884:
	.pragma "nounroll";
	ld.global.u64 	%rd4842, [%rd60];
	ld.global.u64 	%rd4843, [%rd60+64];
	and.b32  	%r2139, %r3269, 248;
	cvt.u64.u32 	%rd4844, %r2139;
	mad.lo.s64 	%rd1000, %rd4843, %rd4844, %rd4842;
	or.b64  	%rd4845, %rd1000, %rd801;
	and.b64  	%rd4846, %rd4845, -4294967296;
	setp.ne.s64 	%p517, %rd4846, 0;
	@%p517 bra 	$L__BB0_886;
	cvt.u32.u64 	%r2140, %rd801;
	cvt.u32.u64 	%r2141, %rd1000;
	rem.u32 	%r2142, %r2141, %r2140;
	cvt.u64.u32 	%rd7002, %r2142;
	bra.uni 	$L__BB0_887;
$L__BB0_886:
	rem.u64 	%rd7002, %rd1000, %rd801;
$L__BB0_887:
	add.s64 	%rd4847, %rd797, %rd7002;
	mov.b16 	%rs215, 1;
	st.global.u8 	[%rd4847], %rs215;
	add.s32 	%r2143, %r3269, 1;
	ld.global.u64 	%rd4848, [%rd60];
	ld.global.u64 	%rd4849, [%rd60+64];
	and.b32  	%r2144, %r2143, 249;
	cvt.u64.u32 	%rd4850, %r2144;
	mad.lo.s64 	%rd1004, %rd4849, %rd4850, %rd4848;
	or.b64  	%rd4851, %rd1004, %rd801;
	and.b64  	%rd4852, %rd4851, -4294967296;
	setp.ne.s64 	%p518, %rd4852, 0;
	@%p518 bra 	$L__BB0_889;
	cvt.u32.u64 	%r2145, %rd801;
	cvt.u32.u64 	%r2146, %rd1004;
	rem.u32 	%r2147, %r2146, %r2145;
	cvt.u64.u32 	%rd7003, %r2147;
	bra.uni 	$L__BB0_890;
$L__BB0_889:
	rem.u64 	%rd7003, %rd1004, %rd801;
$L__BB0_890:
	add.s64 	%rd4853, %rd797, %rd7003;
	mov.b16 	%rs216, 1;
	st.global.u8 	[%rd4853], %rs216;
	add.s32 	%r2148, %r3269, 2;
	ld.global.u64 	%rd4854, [%rd60];
	ld.global.u64 	%rd4855, [%rd60+64];
	and.b32  	%r2149, %r2148, 250;
	cvt.u64.u32 	%rd4856, %r2149;
	mad.lo.s64 	%rd1008, %rd4855, %rd4856, %rd4854;
	or.b64  	%rd4857, %rd1008, %rd801;
	and.b64  	%rd4858, %rd4857, -4294967296;
	setp.ne.s64 	%p519, %rd4858, 0;
	@%p519 bra 	$L__BB0_892;
	cvt.u32.u64 	%r2150, %rd801;
	cvt.u32.u64 	%r2151, %rd1008;
	rem.u32 	%r2152, %r2151, %r2150;
	cvt.u64.u32 	%rd7004, %r2152;
	bra.uni 	$L__BB0_893;
$L__BB0_892:
	rem.u64 	%rd7004, %rd1008, %rd801;
$L__BB0_893:
	add.s64 	%rd4859, %rd797, %rd7004;
	mov.b16 	%rs217, 1;
	st.global.u8 	[%rd4859], %rs217;
	add.s32 	%r2153, %r3269, 3;
	ld.global.u64 	%rd4860, [%rd60];
	ld.global.u64 	%rd4861, [%rd60+64];
	and.b32  	%r2154, %r2153, 251;
	cvt.u64.u32 	%rd4862, %r2154;
	mad.lo.s64 	%rd1012, %rd4861, %rd4862, %rd4860;
	or.b64  	%rd4863, %rd1012, %rd801;
	and.b64  	%rd4864, %rd4863, -4294967296;
	setp.ne.s64 	%p520, %rd4864, 0;
	@%p520 bra 	$L__BB0_895;
	cvt.u32.u64 	%r2155, %rd801;
	cvt.u32.u64 	%r2156, %rd1012;
	rem.u32 	%r2157, %r2156, %r2155;
	cvt.u64.u32 	%rd7005, %r2157;
	bra.uni 	$L__BB0_896;
$L__BB0_895:
	rem.u64 	%rd7005, %rd1012, %rd801;
$L__BB0_896:
	add.s64 	%rd4865, %rd797, %rd7005;
	mov.b16 	%rs218, 1;
	st.global.u8 	[%rd4865], %rs218;
	add.s32 	%r2158, %r3269, 4;
	ld.global.u64 	%rd4866, [%rd60];
	ld.global.u64 	%rd4867, [%rd60+64];
	and.b32  	%r2159, %r2158, 252;
	cvt.u64.u32 	%rd4868, %r2159;
	mad.lo.s64 	%rd1016, %rd4867, %rd4868, %rd4866;
	or.b64  	%rd4869, %rd1016, %rd801;
	and.b64  	%rd4870, %rd4869, -4294967296;
	setp.ne.s64 	%p521, %rd4870, 0;
	@%p521 bra 	$L__BB0_898;
	cvt.u32.u64 	%r2160, %rd801;
	cvt.u32.u64 	%r2161, %rd1016;
	rem.u32 	%r2162, %r2161, %r2160;
	cvt.u64.u32 	%rd7006, %r2162;
	bra.uni 	$L__BB0_899;
$L__BB0_898:
	rem.u64 	%rd7006, %rd1016, %rd801;
$L__BB0_899:
	add.s64 	%rd4871, %rd797, %rd7006;
	mov.b16 	%rs219, 1;
	st.global.u8 	[%rd4871], %rs219;
	add.s32 	%r2163, %r3269, 5;
	ld.global.u64 	%rd4872, [%rd60];
	ld.global.u64 	%rd4873, [%rd60+64];
	and.b32  	%r2164, %r2163, 253;
	cvt.u64.u32 	%rd4874, %r2164;
	mad.lo.s64 	%rd1020, %rd4873, %rd4874, %rd4872;
	or.b64  	%rd4875, %rd1020, %rd801;
	and.b64  	%rd4876, %rd4875, -4294967296;
	setp.ne.s64 	%p522, %rd4876, 0;
	@%p522 bra 	$L__BB0_901;
	cvt.u32.u64 	%r2165, %rd801;
	cvt.u32.u64 	%r2166, %rd1020;
	rem.u32 	%r2167, %r2166, %r2165;
	cvt.u64.u32 	%rd7007, %r2167;
	bra.uni 	$L__BB0_902;
$L__BB0_901:
	rem.u64 	%rd7007, %rd1020, %rd801;
$L__BB0_902:
	add.s64 	%rd4877, %rd797, %rd7007;
	mov.b16 	%rs220, 1;
	st.global.u8 	[%rd4877], %rs220;
	add.s32 	%r2168, %r3269, 6;
	ld.global.u64 	%rd4878, [%rd60];
	ld.global.u64 	%rd4879, [%rd60+64];
	and.b32  	%r2169, %r2168, 254;
	cvt.u64.u32 	%rd4880, %r2169;
	mad.lo.s64 	%rd1024, %rd4879, %rd4880, %rd4878;
	or.b64  	%rd4881, %rd1024, %rd801;
	and.b64  	%rd4882, %rd4881, -4294967296;
	setp.ne.s64 	%p523, %rd4882, 0;
	@%p523 bra 	$L__BB0_904;
	cvt.u32.u64 	%r2170, %rd801;
	cvt.u32.u64 	%r2171, %rd1024;
	rem.u32 	%r2172, %r2171, %r2170;
	cvt.u64.u32 	%rd7008, %r2172;
	bra.uni 	$L__BB0_905;
$L__BB0_904:
	rem.u64 	%rd7008, %rd1024, %rd801;
$L__BB0_905:
	add.s64 	%rd4883, %rd797, %rd7008;
	mov.b16 	%rs221, 1;
	st.global.u8 	[%rd4883], %rs221;
	add.s32 	%r2173, %r3269, 7;
	ld.global.u64 	%rd4884, [%rd60];
	ld.global.u64 	%rd4885, [%rd60+64];
	and.b32  	%r2174, %r2173, 255;
	cvt.u64.u32 	%rd4886, %r2174;
	mad.lo.s64 	%rd1028, %rd4885, %rd4886, %rd4884;
	or.b64  	%rd4887, %rd1028, %rd801;
	and.b64  	%rd4888, %rd4887, -4294967296;
	setp.ne.s64 	%p524, %rd4888, 0;
	@%p524 bra 	$L__BB0_907;
	cvt.u32.u64 	%r2175, %rd801;
	cvt.u32.u64 	%r2176, %rd1028;
	rem.u32 	%r2177, %r2176, %r2175;
	cvt.u64.u32 	%rd7009, %r2177;
	bra.uni 	$L__BB0_908;
$L__BB0_907:
	rem.u64 	%rd7009, %rd1028, %rd801;
$L__BB0_908:
	add.s64 	%rd4889, %rd797, %rd7009;
	mov.b16 	%rs222, 1;
	st.global.u8 	[%rd4889], %rs222;
	add.s32 	%r3269, %r3269, 8;
	setp.ne.s32 	%p525, %r3269, %r282;
	mov.u32 	%r3271, %r282;
	@%p525 bra 	$L__BB0_884;
$L__BB0_909:
	setp.eq.s32 	%p526, %r278, 0;
	@%p526 bra 	$L__BB0_1058;
	setp.lt.u32 	%p527, %r279, 3;
	@%p527 bra 	$L__BB0_924;
	ld.global.u64 	%rd4890, [%rd60];
	ld.global.u64 	%rd4891, [%rd60+64];
	and.b32  	%r2178, %r3271, 255;
	cvt.u64.u32 	%rd4892, %r2178;
	mad.lo.s64 	%rd1032, %rd4891, %rd4892, %rd4890;
	or.b64  	%rd4893, %rd1032, %rd801;
	and.b64  	%rd4894, %rd4893, -4294967296;
	setp.ne.s64 	%p528, %rd4894, 0;
	@%p528 bra 	$L__BB0_913;
	cvt.u32.u64 	%r2179, %rd801;
	cvt.u32.u64 	%r2180, %rd1032;
	rem.u32 	%r2181, %r2180, %r2179;
	cvt.u64.u32 	%rd7010, %r2181;
	bra.uni 	$L__BB0_914;
$L__BB0_913:
	rem.u64 	%rd7010, %rd1032, %rd801;
$L__BB0_914:
	add.s64 	%rd4895, %rd797, %rd7010;
	mov.b16 	%rs223, 1;
	st.global.u8 	[%rd4895], %rs223;
	add.s32 	%r2182, %r3271, 1;
	ld.global.u64 	%rd4896, [%rd60];
	ld.global.u64 	%rd4897, [%rd60+64];
	and.b32  	%r2183, %r2182, 255;
	cvt.u64.u32 	%rd4898, %r2183;
	mad.lo.s64 	%rd1036, %rd4897, %rd4898, %rd4896;
	or.b64  	%rd4899, %rd1036, %rd801;
	and.b64  	%rd4900, %rd4899, -4294967296;
	setp.ne.s64 	%p529, %rd4900, 0;
	@%p529 bra 	$L__BB0_916;
	cvt.u32.u64 	%r2184, %rd801;
	cvt.u32.u64 	%r2185, %rd1036;
	rem.u32 	%r2186, %r2185, %r2184;
	cvt.u64.u32 	%rd7011, %r2186;
	bra.uni 	$L__BB0_917;
$L__BB0_916:
	rem.u64 	%rd7011, %rd1036, %rd801;
$L__BB0_917:
	add.s64 	%rd4901, %rd797, %rd7011;
	mov.b16 	%rs224, 1;
	st.global.u8 	[%rd4901], %rs224;
	add.s32 	%r2187, %r3271, 2;
	ld.global.u64 	%rd4902, [%rd60];
	ld.global.u64 	%rd4903, [%rd60+64];
	and.b32  	%r2188, %r2187, 255;
	cvt.u64.u32 	%rd4904, %r2188;
	mad.lo.s64 	%rd1040, %rd4903, %rd4904, %rd4902;
	or.b64  	%rd4905, %rd1040, %rd801;
	and.b64  	%rd4906, %rd4905, -4294967296;
	setp.ne.s64 	%p530, %rd4906, 0;
	@%p530 bra 	$L__BB0_919;
	cvt.u32.u64 	%r2189, %rd801;
	cvt.u32.u64 	%r2190, %rd1040;
	rem.u32 	%r2191, %r2190, %r2189;
	cvt.u64.u32 	%rd7012, %r2191;
	bra.uni 	$L__BB0_920;
$L__BB0_919:
	rem.u64 	%rd7012, %rd1040, %rd801;
$L__BB0_920:
	add.s64 	%rd4907, %rd797, %rd7012;
	mov.b16 	%rs225, 1;
	st.global.u8 	[%rd4907], %rs225;
	add.s32 	%r2192, %r3271, 3;
	ld.global.u64 	%rd4908, [%rd60];
	ld.global.u64 	%rd4909, [%rd60+64];
	and.b32  	%r2193, %r2192, 255;
	cvt.u64.u32 	%rd4910, %r2193;
	mad.lo.s64 	%rd1044, %rd4909, %rd4910, %rd4908;
	or.b64  	%rd4911, %rd1044, %rd801;
	and.b64  	%rd4912, %rd4911, -4294967296;
	setp.ne.s64 	%p531, %rd4912, 0;
	@%p531 bra 	$L__BB0_922;
	cvt.u32.u64 	%r2194, %rd801;
	cvt.u32.u64 	%r2195, %rd1044;
	rem.u32 	%r2196, %r2195, %r2194;
	cvt.u64.u32 	%rd7013, %r2196;
	bra.uni 	$L__BB0_923;
$L__BB0_922:
	rem.u64 	%rd7013, %rd1044, %rd801;
$L__BB0_923:
	add.s64 	%rd4913, %rd797, %rd7013;
	mov.b16 	%rs226, 1;
	st.global.u8 	[%rd4913], %rs226;
	add.s32 	%r3271, %r3271, 4;
$L__BB0_924:
	setp.eq.s32 	%p532, %r280, 0;
	@%p532 bra 	$L__BB0_1058;
	setp.eq.s32 	%p533, %r281, 0;
	@%p533 bra 	$L__BB0_933;
	ld.global.u64 	%rd4914, [%rd60];
	ld.global.u64 	%rd4915, [%rd60+64];
	and.b32  	%r2197, %r3271, 255;
	cvt.u64.u32 	%rd4916, %r2197;
	mad.lo.s64 	%rd1048, %rd4915, %rd4916, %rd4914;
	or.b64  	%rd4917, %rd1048, %rd801;
	and.b64  	%rd4918, %rd4917, -4294967296;
	setp.ne.s64 	%p534, %rd4918, 0;
	@%p534 bra 	$L__BB0_928;
	cvt.u32.u64 	%r2198, %rd801;
	cvt.u32.u64 	%r2199, %rd1048;
	rem.u32 	%r2200, %r2199, %r2198;
	cvt.u64.u32 	%rd7014, %r2200;
	bra.uni 	$L__BB0_929;
$L__BB0_928:
	rem.u64 	%rd7014, %rd1048, %rd801;
$L__BB0_929:
	add.s64 	%rd4919, %rd797, %rd7014;
	mov.b16 	%rs227, 1;
	st.global.u8 	[%rd4919], %rs227;
	add.s32 	%r2201, %r3271, 1;
	ld.global.u64 	%rd4920, [%rd60];
	ld.global.u64 	%rd4921, [%rd60+64];
	and.b32  	%r2202, %r2201, 255;
	cvt.u64.u32 	%rd4922, %r2202;
	mad.lo.s64 	%rd1052, %rd4921, %rd4922, %rd4920;
	or.b64  	%rd4923, %rd1052, %rd801;
	and.b64  	%rd4924, %rd4923, -4294967296;
	setp.ne.s64 	%p535, %rd4924, 0;
	@%p535 bra 	$L__BB0_931;
	cvt.u32.u64 	%r2203, %rd801;
	cvt.u32.u64 	%r2204, %rd1052;
	rem.u32 	%r2205, %r2204, %r2203;
	cvt.u64.u32 	%rd7015, %r2205;
	bra.uni 	$L__BB0_932;
$L__BB0_931:
	rem.u64 	%rd7015, %rd1052, %rd801;
$L__BB0_932:
	add.s64 	%rd4925, %rd797, %rd7015;
	mov.b16 	%rs228, 1;
	st.global.u8 	[%rd4925], %rs228;
	add.s32 	%r3271, %r3271, 2;
$L__BB0_933:
	setp.eq.s32 	%p536, %r283, 0;
	@%p536 bra 	$L__BB0_1058;
	ld.global.u64 	%rd4926, [%rd60];
	ld.global.u64 	%rd4927, [%rd60+64];
	and.b32  	%r2206, %r3271, 255;
	cvt.u64.u32 	%rd4928, %r2206;
	mad.lo.s64 	%rd1056, %rd4927, %rd4928, %rd4926;
	or.b64  	%rd4929, %rd1056, %rd801;
	and.b64  	%rd4930, %rd4929, -4294967296;
	setp.ne.s64 	%p537, %rd4930, 0;
	@%p537 bra 	$L__BB0_936;
	cvt.u32.u64 	%r2207, %rd801;
	cvt.u32.u64 	%r2208, %rd1056;
	rem.u32 	%r2209, %r2208, %r2207;
	cvt.u64.u32 	%rd7016, %r2209;
	bra.uni 	$L__BB0_937;
$L__BB0_936:
	rem.u64 	%rd7016, %rd1056, %rd801;
$L__BB0_937:
	add.s64 	%rd4931, %rd797, %rd7016;
	mov.b16 	%rs229, 1;
	st.global.u8 	[%rd4931], %rs229;
	bra.uni 	$L__BB0_1058;
$L__BB0_938:
	add.s64 	%rd4261, %rd802, %rd803;
	shl.b64 	%rd4262, %rd4261, 1;
	or.b64  	%rd7018, %rd4262, 1;
	mov.b32 	%r3273, 0;
	mov.b16 	%rs355, 1;
	mov.u64 	%rd7017, %rd7018;
$L__BB0_939:
	mov.u32 	%r359, %r3273;
	mov.u16 	%rs17, %rs355;
	add.s32 	%r3273, %r359, 1;
	mul.hi.s64 	%rd4263, %rd7017, 7378697629483820647;
	shr.u64 	%rd4264, %rd4263, 63;
	shr.s64 	%rd4265, %rd4263, 2;
	add.s64 	%rd1062, %rd4265, %rd4264;
	add.s64 	%rd4266, %rd7017, 9;
	setp.gt.u64 	%p414, %rd4266, 18;
	add.s16 	%rs355, %rs17, 1;
	mov.u64 	%rd7017, %rd1062;
	@%p414 bra 	$L__BB0_939;
	mov.b32 	%r3274, 0;
$L__BB0_941:
	mov.u32 	%r361, %r3274;
	mul.hi.s64 	%rd4267, %rd7018, 7378697629483820647;
	shr.u64 	%rd4268, %rd4267, 63;
	shr.s64 	%rd4269, %rd4267, 2;
	add.s64 	%rd1064, %rd4269, %rd4268;
	mul.lo.s64 	%rd4270, %rd1064, 10;
	sub.s64 	%rd4271, %rd7018, %rd4270;
	cvt.u16.u64 	%rs181, %rd4271;
	add.s16 	%rs182, %rs181, 48;
	sub.s32 	%r1876, %r359, %r361;
	cvt.s64.s32 	%rd4272, %r1876;
	add.s64 	%rd4273, %rd24, %rd4272;
	st.local.u8 	[%rd4273], %rs182;
	add.s32 	%r3274, %r361, 1;
	add.s64 	%rd4274, %rd7018, 9;
	setp.gt.u64 	%p415, %rd4274, 18;
	mov.u64 	%rd7018, %rd1064;
	@%p415 bra 	$L__BB0_941;
	cvt.u64.u32 	%rd4275, %r361;
	add.s64 	%rd4276, %rd24, %rd4275;
	mov.b16 	%rs183, 48;
	st.local.u8 	[%rd4276+1], %rs183;
	and.b32  	%r363, %r3273, 3;
	setp.lt.u32 	%p416, %r359, 3;
	mov.b32 	%r3276, 0;
	@%p416 bra 	$L__BB0_945;
	and.b32  	%r3276, %r3273, -4;
	mov.b32 	%r3275, 0;
$L__BB0_944:
	cvt.u64.u32 	%rd4277, %r3275;
	add.s64 	%rd4278, %rd24, %rd4277;
	add.s64 	%rd4279, %rd21, %rd4277;
	ld.local.u8 	%r1879, [%rd4278+3];
	ld.local.u8 	%r1880, [%rd4278+2];
	prmt.b32 	%r1881, %r1880, %r1879, 0x3340U;
	ld.local.u8 	%r1882, [%rd4278+1];
	ld.local.u8 	%r1883, [%rd4278];
	prmt.b32 	%r1884, %r1883, %r1882, 0x3340U;
	prmt.b32 	%r1885, %r1884, %r1881, 0x5410U;
	st.local.u32 	[%rd4279], %r1885;
	add.s32 	%r3275, %r3275, 4;
	setp.ne.s32 	%p417, %r3275, %r3276;
	@%p417 bra 	$L__BB0_944;
$L__BB0_945:
	setp.eq.s32 	%p418, %r363, 0;
	@%p418 bra 	$L__BB0_949;
	cvt.u64.u32 	%rd4280, %r3276;
	add.s64 	%rd1065, %rd24, %rd4280;
	ld.local.u8 	%rs184, [%rd1065];
	add.s64 	%rd1066, %rd21, %rd4280;
	st.local.u8 	[%rd1066], %rs184;
	setp.eq.s32 	%p419, %r363, 1;
	@%p419 bra 	$L__BB0_949;
	ld.local.u8 	%rs185, [%rd1065+1];
	st.local.u8 	[%rd1066+1], %rs185;
	setp.eq.s32 	%p420, %r363, 2;
	@%p420 bra 	$L__BB0_949;
	ld.local.u8 	%rs186, [%rd1065+2];
	st.local.u8 	[%rd1066+2], %rs186;
$L__BB0_949:
	mov.b32 	%r3277, 0;
	@%p416 bra 	$L__BB0_952;
	and.b32  	%r3277, %r3273, -4;
	mov.b32 	%r3278, 0;
$L__BB0_951:
	cvt.u64.u32 	%rd4281, %r3278;
	add.s64 	%rd4282, %rd21, %rd4281;
	ld.local.u32 	%r1888, [%rd4282];
	mul.wide.u32 	%rd4283, %r3278, 8;
	add.s64 	%rd4284, %rd22, %rd4283;
	bfe.u32 	%r1889, %r1888, 8, 8;
	cvt.u64.u32 	%rd4285, %r1889;
	and.b64  	%rd4286, %rd4285, 255;
	bfe.u32 	%r1890, %r1888, 0, 8;
	cvt.u64.u32 	%rd4287, %r1890;
	and.b64  	%rd4288, %rd4287, 255;
	st.local.v2.u64 	[%rd4284], {%rd4288, %rd4286};
	bfe.u32 	%r1891, %r1888, 24, 8;
	cvt.u64.u32 	%rd4289, %r1891;
	and.b64  	%rd4290, %rd4289, 255;
	bfe.u32 	%r1892, %r1888, 16, 8;
	cvt.u64.u32 	%rd4291, %r1892;
	and.b64  	%rd4292, %rd4291, 255;
	st.local.v2.u64 	[%rd4284+16], {%rd4292, %rd4290};
	add.s32 	%r3278, %r3278, 4;
	setp.eq.s32 	%p422, %r3278, %r3277;
	@%p422 bra 	$L__BB0_952;
	bra.uni 	$L__BB0_951;
$L__BB0_952:
	@%p418 bra 	$L__BB0_956;
	cvt.u64.u32 	%rd4293, %r3277;
	add.s64 	%rd1067, %rd21, %rd4293;
	ld.local.u8 	%rd4294, [%rd1067];
	mul.wide.u32 	%rd4295, %r3277, 8;
	add.s64 	%rd1068, %rd22, %rd4295;
	st.local.u64 	[%rd1068], %rd4294;
	setp.eq.s32 	%p424, %r363, 1;
	@%p424 bra 	$L__BB0_956;
	ld.local.u8 	%rd4296, [%rd1067+1];
	st.local.u64 	[%rd1068+8], %rd4296;
	setp.eq.s32 	%p425, %r363, 2;
	@%p425 bra 	$L__BB0_956;
	ld.local.u8 	%rd4297, [%rd1067+2];
	st.local.u64 	[%rd1068+16], %rd4297;
$L__BB0_956:
	setp.lt.u32 	%p426, %r359, 15;
	mov.b64 	%rd7027, 0;
	mov.u64 	%rd1082, %rd7027;
	@%p426 bra 	$L__BB0_965;
	shr.u32 	%r1894, %r3273, 4;
	max.u32 	%r370, %r1894, 1;
	and.b32  	%r371, %r370, 3;
	setp.lt.u32 	%p427, %r3273, 64;
	mov.b32 	%r3279, 0;
	mov.b64 	%rd1082, 0;
	mov.u64 	%rd7027, %rd1082;
	@%p427 bra 	$L__BB0_960;
	and.b32  	%r3279, %r370, 268435452;
	mov.b32 	%r3281, 0;
	mov.b64 	%rd1082, 0;
$L__BB0_959:
	.pragma "nounroll";
	shl.b32 	%r1896, %r3281, 1;
	mul.wide.u32 	%rd4302, %r1896, 8;
	add.s64 	%rd4303, %rd22, %rd4302;
	ld.local.v2.u64 	{%rd4304, %rd4305}, [%rd4303];
	mul.lo.s64 	%rd4306, %rd4304, -8663945395140668459;
	mul.lo.s64 	%rd4307, %rd4304, -8601547726154366976;
	shr.u64 	%rd4308, %rd4306, 33;
	or.b64  	%rd4309, %rd4308, %rd4307;
	mul.lo.s64 	%rd4310, %rd4309, 5545529020109919103;
	xor.b64  	%rd4311, %rd4310, %rd7027;
	mov.b64 	{%r1897, %r1898}, %rd4311;
	shf.l.wrap.b32 	%r1899, %r1897, %r1898, 27;
	shf.l.wrap.b32 	%r1900, %r1898, %r1897, 27;
	mov.b64 	%rd4312, {%r1900, %r1899};
	add.s64 	%rd4313, %rd4312, %rd1082;
	mad.lo.s64 	%rd4314, %rd4313, 5, 1390208809;
	mul.lo.s64 	%rd4315, %rd4305, 5545529020109919103;
	mul.lo.s64 	%rd4316, %rd4305, 5659660229084708864;
	shr.u64 	%rd4317, %rd4315, 31;
	or.b64  	%rd4318, %rd4317, %rd4316;
	mul.lo.s64 	%rd4319, %rd4318, -8663945395140668459;
	xor.b64  	%rd4320, %rd4319, %rd1082;
	mov.b64 	{%r1901, %r1902}, %rd4320;
	shf.l.wrap.b32 	%r1903, %r1901, %r1902, 31;
	shf.l.wrap.b32 	%r1904, %r1902, %r1901, 31;
	mov.b64 	%rd4321, {%r1904, %r1903};
	add.s64 	%rd4322, %rd4314, %rd4321;
	mad.lo.s64 	%rd4323, %rd4322, 5, 944331445;
	ld.local.v2.u64 	{%rd4324, %rd4325}, [%rd4303+16];
	mul.lo.s64 	%rd4326, %rd4324, -8663945395140668459;
	mul.lo.s64 	%rd4327, %rd4324, -8601547726154366976;
	shr.u64 	%rd4328, %rd4326, 33;
	or.b64  	%rd4329, %rd4328, %rd4327;
	mul.lo.s64 	%rd4330, %rd4329, 5545529020109919103;
	xor.b64  	%rd4331, %rd4330, %rd4314;
	mov.b64 	{%r1905, %r1906}, %rd4331;
	shf.l.wrap.b32 	%r1907, %r1905, %r1906, 27;
	shf.l.wrap.b32 	%r1908, %r1906, %r1905, 27;
	mov.b64 	%rd4332, {%r1908, %r1907};
	add.s64 	%rd4333, %rd4332, %rd4323;
	mad.lo.s64 	%rd4334, %rd4333, 5, 1390208809;
	mul.lo.s64 	%rd4335, %rd4325, 5545529020109919103;
	mul.lo.s64 	%rd4336, %rd4325, 5659660229084708864;
	shr.u64 	%rd4337, %rd4335, 31;
	or.b64  	%rd4338, %rd4337, %rd4336;
	mul.lo.s64 	%rd4339, %rd4338, -8663945395140668459;
	xor.b64  	%rd4340, %rd4339, %rd4323;
	mov.b64 	{%r1909, %r1910}, %rd4340;
	shf.l.wrap.b32 	%r1911, %r1909, %r1910, 31;
	shf.l.wrap.b32 	%r1912, %r1910, %r1909, 31;
	mov.b64 	%rd4341, {%r1912, %r1911};
	add.s64 	%rd4342, %rd4334, %rd4341;
	mad.lo.s64 	%rd4343, %rd4342, 5, 944331445;
	ld.local.v2.u64 	{%rd4344, %rd4345}, [%rd4303+32];
	mul.lo.s64 	%rd4346, %rd4344, -8663945395140668459;
	mul.lo.s64 	%rd4347, %rd4344, -8601547726154366976;
	shr.u64 	%rd4348, %rd4346, 33;
	or.b64  	%rd4349, %rd4348, %rd4347;
	mul.lo.s64 	%rd4350, %rd4349, 5545529020109919103;
	xor.b64  	%rd4351, %rd4350, %rd4334;
	mov.b64 	{%r1913, %r1914}, %rd4351;
	shf.l.wrap.b32 	%r1915, %r1913, %r1914, 27;
	shf.l.wrap.b32 	%r1916, %r1914, %r1913, 27;
	mov.b64 	%rd4352, {%r1916, %r1915};
	add.s64 	%rd4353, %rd4352, %rd4343;
	mad.lo.s64 	%rd4354, %rd4353, 5, 1390208809;
	mul.lo.s64 	%rd4355, %rd4345, 5545529020109919103;
	mul.lo.s64 	%rd4356, %rd4345, 5659660229084708864;
	shr.u64 	%rd4357, %rd4355, 31;
	or.b64  	%rd4358, %rd4357, %rd4356;
	mul.lo.s64 	%rd4359, %rd4358, -8663945395140668459;
	xor.b64  	%rd4360, %rd4359, %rd4343;
	mov.b64 	{%r1917, %r1918}, %rd4360;
	shf.l.wrap.b32 	%r1919, %r1917, %r1918, 31;
	shf.l.wrap.b32 	%r1920, %r1918, %r1917, 31;
	mov.b64 	%rd4361, {%r1920, %r1919};
	add.s64 	%rd4362, %rd4354, %rd4361;
	mad.lo.s64 	%rd4363, %rd4362, 5, 944331445;
	ld.local.v2.u64 	{%rd4364, %rd4365}, [%rd4303+48];
	mul.lo.s64 	%rd4366, %rd4364, -8663945395140668459;
	mul.lo.s64 	%rd4367, %rd4364, -8601547726154366976;
	shr.u64 	%rd4368, %rd4366, 33;
	or.b64  	%rd4369, %rd4368, %rd4367;
	mul.lo.s64 	%rd4370, %rd4369, 5545529020109919103;
	xor.b64  	%rd4371, %rd4370, %rd4354;
	mov.b64 	{%r1921, %r1922}, %rd4371;
	shf.l.wrap.b32 	%r1923, %r1921, %r1922, 27;
	shf.l.wrap.b32 	%r1924, %r1922, %r1921, 27;
	mov.b64 	%rd4372, {%r1924, %r1923};
	add.s64 	%rd4373, %rd4372, %rd4363;
	mad.lo.s64 	%rd7027, %rd4373, 5, 1390208809;
	mul.lo.s64 	%rd4374, %rd4365, 5545529020109919103;
	mul.lo.s64 	%rd4375, %rd4365, 5659660229084708864;
	shr.u64 	%rd4376, %rd4374, 31;
	or.b64  	%rd4377, %rd4376, %rd4375;
	mul.lo.s64 	%rd4378, %rd4377, -8663945395140668459;
	xor.b64  	%rd4379, %rd4378, %rd4363;
	mov.b64 	{%r1925, %r1926}, %rd4379;
	shf.l.wrap.b32 	%r1927, %r1925, %r1926, 31;
	shf.l.wrap.b32 	%r1928, %r1926, %r1925, 31;
	mov.b64 	%rd4380, {%r1928, %r1927};
	add.s64 	%rd4381, %rd7027, %rd4380;
	mad.lo.s64 	%rd1082, %rd4381, 5, 944331445;
	add.s32 	%r3281, %r3281, 4;
	setp.eq.s32 	%p428, %r3281, %r3279;
	@%p428 bra 	$L__BB0_960;
	bra.uni 	$L__BB0_959;
$L__BB0_960:
	setp.eq.s32 	%p429, %r371, 0;
	@%p429 bra 	$L__BB0_965;
	setp.eq.s32 	%p430, %r371, 1;
	@%p430 bra 	$L__BB0_963;
	shl.b32 	%r1929, %r3279, 1;
	mul.wide.u32 	%rd4383, %r1929, 8;
	add.s64 	%rd4384, %rd22, %rd4383;
	ld.local.v2.u64 	{%rd4385, %rd4386}, [%rd4384];
	mul.lo.s64 	%rd4387, %rd4385, -8663945395140668459;
	mul.lo.s64 	%rd4388, %rd4385, -8601547726154366976;
	shr.u64 	%rd4389, %rd4387, 33;
	or.b64  	%rd4390, %rd4389, %rd4388;
	mul.lo.s64 	%rd4391, %rd4390, 5545529020109919103;
	xor.b64  	%rd4392, %rd4391, %rd7027;
	mov.b64 	{%r1930, %r1931}, %rd4392;
	shf.l.wrap.b32 	%r1932, %r1930, %r1931, 27;
	shf.l.wrap.b32 	%r1933, %r1931, %r1930, 27;
	mov.b64 	%rd4393, {%r1933, %r1932};
	add.s64 	%rd4394, %rd4393, %rd1082;
	mad.lo.s64 	%rd4395, %rd4394, 5, 1390208809;
	mul.lo.s64 	%rd4396, %rd4386, 5545529020109919103;
	mul.lo.s64 	%rd4397, %rd4386, 5659660229084708864;
	shr.u64 	%rd4398, %rd4396, 31;
	or.b64  	%rd4399, %rd4398, %rd4397;
	mul.lo.s64 	%rd4400, %rd4399, -8663945395140668459;
	xor.b64  	%rd4401, %rd4400, %rd1082;
	mov.b64 	{%r1934, %r1935}, %rd4401;
	shf.l.wrap.b32 	%r1936, %r1934, %r1935, 31;
	shf.l.wrap.b32 	%r1937, %r1935, %r1934, 31;
	mov.b64 	%rd4402, {%r1937, %r1936};
	add.s64 	%rd4403, %rd4395, %rd4402;
	mad.lo.s64 	%rd4404, %rd4403, 5, 944331445;
	ld.local.v2.u64 	{%rd4405, %rd4406}, [%rd4384+16];
	mul.lo.s64 	%rd4407, %rd4405, -8663945395140668459;
	mul.lo.s64 	%rd4408, %rd4405, -8601547726154366976;
	shr.u64 	%rd4409, %rd4407, 33;
	or.b64  	%rd4410, %rd4409, %rd4408;
	mul.lo.s64 	%rd4411, %rd4410, 5545529020109919103;
	xor.b64  	%rd4412, %rd4411, %rd4395;
	mov.b64 	{%r1938, %r1939}, %rd4412;
	shf.l.wrap.b32 	%r1940, %r1938, %r1939, 27;
	shf.l.wrap.b32 	%r1941, %r1939, %r1938, 27;
	mov.b64 	%rd4413, {%r1941, %r1940};
	add.s64 	%rd4414, %rd4413, %rd4404;
	mad.lo.s64 	%rd7027, %rd4414, 5, 1390208809;
	mul.lo.s64 	%rd4415, %rd4406, 5545529020109919103;
	mul.lo.s64 	%rd4416, %rd4406, 5659660229084708864;
	shr.u64 	%rd4417, %rd4415, 31;
	or.b64  	%rd4418, %rd4417, %rd4416;
	mul.lo.s64 	%rd4419, %rd4418, -8663945395140668459;
	xor.b64  	%rd4420, %rd4419, %rd4404;
	mov.b64 	{%r1942, %r1943}, %rd4420;
	shf.l.wrap.b32 	%r1944, %r1942, %r1943, 31;
	shf.l.wrap.b32 	%r1945, %r1943, %r1942, 31;
	mov.b64 	%rd4421, {%r1945, %r1944};
	add.s64 	%rd4422, %rd7027, %rd4421;
	sub.s32 	%r1946, %r1929, %r3279;
	add.s32 	%r3279, %r1946, 2;
	mad.lo.s64 	%rd1082, %rd4422, 5, 944331445;
$L__BB0_963:
	and.b32  	%r1947, %r370, 1;
	setp.eq.b32 	%p431, %r1947, 1;
	not.pred 	%p432, %p431;
	@%p432 bra 	$L__BB0_965;
	shl.b32 	%r1948, %r3279, 1;
	mul.wide.u32 	%rd4423, %r1948, 8;
	add.s64 	%rd4424, %rd22, %rd4423;
	ld.local.v2.u64 	{%rd4425, %rd4426}, [%rd4424];
	mul.lo.s64 	%rd4427, %rd4425, -8663945395140668459;
	mul.lo.s64 	%rd4428, %rd4425, -8601547726154366976;
	shr.u64 	%rd4429, %rd4427, 33;
	or.b64  	%rd4430, %rd4429, %rd4428;
	mul.lo.s64 	%rd4431, %rd4430, 5545529020109919103;
	xor.b64  	%rd4432, %rd4431, %rd7027;
	mov.b64 	{%r1949, %r1950}, %rd4432;
	shf.l.wrap.b32 	%r1951, %r1949, %r1950, 27;
	shf.l.wrap.b32 	%r1952, %r1950, %r1949, 27;
	mov.b64 	%rd4433, {%r1952, %r1951};
	add.s64 	%rd4434, %rd4433, %rd1082;
	mad.lo.s64 	%rd7027, %rd4434, 5, 1390208809;
	mul.lo.s64 	%rd4435, %rd4426, 5545529020109919103;
	mul.lo.s64 	%rd4436, %rd4426, 5659660229084708864;
	shr.u64 	%rd4437, %rd4435, 31;
	or.b64  	%rd4438, %rd4437, %rd4436;
	mul.lo.s64 	%rd4439, %rd4438, -8663945395140668459;
	xor.b64  	%rd4440, %rd4439, %rd1082;
	mov.b64 	{%r1953, %r1954}, %rd4440;
	shf.l.wrap.b32 	%r1955, %r1953, %r1954, 31;
	shf.l.wrap.b32 	%r1956, %r1954, %r1953, 31;
	mov.b64 	%rd4441, {%r1956, %r1955};
	add.s64 	%rd4442, %rd7027, %rd4441;
	mad.lo.s64 	%rd1082, %rd4442, 5, 944331445;
$L__BB0_965:
	and.b32  	%r378, %r3273, 15;
	setp.eq.s32 	%p433, %r378, 0;
	@%p433 bra 	$L__BB0_1002;
	and.b32  	%r379, %r3273, 2147483632;
	cvt.u32.u16 	%r1958, %rs17;
	and.b32  	%r380, %r1958, 15;
	add.s32 	%r1959, %r380, -1;
	and.b32  	%r381, %r1958, 3;
	setp.lt.u32 	%p434, %r1959, 3;
	mov.b32 	%r3283, 0;
	@%p434 bra 	$L__BB0_969;
	and.b32  	%r3283, %r380, 12;
	mov.b32 	%r3282, 0;
$L__BB0_968:
	add.s32 	%r1961, %r3282, %r379;
	cvt.u64.u32 	%rd4443, %r1961;
	add.s64 	%rd4444, %rd21, %rd4443;
	ld.local.u32 	%r1962, [%rd4444];
	cvt.u64.u32 	%rd4445, %r3282;
	add.s64 	%rd4446, %rd23, %rd4445;
	st.local.u32 	[%rd4446], %r1962;
	add.s32 	%r3282, %r3282, 4;
	setp.ne.s32 	%p435, %r3282, %r3283;
	@%p435 bra 	$L__BB0_968;
$L__BB0_969:
	setp.eq.s32 	%p436, %r381, 0;
	@%p436 bra 	$L__BB0_973;
	add.s32 	%r1963, %r3283, %r379;
	cvt.u64.u32 	%rd4447, %r1963;
	add.s64 	%rd4448, %rd21, %rd4447;
	ld.local.u8 	%rs187, [%rd4448];
	cvt.u64.u32 	%rd1087, %r3283;
	add.s64 	%rd1088, %rd23, %rd1087;
	st.local.u8 	[%rd1088], %rs187;
	setp.eq.s32 	%p437, %r381, 1;
	@%p437 bra 	$L__BB0_973;
	cvt.u64.u32 	%rd4449, %r379;
	add.s64 	%rd4450, %rd1087, %rd4449;
	add.s64 	%rd1089, %rd21, %rd4450;
	ld.local.u8 	%rs188, [%rd1089+1];
	st.local.u8 	[%rd1088+1], %rs188;
	setp.eq.s32 	%p438, %r381, 2;
	@%p438 bra 	$L__BB0_973;
	ld.local.u8 	%rs189, [%rd1089+2];
	st.local.u8 	[%rd1088+2], %rs189;
$L__BB0_973:
	mov.b64 	%rd4451, 0;
	setp.gt.s32 	%p439, %r378, 7;
	@%p439 bra 	$L__BB0_980;
	setp.gt.s32 	%p447, %r378, 3;
	@%p447 bra 	$L__BB0_977;
	setp.eq.s32 	%p451, %r378, 1;
	@%p451 bra 	$L__BB0_1001;
	setp.eq.s32 	%p452, %r378, 2;
	@%p452 bra 	$L__BB0_1000;
	bra.uni 	$L__BB0_999;
$L__BB0_977:
	setp.gt.s32 	%p448, %r378, 5;
	@%p448 bra 	$L__BB0_979;
	setp.eq.s32 	%p450, %r378, 4;
	@%p450 bra 	$L__BB0_998;
	bra.uni 	$L__BB0_997;
$L__BB0_979:
	setp.eq.s32 	%p449, %r378, 6;
	@%p449 bra 	$L__BB0_996;
	bra.uni 	$L__BB0_995;
$L__BB0_980:
	setp.gt.s32 	%p440, %r378, 11;
	@%p440 bra 	$L__BB0_984;
	setp.gt.s32 	%p444, %r378, 9;
	@%p444 bra 	$L__BB0_983;
	setp.eq.s32 	%p446, %r378, 8;
	@%p446 bra 	$L__BB0_994;
	bra.uni 	$L__BB0_993;
$L__BB0_983:
	setp.eq.s32 	%p445, %r378, 10;
	@%p445 bra 	$L__BB0_992;
	bra.uni 	$L__BB0_991;
$L__BB0_984:
	setp.gt.s32 	%p441, %r378, 13;
	@%p441 bra 	$L__BB0_986;
	setp.eq.s32 	%p443, %r378, 12;
	@%p443 bra 	$L__BB0_990;
	bra.uni 	$L__BB0_989;
$L__BB0_986:
	setp.eq.s32 	%p442, %r378, 14;
	@%p442 bra 	$L__BB0_988;
	ld.local.u8 	%rd4452, [%rd23+14];
	shl.b64 	%rd4451, %rd4452, 48;
$L__BB0_988:
	ld.local.u8 	%rd4453, [%rd23+13];
	shl.b64 	%rd4454, %rd4453, 40;
	xor.b64  	%rd4451, %rd4454, %rd4451;
$L__BB0_989:
	ld.local.u8 	%rd4455, [%rd23+12];
	shl.b64 	%rd4456, %rd4455, 32;
	xor.b64  	%rd4451, %rd4456, %rd4451;
$L__BB0_990:
	ld.local.u8 	%r1964, [%rd23+11];
	mul.wide.u32 	%rd4457, %r1964, 16777216;
	xor.b64  	%rd4451, %rd4457, %rd4451;
$L__BB0_991:
	ld.local.u8 	%r1965, [%rd23+10];
	mul.wide.u32 	%rd4458, %r1965, 65536;
	xor.b64  	%rd4451, %rd4458, %rd4451;
$L__BB0_992:
	ld.local.u8 	%r1966, [%rd23+9];
	mul.wide.u32 	%rd4459, %r1966, 256;
	xor.b64  	%rd4451, %rd4459, %rd4451;
$L__BB0_993:
	ld.local.u8 	%rd4460, [%rd23+8];
	xor.b64  	%rd4461, %rd4451, %rd4460;
	mul.lo.s64 	%rd4462, %rd4461, 5545529020109919103;
	mul.lo.s64 	%rd4463, %rd4461, 5659660229084708864;
	shr.u64 	%rd4464, %rd4462, 31;
	or.b64  	%rd4465, %rd4464, %rd4463;
	mul.lo.s64 	%rd4466, %rd4465, -8663945395140668459;
	xor.b64  	%rd1082, %rd4466, %rd1082;
$L__BB0_994:
	ld.local.u8 	%rd4467, [%rd23+7];
	shl.b64 	%rd4451, %rd4467, 56;
$L__BB0_995:
	ld.local.u8 	%rd4468, [%rd23+6];
	shl.b64 	%rd4469, %rd4468, 48;
	xor.b64  	%rd4451, %rd4469, %rd4451;
$L__BB0_996:
	ld.local.u8 	%rd4470, [%rd23+5];
	shl.b64 	%rd4471, %rd4470, 40;
	xor.b64  	%rd4451, %rd4471, %rd4451;
$L__BB0_997:
	ld.local.u8 	%rd4472, [%rd23+4];
	shl.b64 	%rd4473, %rd4472, 32;
	xor.b64  	%rd4451, %rd4473, %rd4451;
$L__BB0_998:
	ld.local.u8 	%r1967, [%rd23+3];
	mul.wide.u32 	%rd4474, %r1967, 16777216;
	xor.b64  	%rd4451, %rd4474, %rd4451;
$L__BB0_999:
	ld.local.u8 	%r1968, [%rd23+2];
	mul.wide.u32 	%rd4475, %r1968, 65536;
	xor.b64  	%rd4451, %rd4475, %rd4451;
$L__BB0_1000:
	ld.local.u8 	%r1969, [%rd23+1];
	mul.wide.u32 	%rd4476, %r1969, 256;
	xor.b64  	%rd4451, %rd4476, %rd4451;
$L__BB0_1001:
	ld.local.u8 	%rd4477, [%rd23];
	xor.b64  	%rd4478, %rd4451, %rd4477;
	mul.lo.s64 	%rd4479, %rd4478, -8663945395140668459;
	mul.lo.s64 	%rd4480, %rd4478, -8601547726154366976;
	shr.u64 	%rd4481, %rd4479, 33;
	or.b64  	%rd4482, %rd4481, %rd4480;
	mul.lo.s64 	%rd4483, %rd4482, 5545529020109919103;
	xor.b64  	%rd7027, %rd4483, %rd7027;
$L__BB0_1002:
	ld.param.u32 	%r3106, [_Z11insert_edgePiS_PbiilliiiPm_param_8];
	setp.lt.s32 	%p453, %r3106, 1;
	cvt.u64.u32 	%rd4484, %r3273;
	xor.b64  	%rd4485, %rd7027, %rd4484;
	xor.b64  	%rd4486, %rd1082, %rd4484;
	add.s64 	%rd4487, %rd4486, %rd4485;
	add.s64 	%rd4488, %rd4487, %rd4486;
	shr.u64 	%rd4489, %rd4487, 33;
	xor.b64  	%rd4490, %rd4489, %rd4487;
	mul.lo.s64 	%rd4491, %rd4490, -49064778989728563;
	shr.u64 	%rd4492, %rd4491, 33;
	xor.b64  	%rd4493, %rd4492, %rd4491;
	mul.lo.s64 	%rd4494, %rd4493, -4265267296055464877;
	shr.u64 	%rd4495, %rd4494, 33;
	xor.b64  	%rd4496, %rd4495, %rd4494;
	shr.u64 	%rd4497, %rd4488, 33;
	xor.b64  	%rd4498, %rd4497, %rd4488;
	mul.lo.s64 	%rd4499, %rd4498, -49064778989728563;
	shr.u64 	%rd4500, %rd4499, 33;
	xor.b64  	%rd4501, %rd4500, %rd4499;
	mul.lo.s64 	%rd4502, %rd4501, -4265267296055464877;
	shr.u64 	%rd4503, %rd4502, 33;
	xor.b64  	%rd4504, %rd4503, %rd4502;
	add.s64 	%rd4505, %rd4504, %rd4496;
	add.s64 	%rd4506, %rd4505, %rd4504;
	st.global.u64 	[%rd60], %rd4505;
	st.global.u64 	[%rd60+64], %rd4506;
	@%p453 bra 	$L__BB0_1058;
	setp.lt.u32 	%p454, %r277, 7;
	mov.b32 	%r3284, 0;
	mov.u32 	%r3286, %r3284;
	@%p454 bra 	$L__BB0_1029;
$L__BB0_1004:
	.pragma "nounroll";
	ld.global.u64 	%rd4507, [%rd60];
	ld.global.u64 	%rd4508, [%rd60+64];
	and.b32  	%r1971, %r3284, 248;
	cvt.u64.u32 	%rd4509, %r1971;
	mad.lo.s64 	%rd1128, %rd4508, %rd4509, %rd4507;
	or.b64  	%rd4510, %rd1128, %rd801;
	and.b64  	%rd4511, %rd4510, -4294967296;
	setp.ne.s64 	%p455, %rd4511, 0;
	@%p455 bra 	$L__BB0_1006;
	cvt.u32.u64 	%r1972, %rd801;
	cvt.u32.u64 	%r1973, %rd1128;
	rem.u32 	%r1974, %r1973, %r1972;
	cvt.u64.u32 	%rd7054, %r1974;
	bra.uni 	$L__BB0_1007;
$L__BB0_1006:
	rem.u64 	%rd7054, %rd1128, %rd801;
$L__BB0_1007:
	add.s64 	%rd4512, %rd797, %rd7054;
	mov.b16 	%rs190, 1;
	st.global.u8 	[%rd4512], %rs190;
	add.s32 	%r1975, %r3284, 1;
	ld.global.u64 	%rd4513, [%rd60];
	ld.global.u64 	%rd4514, [%rd60+64];
	and.b32  	%r1976, %r1975, 249;
	cvt.u64.u32 	%rd4515, %r1976;
	mad.lo.s64 	%rd1132, %rd4514, %rd4515, %rd4513;
	or.b64  	%rd4516, %rd1132, %rd801;
	and.b64  	%rd4517, %rd4516, -4294967296;
	setp.ne.s64 	%p456, %rd4517, 0;
	@%p456 bra 	$L__BB0_1009;
	cvt.u32.u64 	%r1977, %rd801;
	cvt.u32.u64 	%r1978, %rd1132;
	rem.u32 	%r1979, %r1978, %r1977;
	cvt.u64.u32 	%rd7055, %r1979;
	bra.uni 	$L__BB0_1010;
$L__BB0_1009:
	rem.u64 	%rd7055, %rd1132, %rd801;
$L__BB0_1010:
	add.s64 	%rd4518, %rd797, %rd7055;
	mov.b16 	%rs191, 1;
	st.global.u8 	[%rd4518], %rs191;
	add.s32 	%r1980, %r3284, 2;
	ld.global.u64 	%rd4519, [%rd60];
	ld.global.u64 	%rd4520, [%rd60+64];
	and.b32  	%r1981, %r1980, 250;
	cvt.u64.u32 	%rd4521, %r1981;
	mad.lo.s64 	%rd1136, %rd4520, %rd4521, %rd4519;
	or.b64  	%rd4522, %rd1136, %rd801;
	and.b64  	%rd4523, %rd4522, -4294967296;
	setp.ne.s64 	%p457, %rd4523, 0;
	@%p457 bra 	$L__BB0_1012;
	cvt.u32.u64 	%r1982, %rd801;
	cvt.u32.u64 	%r1983, %rd1136;
	rem.u32 	%r1984, %r1983, %r1982;
	cvt.u64.u32 	%rd7056, %r1984;
	bra.uni 	$L__BB0_1013;
$L__BB0_1012:
	rem.u64 	%rd7056, %rd1136, %rd801;
$L__BB0_1013:
	add.s64 	%rd4524, %rd797, %rd7056;
	mov.b16 	%rs192, 1;
	st.global.u8 	[%rd4524], %rs192;
	add.s32 	%r1985, %r3284, 3;
	ld.global.u64 	%rd4525, [%rd60];
	ld.global.u64 	%rd4526, [%rd60+64];
	and.b32  	%r1986, %r1985, 251;
	cvt.u64.u32 	%rd4527, %r1986;
	mad.lo.s64 	%rd1140, %rd4526, %rd4527, %rd4525;
	or.b64  	%rd4528, %rd1140, %rd801;
	and.b64  	%rd4529, %rd4528, -4294967296;
	setp.ne.s64 	%p458, %rd4529, 0;
	@%p458 bra 	$L__BB0_1015;
	cvt.u32.u64 	%r1987, %rd801;
	cvt.u32.u64 	%r1988, %rd1140;
	rem.u32 	%r1989, %r1988, %r1987;
	cvt.u64.u32 	%rd7057, %r1989;
	bra.uni 	$L__BB0_1016;
$L__BB0_1015:
	rem.u64 	%rd7057, %rd1140, %rd801;
$L__BB0_1016:
	add.s64 	%rd4530, %rd797, %rd7057;
	mov.b16 	%rs193, 1;
	st.global.u8 	[%rd4530], %rs193;
	add.s32 	%r1990, %r3284, 4;
	ld.global.u64 	%rd4531, [%rd60];
	ld.global.u64 	%rd4532, [%rd60+64];
	and.b32  	%r1991, %r1990, 252;
	cvt.u64.u32 	%rd4533, %r1991;
	mad.lo.s64 	%rd1144, %rd4532, %rd4533, %rd4531;
	or.b64  	%rd4534, %rd1144, %rd801;
	and.b64  	%rd4535, %rd4534, -4294967296;
	setp.ne.s64 	%p459, %rd4535, 0;
	@%p459 bra 	$L__BB0_1018;
	cvt.u32.u64 	%r1992, %rd801;
	cvt.u32.u64 	%r1993, %rd1144;
	rem.u32 	%r1994, %r1993, %r1992;
	cvt.u64.u32 	%rd7058, %r1994;
	bra.uni 	$L__BB0_1019;
$L__BB0_1018:
	rem.u64 	%rd7058, %rd1144, %rd801;
$L__BB0_1019:
	add.s64 	%rd4536, %rd797, %rd7058;
	mov.b16 	%rs194, 1;
	st.global.u8 	[%rd4536], %rs194;
	add.s32 	%r1995, %r3284, 5;
	ld.global.u64 	%rd4537, [%rd60];
	ld.global.u64 	%rd4538, [%rd60+64];
	and.b32  	%r1996, %r1995, 253;
	cvt.u64.u32 	%rd4539, %r1996;
	mad.lo.s64 	%rd1148, %rd4538, %rd4539, %rd4537;
	or.b64  	%rd4540, %rd1148, %rd801;
	and.b64  	%rd4541, %rd4540, -4294967296;
	setp.ne.s64 	%p460, %rd4541, 0;
	@%p460 bra 	$L__BB0_1021;
	cvt.u32.u64 	%r1997, %rd801;
	cvt.u32.u64 	%r1998, %rd1148;
	rem.u32 	%r1999, %r1998, %r1997;
	cvt.u64.u32 	%rd7059, %r1999;
	bra.uni 	$L__BB0_1022;
$L__BB0_1021:
	rem.u64 	%rd7059, %rd1148, %rd801;
$L__BB0_1022:
	add.s64 	%rd4542, %rd797, %rd7059;
	mov.b16 	%rs195, 1;
	st.global.u8 	[%rd4542], %rs195;
	add.s32 	%r2000, %r3284, 6;
	ld.global.u64 	%rd4543, [%rd60];
	ld.global.u64 	%rd4544, [%rd60+64];
	and.b32  	%r2001, %r2000, 254;
	cvt.u64.u32 	%rd4545, %r2001;
	mad.lo.s64 	%rd1152, %rd4544, %rd4545, %rd4543;
	or.b64  	%rd4546, %rd1152, %rd801;
	and.b64  	%rd4547, %rd4546, -4294967296;
	setp.ne.s64 	%p461, %rd4547, 0;
	@%p461 bra 	$L__BB0_1024;
	cvt.u32.u64 	%r2002, %rd801;
	cvt.u32.u64 	%r2003, %rd1152;
	rem.u32 	%r2004, %r2003, %r2002;
	cvt.u64.u32 	%rd7060, %r2004;
	bra.uni 	$L__BB0_1025;
$L__BB0_1024:
	rem.u64 	%rd7060, %rd1152, %rd801;
$L__BB0_1025:
	add.s64 	%rd4548, %rd797, %rd7060;
	mov.b16 	%rs196, 1;
	st.global.u8 	[%rd4548], %rs196;
	add.s32 	%r2005, %r3284, 7;
	ld.global.u64 	%rd4549, [%rd60];
	ld.global.u64 	%rd4550, [%rd60+64];
	and.b32  	%r2006, %r2005, 255;
	cvt.u64.u32 	%rd4551, %r2006;
	mad.lo.s64 	%rd1156, %rd4550, %rd4551, %rd4549;
	or.b64  	%rd4552, %rd1156, %rd801;
	and.b64  	%rd4553, %rd4552, -4294967296;
	setp.ne.s64 	%p462, %rd4553, 0;
	@%p462 bra 	$L__BB0_1027;
	cvt.u32.u64 	%r2007, %rd801;
	cvt.u32.u64 	%r2008, %rd1156;
	rem.u32 	%r2009, %r2008, %r2007;
	cvt.u64.u32 	%rd7061, %r2009;
	bra.uni 	$L__BB0_1028;
$L__BB0_1027:
	rem.u64 	%rd7061, %rd1156, %rd801;
$L__BB0_1028:
	add.s64 	%rd4554, %rd797, %rd7061;
	mov.b16 	%rs197, 1;
	st.global.u8 	[%rd4554], %rs197;
	add.s32 	%r3284, %r3284, 8;
	setp.ne.s32 	%p463, %r3284, %r282;
	mov.u32 	%r3286, %r282;
	@%p463 bra 	$L__BB0_1004;
$L__BB0_1029:
	setp.eq.s32 	%p464, %r278, 0;
	@%p464 bra 	$L__BB0_1058;
	setp.lt.u32 	%p465, %r279, 3;
	@%p465 bra 	$L__BB0_1044;
	ld.global.u64 	%rd4555, [%rd60];
	ld.global.u64 	%rd4556, [%rd60+64];
	and.b32  	%r2010, %r3286, 255;
	cvt.u64.u32 	%rd4557, %r2010;
	mad.lo.s64 	%rd1160, %rd4556, %rd4557, %rd4555;
	or.b64  	%rd4558, %rd1160, %rd801;
	and.b64  	%rd4559, %rd4558, -4294967296;
	setp.ne.s64 	%p466, %rd4559, 0;
	@%p466 bra 	$L__BB0_1033;
	cvt.u32.u64 	%r2011, %rd801;
	cvt.u32.u64 	%r2012, %rd1160;
	rem.u32 	%r2013, %r2012, %r2011;
	cvt.u64.u32 	%rd7062, %r2013;
	bra.uni 	$L__BB0_1034;
$L__BB0_1033:
	rem.u64 	%rd7062, %rd1160, %rd801;
$L__BB0_1034:
	add.s64 	%rd4560, %rd797, %rd7062;
	mov.b16 	%rs198, 1;
	st.global.u8 	[%rd4560], %rs198;
	add.s32 	%r2014, %r3286, 1;
	ld.global.u64 	%rd4561, [%rd60];
	ld.global.u64 	%rd4562, [%rd60+64];
	and.b32  	%r2015, %r2014, 255;
	cvt.u64.u32 	%rd4563, %r2015;
	mad.lo.s64 	%rd1164, %rd4562, %rd4563, %rd4561;
	or.b64  	%rd4564, %rd1164, %rd801;
	and.b64  	%rd4565, %rd4564, -4294967296;
	setp.ne.s64 	%p467, %rd4565, 0;
	@%p467 bra 	$L__BB0_1036;
	cvt.u32.u64 	%r2016, %rd801;
	cvt.u32.u64 	%r2017, %rd1164;
	rem.u32 	%r2018, %r2017, %r2016;
	cvt.u64.u32 	%rd7063, %r2018;
	bra.uni 	$L__BB0_1037;
$L__BB0_1036:
	rem.u64 	%rd7063, %rd1164, %rd801;
$L__BB0_1037:
	add.s64 	%rd4566, %rd797, %rd7063;
	mov.b16 	%rs199, 1;
	st.global.u8 	[%rd4566], %rs199;
	add.s32 	%r2019, %r3286, 2;
	ld.global.u64 	%rd4567, [%rd60];
	ld.global.u64 	%rd4568, [%rd60+64];
	and.b32  	%r2020, %r2019, 255;
	cvt.u64.u32 	%rd4569, %r2020;
	mad.lo.s64 	%rd1168, %rd4568, %rd4569, %rd4567;
	or.b64  	%rd4570, %rd1168, %rd801;
	and.b64  	%rd4571, %rd4570, -4294967296;
	setp.ne.s64 	%p468, %rd4571, 0;
	@%p468 bra 	$L__BB0_1039;
	cvt.u32.u64 	%r2021, %rd801;
	cvt.u32.u64 	%r2022, %rd1168;
	rem.u32 	%r2023, %r2022, %r2021;
	cvt.u64.u32 	%rd7064, %r2023;
	bra.uni 	$L__BB0_1040;
$L__BB0_1039:
	rem.u64 	%rd7064, %rd1168, %rd801;
$L__BB0_1040:
	add.s64 	%rd4572, %rd797, %rd7064;
	mov.b16 	%rs200, 1;
	st.global.u8 	[%rd4572], %rs200;
	add.s32 	%r2024, %r3286, 3;
	ld.global.u64 	%rd4573, [%rd60];
	ld.global.u64 	%rd4574, [%rd60+64];
	and.b32  	%r2025, %r2024, 255;
	cvt.u64.u32 	%rd4575, %r2025;
	mad.lo.s64 	%rd1172, %rd4574, %rd4575, %rd4573;
	or.b64  	%rd4576, %rd1172, %rd801;
	and.b64  	%rd4577, %rd4576, -4294967296;
	setp.ne.s64 	%p469, %rd4577, 0;
	@%p469 bra 	$L__BB0_1042;
	cvt.u32.u64 	%r2026, %rd801;
	cvt.u32.u64 	%r2027, %rd1172;
	rem.u32 	%r2028, %r2027, %r2026;
	cvt.u64.u32 	%rd7065, %r2028;
	bra.uni 	$L__BB0_1043;
$L__BB0_1042:
	rem.u64 	%rd7065, %rd1172, %rd801;
$L__BB0_1043:
	add.s64 	%rd4578, %rd797, %rd7065;
	mov.b16 	%rs201, 1;
	st.global.u8 	[%rd4578], %rs201;
	add.s32 	%r3286, %r3286, 4;
$L__BB0_1044:
	setp.eq.s32 	%p470, %r280, 0;
	@%p470 bra 	$L__BB0_1058;
	setp.eq.s32 	%p471, %r281, 0;
	@%p471 bra 	$L__BB0_1053;
	ld.global.u64 	%rd4579, [%rd60];
	ld.global.u64 	%rd4580, [%rd60+64];
	and.b32  	%r2029, %r3286, 255;
	cvt.u64.u32 	%rd4581, %r2029;
	mad.lo.s64 	%rd1176, %rd4580, %rd4581, %rd4579;
	or.b64  	%rd4582, %rd1176, %rd801;
	and.b64  	%rd4583, %rd4582, -4294967296;
	setp.ne.s64 	%p472, %rd4583, 0;
	@%p472 bra 	$L__BB0_1048;
	cvt.u32.u64 	%r2030, %rd801;
	cvt.u32.u64 	%r2031, %rd1176;
	rem.u32 	%r2032, %r2031, %r2030;
	cvt.u64.u32 	%rd7066, %r2032;
	bra.uni 	$L__BB0_1049;
$L__BB0_1048:
	rem.u64 	%rd7066, %rd1176, %rd801;
$L__BB0_1049:
	add.s64 	%rd4584, %rd797, %rd7066;
	mov.b16 	%rs202, 1;
	st.global.u8 	[%rd4584], %rs202;
	add.s32 	%r2033, %r3286, 1;
	ld.global.u64 	%rd4585, [%rd60];
	ld.global.u64 	%rd4586, [%rd60+64];
	and.b32  	%r2034, %r2033, 255;
	cvt.u64.u32 	%rd4587, %r2034;
	mad.lo.s64 	%rd1180, %rd4586, %rd4587, %rd4585;
	or.b64  	%rd4588, %rd1180, %rd801;
	and.b64  	%rd4589, %rd4588, -4294967296;
	setp.ne.s64 	%p473, %rd4589, 0;
	@%p473 bra 	$L__BB0_1051;
	cvt.u32.u64 	%r2035, %rd801;
	cvt.u32.u64 	%r2036, %rd1180;
	rem.u32 	%r2037, %r2036, %r2035;
	cvt.u64.u32 	%rd7067, %r2037;
	bra.uni 	$L__BB0_1052;
$L__BB0_1051:
	rem.u64 	%rd7067, %rd1180, %rd801;
$L__BB0_1052:
	add.s64 	%rd4590, %rd797, %rd7067;
	mov.b16 	%rs203, 1;
	st.global.u8 	[%rd4590], %rs203;
	add.s32 	%r3286, %r3286, 2;
$L__BB0_1053:
	setp.eq.s32 	%p474, %r283, 0;
	@%p474 bra 	$L__BB0_1058;
	ld.global.u64 	%rd4591, [%rd60];
	ld.global.u64 	%rd4592, [%rd60+64];
	and.b32  	%r2038, %r3286, 255;
	cvt.u64.u32 	%rd4593, %r2038;
	mad.lo.s64 	%rd1184, %rd4592, %rd4593, %rd4591;
	or.b64  	%rd4594, %rd1184, %rd801;
	and.b64  	%rd4595, %rd4594, -4294967296;
	setp.ne.s64 	%p475, %rd4595, 0;
	@%p475 bra 	$L__BB0_1056;
	cvt.u32.u64 	%r2039, %rd801;
	cvt.u32.u64 	%r2040, %rd1184;
	rem.u32 	%r2041, %r2040, %r2039;
	cvt.u64.u32 	%rd7068, %r2041;
	bra.uni 	$L__BB0_1057;
$L__BB0_1056:
	rem.u64 	%rd7068, %rd1184, %rd801;
$L__BB0_1057:
	add.s64 	%rd4596, %rd797, %rd7068;
	mov.b16 	%rs204, 1;
	st.global.u8 	[%rd4596], %rs204;
$L__BB0_1058:
	shr.s32 	%r3241, %r3241, 1;
	setp.ne.s32 	%p538, %r274, %r3241;
	@%p538 bra 	$L__BB0_697;
$L__BB0_1059:
	ld.param.u32 	%r3072, [_Z11insert_edgePiS_PbiilliiiPm_param_3];
	add.s32 	%r2211, %r274, -1;
	mul.lo.s32 	%r2212, %r2211, %r3072;
	cvt.s64.s32 	%rd1188, %r2212;
	cvt.s64.s32 	%rd1189, %r3072;
	sub.s64 	%rd4932, %rd799, %rd1189;
	add.s64 	%rd1190, %rd4932, 1;
	add.s64 	%rd4933, %rd1190, %rd1188;
	shl.b64 	%rd4934, %rd4933, 1;
	or.b64  	%rd7070, %rd4934, 1;
	mov.b32 	%r3288, 0;
	mov.b16 	%rs356, 1;
	mov.u64 	%rd7069, %rd7070;
$L__BB0_1060:
	mov.u32 	%r396, %r3288;
	mov.u16 	%rs19, %rs356;
	add.s32 	%r3288, %r396, 1;
	mul.hi.s64 	%rd4935, %rd7069, 7378697629483820647;
	shr.u64 	%rd4936, %rd4935, 63;
	shr.s64 	%rd4937, %rd4935, 2;
	add.s64 	%rd1193, %rd4937, %rd4936;
	add.s64 	%rd4938, %rd7069, 9;
	setp.gt.u64 	%p539, %rd4938, 18;
	add.s16 	%rs356, %rs19, 1;
	mov.u64 	%rd7069, %rd1193;
	@%p539 bra 	$L__BB0_1060;
	mov.b32 	%r3289, 0;
$L__BB0_1062:
	mov.u32 	%r398, %r3289;
	mul.hi.s64 	%rd4939, %rd7070, 7378697629483820647;
	shr.u64 	%rd4940, %rd4939, 63;
	shr.s64 	%rd4941, %rd4939, 2;
	add.s64 	%rd1195, %rd4941, %rd4940;
	mul.lo.s64 	%rd4942, %rd1195, 10;
	sub.s64 	%rd4943, %rd7070, %rd4942;
	cvt.u16.u64 	%rs231, %rd4943;
	add.s16 	%rs232, %rs231, 48;
	sub.s32 	%r2214, %r396, %r398;
	cvt.s64.s32 	%rd4944, %r2214;
	add.s64 	%rd4945, %rd20, %rd4944;
	st.local.u8 	[%rd4945], %rs232;
	add.s32 	%r3289, %r398, 1;
	add.s64 	%rd4946, %rd7070, 9;
	setp.gt.u64 	%p540, %rd4946, 18;
	mov.u64 	%rd7070, %rd1195;
	@%p540 bra 	$L__BB0_1062;
	cvt.u64.u32 	%rd4947, %r398;
	add.s64 	%rd4948, %rd20, %rd4947;
	mov.b16 	%rs233, 48;
	st.local.u8 	[%rd4948+1], %rs233;
	and.b32  	%r400, %r3288, 3;
	setp.lt.u32 	%p541, %r396, 3;
	mov.b32 	%r3292, 0;
	@%p541 bra 	$L__BB0_1066;
	and.b32  	%r3292, %r3288, -4;
	mov.b32 	%r3290, 0;
$L__BB0_1065:
	cvt.u64.u32 	%rd4949, %r3290;
	add.s64 	%rd4950, %rd20, %rd4949;
	add.s64 	%rd4951, %rd17, %rd4949;
	ld.local.u8 	%r2217, [%rd4950+3];
	ld.local.u8 	%r2218, [%rd4950+2];
	prmt.b32 	%r2219, %r2218, %r2217, 0x3340U;
	ld.local.u8 	%r2220, [%rd4950+1];
	ld.local.u8 	%r2221, [%rd4950];
	prmt.b32 	%r2222, %r2221, %r2220, 0x3340U;
	prmt.b32 	%r2223, %r2222, %r2219, 0x5410U;
	st.local.u32 	[%rd4951], %r2223;
	add.s32 	%r3290, %r3290, 4;
	setp.ne.s32 	%p542, %r3290, %r3292;
	@%p542 bra 	$L__BB0_1065;
$L__BB0_1066:
	setp.eq.s32 	%p543, %r400, 0;
	@%p543 bra 	$L__BB0_1069;
	mov.b32 	%r3293, 0;
$L__BB0_1068:
	.pragma "nounroll";
	cvt.u64.u32 	%rd4952, %r3292;
	add.s64 	%rd4953, %rd20, %rd4952;
	ld.local.u8 	%rs234, [%rd4953];
	add.s64 	%rd4954, %rd17, %rd4952;
	st.local.u8 	[%rd4954], %rs234;
	add.s32 	%r3292, %r3292, 1;
	add.s32 	%r3293, %r3293, 1;
	setp.ne.s32 	%p544, %r3293, %r400;
	@%p544 bra 	$L__BB0_1068;
$L__BB0_1069:
	setp.lt.u32 	%p545, %r396, 3;
	mov.b32 	%r3294, 0;
	@%p545 bra 	$L__BB0_1072;
	and.b32  	%r3294, %r3288, -4;
	mov.b32 	%r3297, 0;
$L__BB0_1071:
	cvt.u64.u32 	%rd4955, %r3297;
	add.s64 	%rd4956, %rd17, %rd4955;
	ld.local.u32 	%r2227, [%rd4956];
	mul.wide.u32 	%rd4957, %r3297, 8;
	add.s64 	%rd4958, %rd18, %rd4957;
	bfe.u32 	%r2228, %r2227, 8, 8;
	cvt.u64.u32 	%rd4959, %r2228;
	and.b64  	%rd4960, %rd4959, 255;
	bfe.u32 	%r2229, %r2227, 0, 8;
	cvt.u64.u32 	%rd4961, %r2229;
	and.b64  	%rd4962, %rd4961, 255;
	st.local.v2.u64 	[%rd4958], {%rd4962, %rd4960};
	bfe.u32 	%r2230, %r2227, 24, 8;
	cvt.u64.u32 	%rd4963, %r2230;
	and.b64  	%rd4964, %rd4963, 255;
	bfe.u32 	%r2231, %r2227, 16, 8;
	cvt.u64.u32 	%rd4965, %r2231;
	and.b64  	%rd4966, %rd4965, 255;
	st.local.v2.u64 	[%rd4958+16], {%rd4966, %rd4964};
	add.s32 	%r3297, %r3297, 4;
	setp.eq.s32 	%p546, %r3297, %r3294;
	@%p546 bra 	$L__BB0_1072;
	bra.uni 	$L__BB0_1071;
$L__BB0_1072:
	setp.eq.s32 	%p547, %r400, 0;
	@%p547 bra 	$L__BB0_1075;
	mov.b32 	%r3296, 0;
$L__BB0_1074:
	.pragma "nounroll";
	cvt.u64.u32 	%rd4967, %r3294;
	add.s64 	%rd4968, %rd17, %rd4967;
	ld.local.u8 	%rd4969, [%rd4968];
	mul.wide.u32 	%rd4970, %r3294, 8;
	add.s64 	%rd4971, %rd18, %rd4970;
	st.local.u64 	[%rd4971], %rd4969;
	add.s32 	%r3294, %r3294, 1;
	add.s32 	%r3296, %r3296, 1;
	setp.ne.s32 	%p548, %r3296, %r400;
	@%p548 bra 	$L__BB0_1074;
$L__BB0_1075:
	setp.lt.u32 	%p549, %r396, 15;
	mov.b64 	%rd7079, 0;
	mov.u64 	%rd1209, %rd7079;
	@%p549 bra 	$L__BB0_1084;
	shr.u32 	%r2234, %r3288, 4;
	max.u32 	%r415, %r2234, 1;
	and.b32  	%r416, %r415, 3;
	setp.lt.u32 	%p550, %r396, 63;
	mov.b32 	%r3298, 0;
	mov.b64 	%rd1209, 0;
	mov.u64 	%rd7079, %rd1209;
	@%p550 bra 	$L__BB0_1079;
	and.b32  	%r3298, %r415, 268435452;
	mov.b32 	%r3300, 0;
	mov.b64 	%rd1209, 0;
$L__BB0_1078:
	.pragma "nounroll";
	shl.b32 	%r2236, %r3300, 1;
	mul.wide.u32 	%rd4976, %r2236, 8;
	add.s64 	%rd4977, %rd18, %rd4976;
	ld.local.v2.u64 	{%rd4978, %rd4979}, [%rd4977];
	mul.lo.s64 	%rd4980, %rd4978, -8663945395140668459;
	mul.lo.s64 	%rd4981, %rd4978, -8601547726154366976;
	shr.u64 	%rd4982, %rd4980, 33;
	or.b64  	%rd4983, %rd4982, %rd4981;
	mul.lo.s64 	%rd4984, %rd4983, 5545529020109919103;
	xor.b64  	%rd4985, %rd4984, %rd7079;
	mov.b64 	{%r2237, %r2238}, %rd4985;
	shf.l.wrap.b32 	%r2239, %r2237, %r2238, 27;
	shf.l.wrap.b32 	%r2240, %r2238, %r2237, 27;
	mov.b64 	%rd4986, {%r2240, %r2239};
	add.s64 	%rd4987, %rd4986, %rd1209;
	mad.lo.s64 	%rd4988, %rd4987, 5, 1390208809;
	mul.lo.s64 	%rd4989, %rd4979, 5545529020109919103;
	mul.lo.s64 	%rd4990, %rd4979, 5659660229084708864;
	shr.u64 	%rd4991, %rd4989, 31;
	or.b64  	%rd4992, %rd4991, %rd4990;
	mul.lo.s64 	%rd4993, %rd4992, -8663945395140668459;
	xor.b64  	%rd4994, %rd4993, %rd1209;
	mov.b64 	{%r2241, %r2242}, %rd4994;
	shf.l.wrap.b32 	%r2243, %r2241, %r2242, 31;
	shf.l.wrap.b32 	%r2244, %r2242, %r2241, 31;
	mov.b64 	%rd4995, {%r2244, %r2243};
	add.s64 	%rd4996, %rd4988, %rd4995;
	mad.lo.s64 	%rd4997, %rd4996, 5, 944331445;
	ld.local.v2.u64 	{%rd4998, %rd4999}, [%rd4977+16];
	mul.lo.s64 	%rd5000, %rd4998, -8663945395140668459;
	mul.lo.s64 	%rd5001, %rd4998, -8601547726154366976;
	shr.u64 	%rd5002, %rd5000, 33;
	or.b64  	%rd5003, %rd5002, %rd5001;
	mul.lo.s64 	%rd5004, %rd5003, 5545529020109919103;
	xor.b64  	%rd5005, %rd5004, %rd4988;
	mov.b64 	{%r2245, %r2246}, %rd5005;
	shf.l.wrap.b32 	%r2247, %r2245, %r2246, 27;
	shf.l.wrap.b32 	%r2248, %r2246, %r2245, 27;
	mov.b64 	%rd5006, {%r2248, %r2247};
	add.s64 	%rd5007, %rd5006, %rd4997;
	mad.lo.s64 	%rd5008, %rd5007, 5, 1390208809;
	mul.lo.s64 	%rd5009, %rd4999, 5545529020109919103;
	mul.lo.s64 	%rd5010, %rd4999, 5659660229084708864;
	shr.u64 	%rd5011, %rd5009, 31;
	or.b64  	%rd5012, %rd5011, %rd5010;
	mul.lo.s64 	%rd5013, %rd5012, -8663945395140668459;
	xor.b64  	%rd5014, %rd5013, %rd4997;
	mov.b64 	{%r2249, %r2250}, %rd5014;
	shf.l.wrap.b32 	%r2251, %r2249, %r2250, 31;
	shf.l.wrap.b32 	%r2252, %r2250, %r2249, 31;
	mov.b64 	%rd5015, {%r2252, %r2251};
	add.s64 	%rd5016, %rd5008, %rd5015;
	mad.lo.s64 	%rd5017, %rd5016, 5, 944331445;
	ld.local.v2.u64 	{%rd5018, %rd5019}, [%rd4977+32];
	mul.lo.s64 	%rd5020, %rd5018, -8663945395140668459;
	mul.lo.s64 	%rd5021, %rd5018, -8601547726154366976;
	shr.u64 	%rd5022, %rd5020, 33;
	or.b64  	%rd5023, %rd5022, %rd5021;
	mul.lo.s64 	%rd5024, %rd5023, 5545529020109919103;
	xor.b64  	%rd5025, %rd5024, %rd5008;
	mov.b64 	{%r2253, %r2254}, %rd5025;
	shf.l.wrap.b32 	%r2255, %r2253, %r2254, 27;
	shf.l.wrap.b32 	%r2256, %r2254, %r2253, 27;
	mov.b64 	%rd5026, {%r2256, %r2255};
	add.s64 	%rd5027, %rd5026, %rd5017;
	mad.lo.s64 	%rd5028, %rd5027, 5, 1390208809;
	mul.lo.s64 	%rd5029, %rd5019, 5545529020109919103;
	mul.lo.s64 	%rd5030, %rd5019, 5659660229084708864;
	shr.u64 	%rd5031, %rd5029, 31;
	or.b64  	%rd5032, %rd5031, %rd5030;
	mul.lo.s64 	%rd5033, %rd5032, -8663945395140668459;
	xor.b64  	%rd5034, %rd5033, %rd5017;
	mov.b64 	{%r2257, %r2258}, %rd5034;
	shf.l.wrap.b32 	%r2259, %r2257, %r2258, 31;
	shf.l.wrap.b32 	%r2260, %r2258, %r2257, 31;
	mov.b64 	%rd5035, {%r2260, %r2259};
	add.s64 	%rd5036, %rd5028, %rd5035;
	mad.lo.s64 	%rd5037, %rd5036, 5, 944331445;
	ld.local.v2.u64 	{%rd5038, %rd5039}, [%rd4977+48];
	mul.lo.s64 	%rd5040, %rd5038, -8663945395140668459;
	mul.lo.s64 	%rd5041, %rd5038, -8601547726154366976;
	shr.u64 	%rd5042, %rd5040, 33;
	or.b64  	%rd5043, %rd5042, %rd5041;
	mul.lo.s64 	%rd5044, %rd5043, 5545529020109919103;
	xor.b64  	%rd5045, %rd5044, %rd5028;
	mov.b64 	{%r2261, %r2262}, %rd5045;
	shf.l.wrap.b32 	%r2263, %r2261, %r2262, 27;
	shf.l.wrap.b32 	%r2264, %r2262, %r2261, 27;
	mov.b64 	%rd5046, {%r2264, %r2263};
	add.s64 	%rd5047, %rd5046, %rd5037;
	mad.lo.s64 	%rd7079, %rd5047, 5, 1390208809;
	mul.lo.s64 	%rd5048, %rd5039, 5545529020109919103;
	mul.lo.s64 	%rd5049, %rd5039, 5659660229084708864;
	shr.u64 	%rd5050, %rd5048, 31;
	or.b64  	%rd5051, %rd5050, %rd5049;
	mul.lo.s64 	%rd5052, %rd5051, -8663945395140668459;
	xor.b64  	%rd5053, %rd5052, %rd5037;
	mov.b64 	{%r2265, %r2266}, %rd5053;
	shf.l.wrap.b32 	%r2267, %r2265, %r2266, 31;
	shf.l.wrap.b32 	%r2268, %r2266, %r2265, 31;
	mov.b64 	%rd5054, {%r2268, %r2267};
	add.s64 	%rd5055, %rd7079, %rd5054;
	mad.lo.s64 	%rd1209, %rd5055, 5, 944331445;
	add.s32 	%r3300, %r3300, 4;
	setp.eq.s32 	%p551, %r3300, %r3298;
	@%p551 bra 	$L__BB0_1079;
	bra.uni 	$L__BB0_1078;
$L__BB0_1079:
	setp.eq.s32 	%p552, %r416, 0;
	@%p552 bra 	$L__BB0_1084;
	setp.eq.s32 	%p553, %r416, 1;
	@%p553 bra 	$L__BB0_1082;
	shl.b32 	%r2269, %r3298, 1;
	mul.wide.u32 	%rd5057, %r2269, 8;
	add.s64 	%rd5058, %rd18, %rd5057;
	ld.local.v2.u64 	{%rd5059, %rd5060}, [%rd5058];
	mul.lo.s64 	%rd5061, %rd5059, -8663945395140668459;
	mul.lo.s64 	%rd5062, %rd5059, -8601547726154366976;
	shr.u64 	%rd5063, %rd5061, 33;
	or.b64  	%rd5064, %rd5063, %rd5062;
	mul.lo.s64 	%rd5065, %rd5064, 5545529020109919103;
	xor.b64  	%rd5066, %rd5065, %rd7079;
	mov.b64 	{%r2270, %r2271}, %rd5066;
	shf.l.wrap.b32 	%r2272, %r2270, %r2271, 27;
	shf.l.wrap.b32 	%r2273, %r2271, %r2270, 27;
	mov.b64 	%rd5067, {%r2273, %r2272};
	add.s64 	%rd5068, %rd5067, %rd1209;
	mad.lo.s64 	%rd5069, %rd5068, 5, 1390208809;
	mul.lo.s64 	%rd5070, %rd5060, 5545529020109919103;
	mul.lo.s64 	%rd5071, %rd5060, 5659660229084708864;
	shr.u64 	%rd5072, %rd5070, 31;
	or.b64  	%rd5073, %rd5072, %rd5071;
	mul.lo.s64 	%rd5074, %rd5073, -8663945395140668459;
	xor.b64  	%rd5075, %rd5074, %rd1209;
	mov.b64 	{%r2274, %r2275}, %rd5075;
	shf.l.wrap.b32 	%r2276, %r2274, %r2275, 31;
	shf.l.wrap.b32 	%r2277, %r2275, %r2274, 31;
	mov.b64 	%rd5076, {%r2277, %r2276};
	add.s64 	%rd5077, %rd5069, %rd5076;
	mad.lo.s64 	%rd5078, %rd5077, 5, 944331445;
	ld.local.v2.u64 	{%rd5079, %rd5080}, [%rd5058+16];
	mul.lo.s64 	%rd5081, %rd5079, -8663945395140668459;
	mul.lo.s64 	%rd5082, %rd5079, -8601547726154366976;
	shr.u64 	%rd5083, %rd5081, 33;
	or.b64  	%rd5084, %rd5083, %rd5082;
	mul.lo.s64 	%rd5085, %rd5084, 5545529020109919103;
	xor.b64  	%rd5086, %rd5085, %rd5069;
	mov.b64 	{%r2278, %r2279}, %rd5086;
	shf.l.wrap.b32 	%r2280, %r2278, %r2279, 27;
	shf.l.wrap.b32 	%r2281, %r2279, %r2278, 27;
	mov.b64 	%rd5087, {%r2281, %r2280};
	add.s64 	%rd5088, %rd5087, %rd5078;
	mad.lo.s64 	%rd7079, %rd5088, 5, 1390208809;
	mul.lo.s64 	%rd5089, %rd5080, 5545529020109919103;
	mul.lo.s64 	%rd5090, %rd5080, 5659660229084708864;
	shr.u64 	%rd5091, %rd5089, 31;
	or.b64  	%rd5092, %rd5091, %rd5090;
	mul.lo.s64 	%rd5093, %rd5092, -8663945395140668459;
	xor.b64  	%rd5094, %rd5093, %rd5078;
	mov.b64 	{%r2282, %r2283}, %rd5094;
	shf.l.wrap.b32 	%r2284, %r2282, %r2283, 31;
	shf.l.wrap.b32 	%r2285, %r2283, %r2282, 31;
	mov.b64 	%rd5095, {%r2285, %r2284};
	add.s64 	%rd5096, %rd7079, %rd5095;
	sub.s32 	%r2286, %r2269, %r3298;
	add.s32 	%r3298, %r2286, 2;
	mad.lo.s64 	%rd1209, %rd5096, 5, 944331445;
$L__BB0_1082:
	and.b32  	%r2287, %r415, 1;
	setp.eq.b32 	%p554, %r2287, 1;
	not.pred 	%p555, %p554;
	@%p555 bra 	$L__BB0_1084;
	shl.b32 	%r2288, %r3298, 1;
	mul.wide.u32 	%rd5097, %r2288, 8;
	add.s64 	%rd5098, %rd18, %rd5097;
	ld.local.v2.u64 	{%rd5099, %rd5100}, [%rd5098];
	mul.lo.s64 	%rd5101, %rd5099, -8663945395140668459;
	mul.lo.s64 	%rd5102, %rd5099, -8601547726154366976;
	shr.u64 	%rd5103, %rd5101, 33;
	or.b64  	%rd5104, %rd5103, %rd5102;
	mul.lo.s64 	%rd5105, %rd5104, 5545529020109919103;
	xor.b64  	%rd5106, %rd5105, %rd7079;
	mov.b64 	{%r2289, %r2290}, %rd5106;
	shf.l.wrap.b32 	%r2291, %r2289, %r2290, 27;
	shf.l.wrap.b32 	%r2292, %r2290, %r2289, 27;
	mov.b64 	%rd5107, {%r2292, %r2291};
	add.s64 	%rd5108, %rd5107, %rd1209;
	mad.lo.s64 	%rd7079, %rd5108, 5, 1390208809;
	mul.lo.s64 	%rd5109, %rd5100, 5545529020109919103;
	mul.lo.s64 	%rd5110, %rd5100, 5659660229084708864;
	shr.u64 	%rd5111, %rd5109, 31;
	or.b64  	%rd5112, %rd5111, %rd5110;
	mul.lo.s64 	%rd5113, %rd5112, -8663945395140668459;
	xor.b64  	%rd5114, %rd5113, %rd1209;
	mov.b64 	{%r2293, %r2294}, %rd5114;
	shf.l.wrap.b32 	%r2295, %r2293, %r2294, 31;
	shf.l.wrap.b32 	%r2296, %r2294, %r2293, 31;
	mov.b64 	%rd5115, {%r2296, %r2295};
	add.s64 	%rd5116, %rd7079, %rd5115;
	mad.lo.s64 	%rd1209, %rd5116, 5, 944331445;
$L__BB0_1084:
	and.b32  	%r423, %r3288, 15;
	setp.eq.s32 	%p556, %r423, 0;
	@%p556 bra 	$L__BB0_1116;
	and.b32  	%r424, %r3288, 2147483632;
	cvt.u32.u16 	%r2298, %rs19;
	and.b32  	%r425, %r2298, 15;
	mov.b32 	%r3301, 0;
$L__BB0_1086:
	add.s32 	%r2299, %r3301, %r424;
	cvt.u64.u32 	%rd5117, %r2299;
	add.s64 	%rd5118, %rd17, %rd5117;
	ld.local.u8 	%rs235, [%rd5118];
	cvt.u64.u32 	%rd5119, %r3301;
	add.s64 	%rd5120, %rd19, %rd5119;
	st.local.u8 	[%rd5120], %rs235;
	add.s32 	%r3301, %r3301, 1;
	setp.ne.s32 	%p557, %r3301, %r425;
	@%p557 bra 	$L__BB0_1086;
	mov.b64 	%rd5121, 0;
	setp.gt.s32 	%p558, %r423, 7;
	@%p558 bra 	$L__BB0_1094;
	setp.gt.s32 	%p566, %r423, 3;
	@%p566 bra 	$L__BB0_1091;
	setp.eq.s32 	%p570, %r423, 1;
	@%p570 bra 	$L__BB0_1115;
	setp.eq.s32 	%p571, %r423, 2;
	@%p571 bra 	$L__BB0_1114;
	bra.uni 	$L__BB0_1113;
$L__BB0_1091:
	setp.gt.s32 	%p567, %r423, 5;
	@%p567 bra 	$L__BB0_1093;
	setp.eq.s32 	%p569, %r423, 4;
	@%p569 bra 	$L__BB0_1112;
	bra.uni 	$L__BB0_1111;
$L__BB0_1093:
	setp.eq.s32 	%p568, %r423, 6;
	@%p568 bra 	$L__BB0_1110;
	bra.uni 	$L__BB0_1109;
$L__BB0_1094:
	setp.gt.s32 	%p559, %r423, 11;
	@%p559 bra 	$L__BB0_1098;
	setp.gt.s32 	%p563, %r423, 9;
	@%p563 bra 	$L__BB0_1097;
	setp.eq.s32 	%p565, %r423, 8;
	@%p565 bra 	$L__BB0_1108;
	bra.uni 	$L__BB0_1107;
$L__BB0_1097:
	setp.eq.s32 	%p564, %r423, 10;
	@%p564 bra 	$L__BB0_1106;
	bra.uni 	$L__BB0_1105;
$L__BB0_1098:
	setp.gt.s32 	%p560, %r423, 13;
	@%p560 bra 	$L__BB0_1100;
	setp.eq.s32 	%p562, %r423, 12;
	@%p562 bra 	$L__BB0_1104;
	bra.uni 	$L__BB0_1103;
$L__BB0_1100:
	setp.eq.s32 	%p561, %r423, 14;
	@%p561 bra 	$L__BB0_1102;
	ld.local.u8 	%rd5122, [%rd19+14];
	shl.b64 	%rd5121, %rd5122, 48;
$L__BB0_1102:
	ld.local.u8 	%rd5123, [%rd19+13];
	shl.b64 	%rd5124, %rd5123, 40;
	xor.b64  	%rd5121, %rd5124, %rd5121;
$L__BB0_1103:
	ld.local.u8 	%rd5125, [%rd19+12];
	shl.b64 	%rd5126, %rd5125, 32;
	xor.b64  	%rd5121, %rd5126, %rd5121;
$L__BB0_1104:
	ld.local.u8 	%r2300, [%rd19+11];
	mul.wide.u32 	%rd5127, %r2300, 16777216;
	xor.b64  	%rd5121, %rd5127, %rd5121;
$L__BB0_1105:
	ld.local.u8 	%r2301, [%rd19+10];
	mul.wide.u32 	%rd5128, %r2301, 65536;
	xor.b64  	%rd5121, %rd5128, %rd5121;
$L__BB0_1106:
	ld.local.u8 	%r2302, [%rd19+9];
	mul.wide.u32 	%rd5129, %r2302, 256;
	xor.b64  	%rd5121, %rd5129, %rd5121;
$L__BB0_1107:
	ld.local.u8 	%rd5130, [%rd19+8];
	xor.b64  	%rd5131, %rd5121, %rd5130;
	mul.lo.s64 	%rd5132, %rd5131, 5545529020109919103;
	mul.lo.s64 	%rd5133, %rd5131, 5659660229084708864;
	shr.u64 	%rd5134, %rd5132, 31;
	or.b64  	%rd5135, %rd5134, %rd5133;
	mul.lo.s64 	%rd5136, %rd5135, -8663945395140668459;
	xor.b64  	%rd1209, %rd5136, %rd1209;
$L__BB0_1108:
	ld.local.u8 	%rd5137, [%rd19+7];
	shl.b64 	%rd5121, %rd5137, 56;
$L__BB0_1109:
	ld.local.u8 	%rd5138, [%rd19+6];
	shl.b64 	%rd5139, %rd5138, 48;
	xor.b64  	%rd5121, %rd5139, %rd5121;
$L__BB0_1110:
	ld.local.u8 	%rd5140, [%rd19+5];
	shl.b64 	%rd5141, %rd5140, 40;
	xor.b64  	%rd5121, %rd5141, %rd5121;
$L__BB0_1111:
	ld.local.u8 	%rd5142, [%rd19+4];
	shl.b64 	%rd5143, %rd5142, 32;
	xor.b64  	%rd5121, %rd5143, %rd5121;
$L__BB0_1112:
	ld.local.u8 	%r2303, [%rd19+3];
	mul.wide.u32 	%rd5144, %r2303, 16777216;
	xor.b64  	%rd5121, %rd5144, %rd5121;
$L__BB0_1113:
	ld.local.u8 	%r2304, [%rd19+2];
	mul.wide.u32 	%rd5145, %r2304, 65536;
	xor.b64  	%rd5121, %rd5145, %rd5121;
$L__BB0_1114:
	ld.local.u8 	%r2305, [%rd19+1];
	mul.wide.u32 	%rd5146, %r2305, 256;
	xor.b64  	%rd5121, %rd5146, %rd5121;
$L__BB0_1115:
	ld.local.u8 	%rd5147, [%rd19];
	xor.b64  	%rd5148, %rd5121, %rd5147;
	mul.lo.s64 	%rd5149, %rd5148, -8663945395140668459;
	mul.lo.s64 	%rd5150, %rd5148, -8601547726154366976;
	shr.u64 	%rd5151, %rd5149, 33;
	or.b64  	%rd5152, %rd5151, %rd5150;
	mul.lo.s64 	%rd5153, %rd5152, 5545529020109919103;
	xor.b64  	%rd7079, %rd5153, %rd7079;
$L__BB0_1116:
	ld.param.u32 	%r3108, [_Z11insert_edgePiS_PbiilliiiPm_param_8];
	cvt.u64.u32 	%rd5154, %r3288;
	xor.b64  	%rd5155, %rd7079, %rd5154;
	xor.b64  	%rd5156, %rd1209, %rd5154;
	add.s64 	%rd5157, %rd5156, %rd5155;
	add.s64 	%rd5158, %rd5157, %rd5156;
	shr.u64 	%rd5159, %rd5157, 33;
	xor.b64  	%rd5160, %rd5159, %rd5157;
	mul.lo.s64 	%rd5161, %rd5160, -49064778989728563;
	shr.u64 	%rd5162, %rd5161, 33;
	xor.b64  	%rd5163, %rd5162, %rd5161;
	mul.lo.s64 	%rd5164, %rd5163, -4265267296055464877;
	shr.u64 	%rd5165, %rd5164, 33;
	xor.b64  	%rd5166, %rd5165, %rd5164;
	shr.u64 	%rd5167, %rd5158, 33;
	xor.b64  	%rd5168, %rd5167, %rd5158;
	mul.lo.s64 	%rd5169, %rd5168, -49064778989728563;
	shr.u64 	%rd5170, %rd5169, 33;
	xor.b64  	%rd5171, %rd5170, %rd5169;
	mul.lo.s64 	%rd5172, %rd5171, -4265267296055464877;
	shr.u64 	%rd5173, %rd5172, 33;
	xor.b64  	%rd5174, %rd5173, %rd5172;
	add.s64 	%rd5175, %rd5174, %rd5166;
	add.s64 	%rd5176, %rd5175, %rd5174;
	st.global.u64 	[%rd60], %rd5175;
	st.global.u64 	[%rd60+64], %rd5176;
	setp.lt.s32 	%p572, %r3108, 1;
	@%p572 bra 	$L__BB0_1173;
	ld.param.u32 	%r3129, [_Z11insert_edgePiS_PbiilliiiPm_param_9];
	ld.param.u32 	%r3109, [_Z11insert_edgePiS_PbiilliiiPm_param_8];
	cvt.s64.s32 	%rd1252, %r3129;
	add.s32 	%r2307, %r3109, -1;
	and.b32  	%r430, %r3109, 7;
	setp.lt.u32 	%p573, %r2307, 7;
	mov.b32 	%r3304, 0;
	@%p573 bra 	$L__BB0_1144;
	ld.param.u32 	%r3110, [_Z11insert_edgePiS_PbiilliiiPm_param_8];
	and.b32  	%r3304, %r3110, 2147483640;
	mov.b32 	%r3302, 0;
$L__BB0_1119:
	.pragma "nounroll";
	ld.global.u64 	%rd5177, [%rd60];
	ld.global.u64 	%rd5178, [%rd60+64];
	and.b32  	%r2309, %r3302, 248;
	cvt.u64.u32 	%rd5179, %r2309;
	mad.lo.s64 	%rd1253, %rd5178, %rd5179, %rd5177;
	or.b64  	%rd5180, %rd1253, %rd1252;
	and.b64  	%rd5181, %rd5180, -4294967296;
	setp.ne.s64 	%p574, %rd5181, 0;
	@%p574 bra 	$L__BB0_1121;
	cvt.u32.u64 	%r2310, %rd1252;
	cvt.u32.u64 	%r2311, %rd1253;
	rem.u32 	%r2312, %r2311, %r2310;
	cvt.u64.u32 	%rd7106, %r2312;
	bra.uni 	$L__BB0_1122;
$L__BB0_1121:
	rem.u64 	%rd7106, %rd1253, %rd1252;
$L__BB0_1122:
	add.s64 	%rd5182, %rd797, %rd7106;
	mov.b16 	%rs236, 1;
	st.global.u8 	[%rd5182], %rs236;
	add.s32 	%r2313, %r3302, 1;
	ld.global.u64 	%rd5183, [%rd60];
	ld.global.u64 	%rd5184, [%rd60+64];
	and.b32  	%r2314, %r2313, 249;
	cvt.u64.u32 	%rd5185, %r2314;
	mad.lo.s64 	%rd1257, %rd5184, %rd5185, %rd5183;
	or.b64  	%rd5186, %rd1257, %rd1252;
	and.b64  	%rd5187, %rd5186, -4294967296;
	setp.ne.s64 	%p575, %rd5187, 0;
	@%p575 bra 	$L__BB0_1124;
	cvt.u32.u64 	%r2315, %rd1252;
	cvt.u32.u64 	%r2316, %rd1257;
	rem.u32 	%r2317, %r2316, %r2315;
	cvt.u64.u32 	%rd7107, %r2317;
	bra.uni 	$L__BB0_1125;
$L__BB0_1124:
	rem.u64 	%rd7107, %rd1257, %rd1252;
$L__BB0_1125:
	add.s64 	%rd5188, %rd797, %rd7107;
	mov.b16 	%rs237, 1;
	st.global.u8 	[%rd5188], %rs237;
	add.s32 	%r2318, %r3302, 2;
	ld.global.u64 	%rd5189, [%rd60];
	ld.global.u64 	%rd5190, [%rd60+64];
	and.b32  	%r2319, %r2318, 250;
	cvt.u64.u32 	%rd5191, %r2319;
	mad.lo.s64 	%rd1261, %rd5190, %rd5191, %rd5189;
	or.b64  	%rd5192, %rd1261, %rd1252;
	and.b64  	%rd5193, %rd5192, -4294967296;
	setp.ne.s64 	%p576, %rd5193, 0;
	@%p576 bra 	$L__BB0_1127;
	cvt.u32.u64 	%r2320, %rd1252;
	cvt.u32.u64 	%r2321, %rd1261;
	rem.u32 	%r2322, %r2321, %r2320;
	cvt.u64.u32 	%rd7108, %r2322;
	bra.uni 	$L__BB0_1128;
$L__BB0_1127:
	rem.u64 	%rd7108, %rd1261, %rd1252;
$L__BB0_1128:
	add.s64 	%rd5194, %rd797, %rd7108;
	mov.b16 	%rs238, 1;
	st.global.u8 	[%rd5194], %rs238;
	add.s32 	%r2323, %r3302, 3;
	ld.global.u64 	%rd5195, [%rd60];
	ld.global.u64 	%rd5196, [%rd60+64];
	and.b32  	%r2324, %r2323, 251;
	cvt.u64.u32 	%rd5197, %r2324;
	mad.lo.s64 	%rd1265, %rd5196, %rd5197, %rd5195;
	or.b64  	%rd5198, %rd1265, %rd1252;
	and.b64  	%rd5199, %rd5198, -4294967296;
	setp.ne.s64 	%p577, %rd5199, 0;
	@%p577 bra 	$L__BB0_1130;
	cvt.u32.u64 	%r2325, %rd1252;
	cvt.u32.u64 	%r2326, %rd1265;
	rem.u32 	%r2327, %r2326, %r2325;
	cvt.u64.u32 	%rd7109, %r2327;
	bra.uni 	$L__BB0_1131;
$L__BB0_1130:
	rem.u64 	%rd7109, %rd1265, %rd1252;
$L__BB0_1131:
	add.s64 	%rd5200, %rd797, %rd7109;
	mov.b16 	%rs239, 1;
	st.global.u8 	[%rd5200], %rs239;
	add.s32 	%r2328, %r3302, 4;
	ld.global.u64 	%rd5201, [%rd60];
	ld.global.u64 	%rd5202, [%rd60+64];
	and.b32  	%r2329, %r2328, 252;
	cvt.u64.u32 	%rd5203, %r2329;
	mad.lo.s64 	%rd1269, %rd5202, %rd5203, %rd5201;
	or.b64  	%rd5204, %rd1269, %rd1252;
	and.b64  	%rd5205, %rd5204, -4294967296;
	setp.ne.s64 	%p578, %rd5205, 0;
	@%p578 bra 	$L__BB0_1133;
	cvt.u32.u64 	%r2330, %rd1252;
	cvt.u32.u64 	%r2331, %rd1269;
	rem.u32 	%r2332, %r2331, %r2330;
	cvt.u64.u32 	%rd7110, %r2332;
	bra.uni 	$L__BB0_1134;
$L__BB0_1133:
	rem.u64 	%rd7110, %rd1269, %rd1252;
$L__BB0_1134:
	add.s64 	%rd5206, %rd797, %rd7110;
	mov.b16 	%rs240, 1;
	st.global.u8 	[%rd5206], %rs240;
	add.s32 	%r2333, %r3302, 5;
	ld.global.u64 	%rd5207, [%rd60];
	ld.global.u64 	%rd5208, [%rd60+64];
	and.b32  	%r2334, %r2333, 253;
	cvt.u64.u32 	%rd5209, %r2334;
	mad.lo.s64 	%rd1273, %rd5208, %rd5209, %rd5207;
	or.b64  	%rd5210, %rd1273, %rd1252;
	and.b64  	%rd5211, %rd5210, -4294967296;
	setp.ne.s64 	%p579, %rd5211, 0;
	@%p579 bra 	$L__BB0_1136;
	cvt.u32.u64 	%r2335, %rd1252;
	cvt.u32.u64 	%r2336, %rd1273;
	rem.u32 	%r2337, %r2336, %r2335;
	cvt.u64.u32 	%rd7111, %r2337;
	bra.uni 	$L__BB0_1137;
$L__BB0_1136:
	rem.u64 	%rd7111, %rd1273, %rd1252;
$L__BB0_1137:
	add.s64 	%rd5212, %rd797, %rd7111;
	mov.b16 	%rs241, 1;
	st.global.u8 	[%rd5212], %rs241;
	add.s32 	%r2338, %r3302, 6;
	ld.global.u64 	%rd5213, [%rd60];
	ld.global.u64 	%rd5214, [%rd60+64];
	and.b32  	%r2339, %r2338, 254;
	cvt.u64.u32 	%rd5215, %r2339;
	mad.lo.s64 	%rd1277, %rd5214, %rd5215, %rd5213;
	or.b64  	%rd5216, %rd1277, %rd1252;
	and.b64  	%rd5217, %rd5216, -4294967296;
	setp.ne.s64 	%p580, %rd5217, 0;
	@%p580 bra 	$L__BB0_1139;
	cvt.u32.u64 	%r2340, %rd1252;
	cvt.u32.u64 	%r2341, %rd1277;
	rem.u32 	%r2342, %r2341, %r2340;
	cvt.u64.u32 	%rd7112, %r2342;
	bra.uni 	$L__BB0_1140;
$L__BB0_1139:
	rem.u64 	%rd7112, %rd1277, %rd1252;
$L__BB0_1140:
	add.s64 	%rd5218, %rd797, %rd7112;
	mov.b16 	%rs242, 1;
	st.global.u8 	[%rd5218], %rs242;
	add.s32 	%r2343, %r3302, 7;
	ld.global.u64 	%rd5219, [%rd60];
	ld.global.u64 	%rd5220, [%rd60+64];
	and.b32  	%r2344, %r2343, 255;
	cvt.u64.u32 	%rd5221, %r2344;
	mad.lo.s64 	%rd1281, %rd5220, %rd5221, %rd5219;
	or.b64  	%rd5222, %rd1281, %rd1252;
	and.b64  	%rd5223, %rd5222, -4294967296;
	setp.ne.s64 	%p581, %rd5223, 0;
	@%p581 bra 	$L__BB0_1142;
	cvt.u32.u64 	%r2345, %rd1252;
	cvt.u32.u64 	%r2346, %rd1281;
	rem.u32 	%r2347, %r2346, %r2345;
	cvt.u64.u32 	%rd7113, %r2347;
	bra.uni 	$L__BB0_1143;
$L__BB0_1142:
	rem.u64 	%rd7113, %rd1281, %rd1252;
$L__BB0_1143:
	add.s64 	%rd5224, %rd797, %rd7113;
	mov.b16 	%rs243, 1;
	st.global.u8 	[%rd5224], %rs243;
	add.s32 	%r3302, %r3302, 8;
	setp.ne.s32 	%p582, %r3302, %r3304;
	@%p582 bra 	$L__BB0_1119;
$L__BB0_1144:
	setp.eq.s32 	%p583, %r430, 0;
	@%p583 bra 	$L__BB0_1173;
	ld.param.u32 	%r3111, [_Z11insert_edgePiS_PbiilliiiPm_param_8];
	and.b32  	%r435, %r3111, 3;
	setp.lt.u32 	%p584, %r430, 4;
	@%p584 bra 	$L__BB0_1159;
	ld.global.u64 	%rd5225, [%rd60];
	ld.global.u64 	%rd5226, [%rd60+64];
	and.b32  	%r2348, %r3304, 255;
	cvt.u64.u32 	%rd5227, %r2348;
	mad.lo.s64 	%rd1285, %rd5226, %rd5227, %rd5225;
	or.b64  	%rd5228, %rd1285, %rd1252;
	and.b64  	%rd5229, %rd5228, -4294967296;
	setp.ne.s64 	%p585, %rd5229, 0;
	@%p585 bra 	$L__BB0_1148;
	cvt.u32.u64 	%r2349, %rd1252;
	cvt.u32.u64 	%r2350, %rd1285;
	rem.u32 	%r2351, %r2350, %r2349;
	cvt.u64.u32 	%rd7114, %r2351;
	bra.uni 	$L__BB0_1149;
$L__BB0_1148:
	rem.u64 	%rd7114, %rd1285, %rd1252;
$L__BB0_1149:
	add.s64 	%rd5230, %rd797, %rd7114;
	mov.b16 	%rs244, 1;
	st.global.u8 	[%rd5230], %rs244;
	add.s32 	%r2352, %r3304, 1;
	ld.global.u64 	%rd5231, [%rd60];
	ld.global.u64 	%rd5232, [%rd60+64];
	and.b32  	%r2353, %r2352, 255;
	cvt.u64.u32 	%rd5233, %r2353;
	mad.lo.s64 	%rd1289, %rd5232, %rd5233, %rd5231;
	or.b64  	%rd5234, %rd1289, %rd1252;
	and.b64  	%rd5235, %rd5234, -4294967296;
	setp.ne.s64 	%p586, %rd5235, 0;
	@%p586 bra 	$L__BB0_1151;
	cvt.u32.u64 	%r2354, %rd1252;
	cvt.u32.u64 	%r2355, %rd1289;
	rem.u32 	%r2356, %r2355, %r2354;
	cvt.u64.u32 	%rd7115, %r2356;
	bra.uni 	$L__BB0_1152;
$L__BB0_1151:
	rem.u64 	%rd7115, %rd1289, %rd1252;
$L__BB0_1152:
	add.s64 	%rd5236, %rd797, %rd7115;
	mov.b16 	%rs245, 1;
	st.global.u8 	[%rd5236], %rs245;
	add.s32 	%r2357, %r3304, 2;
	ld.global.u64 	%rd5237, [%rd60];
	ld.global.u64 	%rd5238, [%rd60+64];
	and.b32  	%r2358, %r2357, 255;
	cvt.u64.u32 	%rd5239, %r2358;
	mad.lo.s64 	%rd1293, %rd5238, %rd5239, %rd5237;
	or.b64  	%rd5240, %rd1293, %rd1252;
	and.b64  	%rd5241, %rd5240, -4294967296;
	setp.ne.s64 	%p587, %rd5241, 0;
	@%p587 bra 	$L__BB0_1154;
	cvt.u32.u64 	%r2359, %rd1252;
	cvt.u32.u64 	%r2360, %rd1293;
	rem.u32 	%r2361, %r2360, %r2359;
	cvt.u64.u32 	%rd7116, %r2361;
	bra.uni 	$L__BB0_1155;
$L__BB0_1154:
	rem.u64 	%rd7116, %rd1293, %rd1252;
$L__BB0_1155:
	add.s64 	%rd5242, %rd797, %rd7116;
	mov.b16 	%rs246, 1;
	st.global.u8 	[%rd5242], %rs246;
	add.s32 	%r2362, %r3304, 3;
	ld.global.u64 	%rd5243, [%rd60];
	ld.global.u64 	%rd5244, [%rd60+64];
	and.b32  	%r2363, %r2362, 255;
	cvt.u64.u32 	%rd5245, %r2363;
	mad.lo.s64 	%rd1297, %rd5244, %rd5245, %rd5243;
	or.b64  	%rd5246, %rd1297, %rd1252;
	and.b64  	%rd5247, %rd5246, -4294967296;
	setp.ne.s64 	%p588, %rd5247, 0;
	@%p588 bra 	$L__BB0_1157;
	cvt.u32.u64 	%r2364, %rd1252;
	cvt.u32.u64 	%r2365, %rd1297;
	rem.u32 	%r2366, %r2365, %r2364;
	cvt.u64.u32 	%rd7117, %r2366;
	bra.uni 	$L__BB0_1158;
$L__BB0_1157:
	rem.u64 	%rd7117, %rd1297, %rd1252;
$L__BB0_1158:
	add.s64 	%rd5248, %rd797, %rd7117;
	mov.b16 	%rs247, 1;
	st.global.u8 	[%rd5248], %rs247;
	add.s32 	%r3304, %r3304, 4;
$L__BB0_1159:
	setp.eq.s32 	%p589, %r435, 0;
	@%p589 bra 	$L__BB0_1173;
	setp.eq.s32 	%p590, %r435, 1;
	@%p590 bra 	$L__BB0_1168;
	ld.global.u64 	%rd5249, [%rd60];
	ld.global.u64 	%rd5250, [%rd60+64];
	and.b32  	%r2367, %r3304, 255;
	cvt.u64.u32 	%rd5251, %r2367;
	mad.lo.s64 	%rd1301, %rd5250, %rd5251, %rd5249;
	or.b64  	%rd5252, %rd1301, %rd1252;
	and.b64  	%rd5253, %rd5252, -4294967296;
	setp.ne.s64 	%p591, %rd5253, 0;
	@%p591 bra 	$L__BB0_1163;
	cvt.u32.u64 	%r2368, %rd1252;
	cvt.u32.u64 	%r2369, %rd1301;
	rem.u32 	%r2370, %r2369, %r2368;
	cvt.u64.u32 	%rd7118, %r2370;
	bra.uni 	$L__BB0_1164;
$L__BB0_1163:
	rem.u64 	%rd7118, %rd1301, %rd1252;
$L__BB0_1164:
	add.s64 	%rd5254, %rd797, %rd7118;
	mov.b16 	%rs248, 1;
	st.global.u8 	[%rd5254], %rs248;
	add.s32 	%r2371, %r3304, 1;
	ld.global.u64 	%rd5255, [%rd60];
	ld.global.u64 	%rd5256, [%rd60+64];
	and.b32  	%r2372, %r2371, 255;
	cvt.u64.u32 	%rd5257, %r2372;
	mad.lo.s64 	%rd1305, %rd5256, %rd5257, %rd5255;
	or.b64  	%rd5258, %rd1305, %rd1252;
	and.b64  	%rd5259, %rd5258, -4294967296;
	setp.ne.s64 	%p592, %rd5259, 0;
	@%p592 bra 	$L__BB0_1166;
	cvt.u32.u64 	%r2373, %rd1252;
	cvt.u32.u64 	%r2374, %rd1305;
	rem.u32 	%r2375, %r2374, %r2373;
	cvt.u64.u32 	%rd7119, %r2375;
	bra.uni 	$L__BB0_1167;
$L__BB0_1166:
	rem.u64 	%rd7119, %rd1305, %rd1252;
$L__BB0_1167:
	add.s64 	%rd5260, %rd797, %rd7119;
	mov.b16 	%rs249, 1;
	st.global.u8 	[%rd5260], %rs249;
	add.s32 	%r3304, %r3304, 2;
$L__BB0_1168:
	ld.param.u32 	%r3112, [_Z11insert_edgePiS_PbiilliiiPm_param_8];
	and.b32  	%r2376, %r3112, 1;
	setp.eq.b32 	%p593, %r2376, 1;
	not.pred 	%p594, %p593;
	@%p594 bra 	$L__BB0_1173;
	ld.global.u64 	%rd5261, [%rd60];
	ld.global.u64 	%rd5262, [%rd60+64];
	and.b32  	%r2377, %r3304, 255;
	cvt.u64.u32 	%rd5263, %r2377;
	mad.lo.s64 	%rd1309, %rd5262, %rd5263, %rd5261;
	or.b64  	%rd5264, %rd1309, %rd1252;
	and.b64  	%rd5265, %rd5264, -4294967296;
	setp.ne.s64 	%p595, %rd5265, 0;
	@%p595 bra 	$L__BB0_1171;
	cvt.u32.u64 	%r2378, %rd1252;
	cvt.u32.u64 	%r2379, %rd1309;
	rem.u32 	%r2380, %r2379, %r2378;
	cvt.u64.u32 	%rd7120, %r2380;
	bra.uni 	$L__BB0_1172;
$L__BB0_1171:
	rem.u64 	%rd7120, %rd1309, %rd1252;
$L__BB0_1172:
	add.s64 	%rd5266, %rd797, %rd7120;
	mov.b16 	%rs250, 1;
	st.global.u8 	[%rd5266], %rs250;
$L__BB0_1173:
	ld.global.u32 	%r3307, [%rd59];
	add.s32 	%r2381, %r3307, 1;
	shr.s32 	%r3306, %r2381, 1;
	setp.eq.s32 	%p596, %r274, %r3306;
	@%p596 bra 	$L__BB0_1537;
	ld.param.u32 	%r3130, [_Z11insert_edgePiS_PbiilliiiPm_param_9];
	ld.param.u32 	%r3113, [_Z11insert_edgePiS_PbiilliiiPm_param_8];
	sub.s64 	%rd1313, %rd798, %rd1189;
	cvt.s64.s32 	%rd1314, %r3130;
	add.s32 	%r442, %r3113, -1;
	and.b32  	%r443, %r3113, 7;
	add.s32 	%r444, %r443, -1;
	and.b32  	%r445, %r3113, 3;
	add.s32 	%r446, %r445, -1;
	and.b32  	%r447, %r3113, 2147483640;
	and.b32  	%r448, %r3113, 1;
	add.s64 	%rd1315, %rd16, 1;
$L__BB0_1175:
	mov.u32 	%r450, %r3307;
	ld.param.u32 	%r3073, [_Z11insert_edgePiS_PbiilliiiPm_param_3];
	add.s32 	%r3307, %r3306, -1;
	mul.lo.s32 	%r2383, %r3307, %r3073;
	cvt.s64.s32 	%rd1316, %r2383;
	add.s64 	%rd5267, %rd1313, %rd1316;
	shl.b64 	%rd5268, %rd5267, 1;
	add.s64 	%rd7122, %rd5268, 2;
	mov.b32 	%r3308, 0;
	mov.b16 	%rs357, 1;
	mov.u64 	%rd7121, %rd7122;
$L__BB0_1176:
	mov.u32 	%r452, %r3308;
	mov.u16 	%rs21, %rs357;
	add.s32 	%r3308, %r452, 1;
	mul.hi.s64 	%rd5269, %rd7121, 7378697629483820647;
	shr.u64 	%rd5270, %rd5269, 63;
	shr.s64 	%rd5271, %rd5269, 2;
	add.s64 	%rd1319, %rd5271, %rd5270;
	add.s64 	%rd5272, %rd7121, 9;
	setp.gt.u64 	%p597, %rd5272, 18;
	add.s16 	%rs357, %rs21, 1;
	mov.u64 	%rd7121, %rd1319;
	@%p597 bra 	$L__BB0_1176;
	mov.b32 	%r3309, 0;
$L__BB0_1178:
	mov.u32 	%r454, %r3309;
	mul.hi.s64 	%rd5273, %rd7122, 7378697629483820647;
	shr.u64 	%rd5274, %rd5273, 63;
	shr.s64 	%rd5275, %rd5273, 2;
	add.s64 	%rd1321, %rd5275, %rd5274;
	mul.lo.s64 	%rd5276, %rd1321, 10;
	sub.s64 	%rd5277, %rd7122, %rd5276;
	cvt.u16.u64 	%rs252, %rd5277;
	add.s16 	%rs253, %rs252, 48;
	sub.s32 	%r2385, %r452, %r454;
	cvt.s64.s32 	%rd5278, %r2385;
	add.s64 	%rd5279, %rd16, %rd5278;
	st.local.u8 	[%rd5279], %rs253;
	add.s32 	%r3309, %r454, 1;
	add.s64 	%rd5280, %rd7122, 9;
	setp.gt.u64 	%p598, %rd5280, 18;
	mov.u64 	%rd7122, %rd1321;
	@%p598 bra 	$L__BB0_1178;
	cvt.u64.u32 	%rd5281, %r454;
	add.s64 	%rd5282, %rd16, %rd5281;
	mov.b16 	%rs254, 48;
	st.local.u8 	[%rd5282+1], %rs254;
	and.b32  	%r456, %r3308, 3;
	setp.lt.u32 	%p599, %r452, 3;
	mov.b32 	%r3311, 0;
	@%p599 bra 	$L__BB0_1182;
	and.b32  	%r3311, %r3308, -4;
	neg.s32 	%r3310, %r3311;
	mov.u64 	%rd7123, %rd1315;
	mov.u64 	%rd7124, %rd13;
$L__BB0_1181:
	ld.local.u8 	%r2387, [%rd7123+2];
	ld.local.u8 	%r2388, [%rd7123+1];
	prmt.b32 	%r2389, %r2388, %r2387, 0x3340U;
	ld.local.u8 	%r2390, [%rd7123];
	ld.local.u8 	%r2391, [%rd7123+-1];
	prmt.b32 	%r2392, %r2391, %r2390, 0x3340U;
	prmt.b32 	%r2393, %r2392, %r2389, 0x5410U;
	st.local.u32 	[%rd7124], %r2393;
	add.s32 	%r3310, %r3310, 4;
	add.s64 	%rd7124, %rd7124, 4;
	add.s64 	%rd7123, %rd7123, 4;
	setp.ne.s32 	%p600, %r3310, 0;
	@%p600 bra 	$L__BB0_1181;
$L__BB0_1182:
	setp.eq.s32 	%p601, %r456, 0;
	@%p601 bra 	$L__BB0_1186;
	cvt.u64.u32 	%rd5283, %r3311;
	add.s64 	%rd1326, %rd16, %rd5283;
	ld.local.u8 	%rs255, [%rd1326];
	add.s64 	%rd1327, %rd13, %rd5283;
	st.local.u8 	[%rd1327], %rs255;
	setp.eq.s32 	%p602, %r456, 1;
	@%p602 bra 	$L__BB0_1186;
	ld.local.u8 	%rs256, [%rd1326+1];
	st.local.u8 	[%rd1327+1], %rs256;
	setp.eq.s32 	%p603, %r456, 2;
	@%p603 bra 	$L__BB0_1186;
	ld.local.u8 	%rs257, [%rd1326+2];
	st.local.u8 	[%rd1327+2], %rs257;
$L__BB0_1186:
	mov.b32 	%r3312, 0;
	@%p599 bra 	$L__BB0_1189;
	and.b32  	%r3312, %r3308, -4;
	mov.b32 	%r3313, 0;
$L__BB0_1188:
	cvt.u64.u32 	%rd5284, %r3313;
	add.s64 	%rd5285, %rd13, %rd5284;
	ld.local.u32 	%r2396, [%rd5285];
	mul.wide.u32 	%rd5286, %r3313, 8;
	add.s64 	%rd5287, %rd14, %rd5286;
	bfe.u32 	%r2397, %r2396, 8, 8;
	cvt.u64.u32 	%rd5288, %r2397;
	and.b64  	%rd5289, %rd5288, 255;
	bfe.u32 	%r2398, %r2396, 0, 8;
	cvt.u64.u32 	%rd5290, %r2398;
	and.b64  	%rd5291, %rd5290, 255;
	st.local.v2.u64 	[%rd5287], {%rd5291, %rd5289};
	bfe.u32 	%r2399, %r2396, 24, 8;
	cvt.u64.u32 	%rd5292, %r2399;
	and.b64  	%rd5293, %rd5292, 255;
	bfe.u32 	%r2400, %r2396, 16, 8;
	cvt.u64.u32 	%rd5294, %r2400;
	and.b64  	%rd5295, %rd5294, 255;
	st.local.v2.u64 	[%rd5287+16], {%rd5295, %rd5293};
	add.s32 	%r3313, %r3313, 4;
	setp.eq.s32 	%p605, %r3313, %r3312;
	@%p605 bra 	$L__BB0_1189;
	bra.uni 	$L__BB0_1188;
$L__BB0_1189:
	@%p601 bra 	$L__BB0_1193;
	cvt.u64.u32 	%rd5296, %r3312;
	add.s64 	%rd1328, %rd13, %rd5296;
	ld.local.u8 	%rd5297, [%rd1328];
	mul.wide.u32 	%rd5298, %r3312, 8;
	add.s64 	%rd1329, %rd14, %rd5298;
	st.local.u64 	[%rd1329], %rd5297;
	setp.eq.s32 	%p607, %r456, 1;
	@%p607 bra 	$L__BB0_1193;
	ld.local.u8 	%rd5299, [%rd1328+1];
	st.local.u64 	[%rd1329+8], %rd5299;
	setp.eq.s32 	%p608, %r456, 2;
	@%p608 bra 	$L__BB0_1193;
	ld.local.u8 	%rd5300, [%rd1328+2];
	st.local.u64 	[%rd1329+16], %rd5300;
$L__BB0_1193:
	setp.lt.u32 	%p609, %r452, 15;
	mov.b64 	%rd7133, 0;
	mov.u64 	%rd1343, %rd7133;
	@%p609 bra 	$L__BB0_1202;
	shr.u32 	%r2402, %r3308, 4;
	max.u32 	%r464, %r2402, 1;
	and.b32  	%r465, %r464, 3;
	setp.lt.u32 	%p610, %r452, 63;
	mov.b32 	%r3314, 0;
	mov.b64 	%rd1343, 0;
	mov.u64 	%rd7133, %rd1343;
	@%p610 bra 	$L__BB0_1197;
	and.b32  	%r3314, %r464, 268435452;
	mov.b32 	%r3316, 0;
	mov.b64 	%rd1343, 0;
$L__BB0_1196:
	.pragma "nounroll";
	shl.b32 	%r2404, %r3316, 1;
	mul.wide.u32 	%rd5305, %r2404, 8;
	add.s64 	%rd5306, %rd14, %rd5305;
	ld.local.v2.u64 	{%rd5307, %rd5308}, [%rd5306];
	mul.lo.s64 	%rd5309, %rd5307, -8663945395140668459;
	mul.lo.s64 	%rd5310, %rd5307, -8601547726154366976;
	shr.u64 	%rd5311, %rd5309, 33;
	or.b64  	%rd5312, %rd5311, %rd5310;
	mul.lo.s64 	%rd5313, %rd5312, 5545529020109919103;
	xor.b64  	%rd5314, %rd5313, %rd7133;
	mov.b64 	{%r2405, %r2406}, %rd5314;
	shf.l.wrap.b32 	%r2407, %r2405, %r2406, 27;
	shf.l.wrap.b32 	%r2408, %r2406, %r2405, 27;
	mov.b64 	%rd5315, {%r2408, %r2407};
	add.s64 	%rd5316, %rd5315, %rd1343;
	mad.lo.s64 	%rd5317, %rd5316, 5, 1390208809;
	mul.lo.s64 	%rd5318, %rd5308, 5545529020109919103;
	mul.lo.s64 	%rd5319, %rd5308, 5659660229084708864;
	shr.u64 	%rd5320, %rd5318, 31;
	or.b64  	%rd5321, %rd5320, %rd5319;
	mul.lo.s64 	%rd5322, %rd5321, -8663945395140668459;
	xor.b64  	%rd5323, %rd5322, %rd1343;
	mov.b64 	{%r2409, %r2410}, %rd5323;
	shf.l.wrap.b32 	%r2411, %r2409, %r2410, 31;
	shf.l.wrap.b32 	%r2412, %r2410, %r2409, 31;
	mov.b64 	%rd5324, {%r2412, %r2411};
	add.s64 	%rd5325, %rd5317, %rd5324;
	mad.lo.s64 	%rd5326, %rd5325, 5, 944331445;
	ld.local.v2.u64 	{%rd5327, %rd5328}, [%rd5306+16];
	mul.lo.s64 	%rd5329, %rd5327, -8663945395140668459;
	mul.lo.s64 	%rd5330, %rd5327, -8601547726154366976;
	shr.u64 	%rd5331, %rd5329, 33;
	or.b64  	%rd5332, %rd5331, %rd5330;
	mul.lo.s64 	%rd5333, %rd5332, 5545529020109919103;
	xor.b64  	%rd5334, %rd5333, %rd5317;
	mov.b64 	{%r2413, %r2414}, %rd5334;
	shf.l.wrap.b32 	%r2415, %r2413, %r2414, 27;
	shf.l.wrap.b32 	%r2416, %r2414, %r2413, 27;
	mov.b64 	%rd5335, {%r2416, %r2415};
	add.s64 	%rd5336, %rd5335, %rd5326;
	mad.lo.s64 	%rd5337, %rd5336, 5, 1390208809;
	mul.lo.s64 	%rd5338, %rd5328, 5545529020109919103;
	mul.lo.s64 	%rd5339, %rd5328, 5659660229084708864;
	shr.u64 	%rd5340, %rd5338, 31;
	or.b64  	%rd5341, %rd5340, %rd5339;
	mul.lo.s64 	%rd5342, %rd5341, -8663945395140668459;
	xor.b64  	%rd5343, %rd5342, %rd5326;
	mov.b64 	{%r2417, %r2418}, %rd5343;
	shf.l.wrap.b32 	%r2419, %r2417, %r2418, 31;
	shf.l.wrap.b32 	%r2420, %r2418, %r2417, 31;
	mov.b64 	%rd5344, {%r2420, %r2419};
	add.s64 	%rd5345, %rd5337, %rd5344;
	mad.lo.s64 	%rd5346, %rd5345, 5, 944331445;
	ld.local.v2.u64 	{%rd5347, %rd5348}, [%rd5306+32];
	mul.lo.s64 	%rd5349, %rd5347, -8663945395140668459;
	mul.lo.s64 	%rd5350, %rd5347, -8601547726154366976;
	shr.u64 	%rd5351, %rd5349, 33;
	or.b64  	%rd5352, %rd5351, %rd5350;
	mul.lo.s64 	%rd5353, %rd5352, 5545529020109919103;
	xor.b64  	%rd5354, %rd5353, %rd5337;
	mov.b64 	{%r2421, %r2422}, %rd5354;
	shf.l.wrap.b32 	%r2423, %r2421, %r2422, 27;
	shf.l.wrap.b32 	%r2424, %r2422, %r2421, 27;
	mov.b64 	%rd5355, {%r2424, %r2423};
	add.s64 	%rd5356, %rd5355, %rd5346;
	mad.lo.s64 	%rd5357, %rd5356, 5, 1390208809;
	mul.lo.s64 	%rd5358, %rd5348, 5545529020109919103;
	mul.lo.s64 	%rd5359, %rd5348, 5659660229084708864;
	shr.u64 	%rd5360, %rd5358, 31;
	or.b64  	%rd5361, %rd5360, %rd5359;
	mul.lo.s64 	%rd5362, %rd5361, -8663945395140668459;
	xor.b64  	%rd5363, %rd5362, %rd5346;
	mov.b64 	{%r2425, %r2426}, %rd5363;
	shf.l.wrap.b32 	%r2427, %r2425, %r2426, 31;
	shf.l.wrap.b32 	%r2428, %r2426, %r2425, 31;
	mov.b64 	%rd5364, {%r2428, %r2427};
	add.s64 	%rd5365, %rd5357, %rd5364;
	mad.lo.s64 	%rd5366, %rd5365, 5, 944331445;
	ld.local.v2.u64 	{%rd5367, %rd5368}, [%rd5306+48];
	mul.lo.s64 	%rd5369, %rd5367, -8663945395140668459;
	mul.lo.s64 	%rd5370, %rd5367, -8601547726154366976;
	shr.u64 	%rd5371, %rd5369, 33;
	or.b64  	%rd5372, %rd5371, %rd5370;
	mul.lo.s64 	%rd5373, %rd5372, 5545529020109919103;
	xor.b64  	%rd5374, %rd5373, %rd5357;
	mov.b64 	{%r2429, %r2430}, %rd5374;
	shf.l.wrap.b32 	%r2431, %r2429, %r2430, 27;
	shf.l.wrap.b32 	%r2432, %r2430, %r2429, 27;
	mov.b64 	%rd5375, {%r2432, %r2431};
	add.s64 	%rd5376, %rd5375, %rd5366;
	mad.lo.s64 	%rd7133, %rd5376, 5, 1390208809;
	mul.lo.s64 	%rd5377, %rd5368, 5545529020109919103;
	mul.lo.s64 	%rd5378, %rd5368, 5659660229084708864;
	shr.u64 	%rd5379, %rd5377, 31;
	or.b64  	%rd5380, %rd5379, %rd5378;
	mul.lo.s64 	%rd5381, %rd5380, -8663945395140668459;
	xor.b64  	%rd5382, %rd5381, %rd5366;
	mov.b64 	{%r2433, %r2434}, %rd5382;
	shf.l.wrap.b32 	%r2435, %r2433, %r2434, 31;
	shf.l.wrap.b32 	%r2436, %r2434, %r2433, 31;
	mov.b64 	%rd5383, {%r2436, %r2435};
	add.s64 	%rd5384, %rd7133, %rd5383;
	mad.lo.s64 	%rd1343, %rd5384, 5, 944331445;
	add.s32 	%r3316, %r3316, 4;
	setp.eq.s32 	%p611, %r3316, %r3314;
	@%p611 bra 	$L__BB0_1197;
	bra.uni 	$L__BB0_1196;
$L__BB0_1197:
	setp.eq.s32 	%p612, %r465, 0;
	@%p612 bra 	$L__BB0_1202;
	setp.eq.s32 	%p613, %r465, 1;
	@%p613 bra 	$L__BB0_1200;
	shl.b32 	%r2437, %r3314, 1;
	mul.wide.u32 	%rd5386, %r2437, 8;
	add.s64 	%rd5387, %rd14, %rd5386;
	ld.local.v2.u64 	{%rd5388, %rd5389}, [%rd5387];
	mul.lo.s64 	%rd5390, %rd5388, -8663945395140668459;
	mul.lo.s64 	%rd5391, %rd5388, -8601547726154366976;
	shr.u64 	%rd5392, %rd5390, 33;
	or.b64  	%rd5393, %rd5392, %rd5391;
	mul.lo.s64 	%rd5394, %rd5393, 5545529020109919103;
	xor.b64  	%rd5395, %rd5394, %rd7133;
	mov.b64 	{%r2438, %r2439}, %rd5395;
	shf.l.wrap.b32 	%r2440, %r2438, %r2439, 27;
	shf.l.wrap.b32 	%r2441, %r2439, %r2438, 27;
	mov.b64 	%rd5396, {%r2441, %r2440};
	add.s64 	%rd5397, %rd5396, %rd1343;
	mad.lo.s64 	%rd5398, %rd5397, 5, 1390208809;
	mul.lo.s64 	%rd5399, %rd5389, 5545529020109919103;
	mul.lo.s64 	%rd5400, %rd5389, 5659660229084708864;
	shr.u64 	%rd5401, %rd5399, 31;
	or.b64  	%rd5402, %rd5401, %rd5400;
	mul.lo.s64 	%rd5403, %rd5402, -8663945395140668459;
	xor.b64  	%rd5404, %rd5403, %rd1343;
	mov.b64 	{%r2442, %r2443}, %rd5404;
	shf.l.wrap.b32 	%r2444, %r2442, %r2443, 31;
	shf.l.wrap.b32 	%r2445, %r2443, %r2442, 31;
	mov.b64 	%rd5405, {%r2445, %r2444};
	add.s64 	%rd5406, %rd5398, %rd5405;
	mad.lo.s64 	%rd5407, %rd5406, 5, 944331445;
	ld.local.v2.u64 	{%rd5408, %rd5409}, [%rd5387+16];
	mul.lo.s64 	%rd5410, %rd5408, -8663945395140668459;
	mul.lo.s64 	%rd5411, %rd5408, -8601547726154366976;
	shr.u64 	%rd5412, %rd5410, 33;
	or.b64  	%rd5413, %rd5412, %rd5411;
	mul.lo.s64 	%rd5414, %rd5413, 5545529020109919103;
	xor.b64  	%rd5415, %rd5414, %rd5398;
	mov.b64 	{%r2446, %r2447}, %rd5415;
	shf.l.wrap.b32 	%r2448, %r2446, %r2447, 27;
	shf.l.wrap.b32 	%r2449, %r2447, %r2446, 27;
	mov.b64 	%rd5416, {%r2449, %r2448};
	add.s64 	%rd5417, %rd5416, %rd5407;
	mad.lo.s64 	%rd7133, %rd5417, 5, 1390208809;
	mul.lo.s64 	%rd5418, %rd5409, 5545529020109919103;
	mul.lo.s64 	%rd5419, %rd5409, 5659660229084708864;
	shr.u64 	%rd5420, %rd5418, 31;
	or.b64  	%rd5421, %rd5420, %rd5419;
	mul.lo.s64 	%rd5422, %rd5421, -8663945395140668459;
	xor.b64  	%rd5423, %rd5422, %rd5407;
	mov.b64 	{%r2450, %r2451}, %rd5423;
	shf.l.wrap.b32 	%r2452, %r2450, %r2451, 31;
	shf.l.wrap.b32 	%r2453, %r2451, %r2450, 31;
	mov.b64 	%rd5424, {%r2453, %r2452};
	add.s64 	%rd5425, %rd7133, %rd5424;
	sub.s32 	%r2454, %r2437, %r3314;
	add.s32 	%r3314, %r2454, 2;
	mad.lo.s64 	%rd1343, %rd5425, 5, 944331445;
$L__BB0_1200:
	and.b32  	%r2455, %r464, 1;
	setp.eq.b32 	%p614, %r2455, 1;
	not.pred 	%p615, %p614;
	@%p615 bra 	$L__BB0_1202;
	shl.b32 	%r2456, %r3314, 1;
	mul.wide.u32 	%rd5426, %r2456, 8;
	add.s64 	%rd5427, %rd14, %rd5426;
	ld.local.v2.u64 	{%rd5428, %rd5429}, [%rd5427];
	mul.lo.s64 	%rd5430, %rd5428, -8663945395140668459;
	mul.lo.s64 	%rd5431, %rd5428, -8601547726154366976;
	shr.u64 	%rd5432, %rd5430, 33;
	or.b64  	%rd5433, %rd5432, %rd5431;
	mul.lo.s64 	%rd5434, %rd5433, 5545529020109919103;
	xor.b64  	%rd5435, %rd5434, %rd7133;
	mov.b64 	{%r2457, %r2458}, %rd5435;
	shf.l.wrap.b32 	%r2459, %r2457, %r2458, 27;
	shf.l.wrap.b32 	%r2460, %r2458, %r2457, 27;
	mov.b64 	%rd5436, {%r2460, %r2459};
	add.s64 	%rd5437, %rd5436, %rd1343;
	mad.lo.s64 	%rd7133, %rd5437, 5, 1390208809;
	mul.lo.s64 	%rd5438, %rd5429, 5545529020109919103;
	mul.lo.s64 	%rd5439, %rd5429, 5659660229084708864;
	shr.u64 	%rd5440, %rd5438, 31;
	or.b64  	%rd5441, %rd5440, %rd5439;
	mul.lo.s64 	%rd5442, %rd5441, -8663945395140668459;
	xor.b64  	%rd5443, %rd5442, %rd1343;
	mov.b64 	{%r2461, %r2462}, %rd5443;
	shf.l.wrap.b32 	%r2463, %r2461, %r2462, 31;
	shf.l.wrap.b32 	%r2464, %r2462, %r2461, 31;
	mov.b64 	%rd5444, {%r2464, %r2463};
	add.s64 	%rd5445, %rd7133, %rd5444;
	mad.lo.s64 	%rd1343, %rd5445, 5, 944331445;
$L__BB0_1202:
	and.b32  	%r472, %r3308, 15;
	setp.eq.s32 	%p616, %r472, 0;
	@%p616 bra 	$L__BB0_1239;
	and.b32  	%r473, %r3308, 2147483632;
	cvt.u32.u16 	%r2466, %rs21;
	and.b32  	%r474, %r2466, 15;
	add.s32 	%r2467, %r474, -1;
	and.b32  	%r475, %r2466, 3;
	setp.lt.u32 	%p617, %r2467, 3;
	mov.b32 	%r3318, 0;
	@%p617 bra 	$L__BB0_1206;
	and.b32  	%r3318, %r474, 12;
	mov.b32 	%r3317, 0;
$L__BB0_1205:
	add.s32 	%r2469, %r3317, %r473;
	cvt.u64.u32 	%rd5446, %r2469;
	add.s64 	%rd5447, %rd13, %rd5446;
	ld.local.u32 	%r2470, [%rd5447];
	cvt.u64.u32 	%rd5448, %r3317;
	add.s64 	%rd5449, %rd15, %rd5448;
	st.local.u32 	[%rd5449], %r2470;
	add.s32 	%r3317, %r3317, 4;
	setp.ne.s32 	%p618, %r3317, %r3318;
	@%p618 bra 	$L__BB0_1205;
$L__BB0_1206:
	setp.eq.s32 	%p619, %r475, 0;
	@%p619 bra 	$L__BB0_1210;
	add.s32 	%r2471, %r3318, %r473;
	cvt.u64.u32 	%rd5450, %r2471;
	add.s64 	%rd5451, %rd13, %rd5450;
	ld.local.u8 	%rs258, [%rd5451];
	cvt.u64.u32 	%rd1348, %r3318;
	add.s64 	%rd1349, %rd15, %rd1348;
	st.local.u8 	[%rd1349], %rs258;
	setp.eq.s32 	%p620, %r475, 1;
	@%p620 bra 	$L__BB0_1210;
	cvt.u64.u32 	%rd5452, %r473;
	add.s64 	%rd5453, %rd1348, %rd5452;
	add.s64 	%rd1350, %rd13, %rd5453;
	ld.local.u8 	%rs259, [%rd1350+1];
	st.local.u8 	[%rd1349+1], %rs259;
	setp.eq.s32 	%p621, %r475, 2;
	@%p621 bra 	$L__BB0_1210;
	ld.local.u8 	%rs260, [%rd1350+2];
	st.local.u8 	[%rd1349+2], %rs260;
$L__BB0_1210:
	mov.b64 	%rd5454, 0;
	setp.gt.s32 	%p622, %r472, 7;
	@%p622 bra 	$L__BB0_1217;
	setp.gt.s32 	%p630, %r472, 3;
	@%p630 bra 	$L__BB0_1214;
	setp.eq.s32 	%p634, %r472, 1;
	@%p634 bra 	$L__BB0_1238;
	setp.eq.s32 	%p635, %r472, 2;
	@%p635 bra 	$L__BB0_1237;
	bra.uni 	$L__BB0_1236;
$L__BB0_1214:
	setp.gt.s32 	%p631, %r472, 5;
	@%p631 bra 	$L__BB0_1216;
	setp.eq.s32 	%p633, %r472, 4;
	@%p633 bra 	$L__BB0_1235;
	bra.uni 	$L__BB0_1234;
$L__BB0_1216:
	setp.eq.s32 	%p632, %r472, 6;
	@%p632 bra 	$L__BB0_1233;
	bra.uni 	$L__BB0_1232;
$L__BB0_1217:
	setp.gt.s32 	%p623, %r472, 11;
	@%p623 bra 	$L__BB0_1221;
	setp.gt.s32 	%p627, %r472, 9;
	@%p627 bra 	$L__BB0_1220;
	setp.eq.s32 	%p629, %r472, 8;
	@%p629 bra 	$L__BB0_1231;
	bra.uni 	$L__BB0_1230;
$L__BB0_1220:
	setp.eq.s32 	%p628, %r472, 10;
	@%p628 bra 	$L__BB0_1229;
	bra.uni 	$L__BB0_1228;
$L__BB0_1221:
	setp.gt.s32 	%p624, %r472, 13;
	@%p624 bra 	$L__BB0_1223;
	setp.eq.s32 	%p626, %r472, 12;
	@%p626 bra 	$L__BB0_1227;
	bra.uni 	$L__BB0_1226;
$L__BB0_1223:
	setp.eq.s32 	%p625, %r472, 14;
	@%p625 bra 	$L__BB0_1225;
	ld.local.u8 	%rd5455, [%rd15+14];
	shl.b64 	%rd5454, %rd5455, 48;
$L__BB0_1225:
	ld.local.u8 	%rd5456, [%rd15+13];
	shl.b64 	%rd5457, %rd5456, 40;
	xor.b64  	%rd5454, %rd5457, %rd5454;
$L__BB0_1226:
	ld.local.u8 	%rd5458, [%rd15+12];
	shl.b64 	%rd5459, %rd5458, 32;
	xor.b64  	%rd5454, %rd5459, %rd5454;
$L__BB0_1227:
	ld.local.u8 	%r2472, [%rd15+11];
	mul.wide.u32 	%rd5460, %r2472, 16777216;
	xor.b64  	%rd5454, %rd5460, %rd5454;
$L__BB0_1228:
	ld.local.u8 	%r2473, [%rd15+10];
	mul.wide.u32 	%rd5461, %r2473, 65536;
	xor.b64  	%rd5454, %rd5461, %rd5454;
$L__BB0_1229:
	ld.local.u8 	%r2474, [%rd15+9];
	mul.wide.u32 	%rd5462, %r2474, 256;
	xor.b64  	%rd5454, %rd5462, %rd5454;
$L__BB0_1230:
	ld.local.u8 	%rd5463, [%rd15+8];
	xor.b64  	%rd5464, %rd5454, %rd5463;
	mul.lo.s64 	%rd5465, %rd5464, 5545529020109919103;
	mul.lo.s64 	%rd5466, %rd5464, 5659660229084708864;
	shr.u64 	%rd5467, %rd5465, 31;
	or.b64  	%rd5468, %rd5467, %rd5466;
	mul.lo.s64 	%rd5469, %rd5468, -8663945395140668459;
	xor.b64  	%rd1343, %rd5469, %rd1343;
$L__BB0_1231:
	ld.local.u8 	%rd5470, [%rd15+7];
	shl.b64 	%rd5454, %rd5470, 56;
$L__BB0_1232:
	ld.local.u8 	%rd5471, [%rd15+6];
	shl.b64 	%rd5472, %rd5471, 48;
	xor.b64  	%rd5454, %rd5472, %rd5454;
$L__BB0_1233:
	ld.local.u8 	%rd5473, [%rd15+5];
	shl.b64 	%rd5474, %rd5473, 40;
	xor.b64  	%rd5454, %rd5474, %rd5454;
$L__BB0_1234:
	ld.local.u8 	%rd5475, [%rd15+4];
	shl.b64 	%rd5476, %rd5475, 32;
	xor.b64  	%rd5454, %rd5476, %rd5454;
$L__BB0_1235:
	ld.local.u8 	%r2475, [%rd15+3];
	mul.wide.u32 	%rd5477, %r2475, 16777216;
	xor.b64  	%rd5454, %rd5477, %rd5454;
$L__BB0_1236:
	ld.local.u8 	%r2476, [%rd15+2];
	mul.wide.u32 	%rd5478, %r2476, 65536;
	xor.b64  	%rd5454, %rd5478, %rd5454;
$L__BB0_1237:
	ld.local.u8 	%r2477, [%rd15+1];
	mul.wide.u32 	%rd5479, %r2477, 256;
	xor.b64  	%rd5454, %rd5479, %rd5454;
$L__BB0_1238:
	ld.local.u8 	%rd5480, [%rd15];
	xor.b64  	%rd5481, %rd5454, %rd5480;
	mul.lo.s64 	%rd5482, %rd5481, -8663945395140668459;
	mul.lo.s64 	%rd5483, %rd5481, -8601547726154366976;
	shr.u64 	%rd5484, %rd5482, 33;
	or.b64  	%rd5485, %rd5484, %rd5483;
	mul.lo.s64 	%rd5486, %rd5485, 5545529020109919103;
	xor.b64  	%rd7133, %rd5486, %rd7133;
$L__BB0_1239:
	ld.param.u32 	%r3114, [_Z11insert_edgePiS_PbiilliiiPm_param_8];
	setp.lt.s32 	%p636, %r3114, 1;
	cvt.u64.u32 	%rd5487, %r3308;
	xor.b64  	%rd5488, %rd7133, %rd5487;
	xor.b64  	%rd5489, %rd1343, %rd5487;
	add.s64 	%rd5490, %rd5489, %rd5488;
	add.s64 	%rd5491, %rd5490, %rd5489;
	shr.u64 	%rd5492, %rd5490, 33;
	xor.b64  	%rd5493, %rd5492, %rd5490;
	mul.lo.s64 	%rd5494, %rd5493, -49064778989728563;
	shr.u64 	%rd5495, %rd5494, 33;
	xor.b64  	%rd5496, %rd5495, %rd5494;
	mul.lo.s64 	%rd5497, %rd5496, -4265267296055464877;
	shr.u64 	%rd5498, %rd5497, 33;
	xor.b64  	%rd5499, %rd5498, %rd5497;
	shr.u64 	%rd5500, %rd5491, 33;
	xor.b64  	%rd5501, %rd5500, %rd5491;
	mul.lo.s64 	%rd5502, %rd5501, -49064778989728563;
	shr.u64 	%rd5503, %rd5502, 33;
	xor.b64  	%rd5504, %rd5503, %rd5502;
	mul.lo.s64 	%rd5505, %rd5504, -4265267296055464877;
	shr.u64 	%rd5506, %rd5505, 33;
	xor.b64  	%rd5507, %rd5506, %rd5505;
	add.s64 	%rd5508, %rd5507, %rd5499;
	add.s64 	%rd5509, %rd5508, %rd5507;
	st.global.u64 	[%rd60], %rd5508;
	st.global.u64 	[%rd60+64], %rd5509;
	@%p636 bra 	$L__BB0_1295;
	setp.lt.u32 	%p637, %r442, 7;
	mov.b32 	%r3319, 0;
	mov.u32 	%r3321, %r3319;
	@%p637 bra 	$L__BB0_1266;
$L__BB0_1241:
	.pragma "nounroll";
	ld.global.u64 	%rd5510, [%rd60];
	ld.global.u64 	%rd5511, [%rd60+64];
	and.b32  	%r2479, %r3319, 248;
	cvt.u64.u32 	%rd5512, %r2479;
	mad.lo.s64 	%rd1389, %rd5511, %rd5512, %rd5510;
	or.b64  	%rd5513, %rd1389, %rd1314;
	and.b64  	%rd5514, %rd5513, -4294967296;
	setp.ne.s64 	%p638, %rd5514, 0;
	@%p638 bra 	$L__BB0_1243;
	cvt.u32.u64 	%r2480, %rd1314;
	cvt.u32.u64 	%r2481, %rd1389;
	rem.u32 	%r2482, %r2481, %r2480;
	cvt.u64.u32 	%rd7160, %r2482;
	bra.uni 	$L__BB0_1244;
$L__BB0_1243:
	rem.u64 	%rd7160, %rd1389, %rd1314;
$L__BB0_1244:
	add.s64 	%rd5515, %rd797, %rd7160;
	mov.b16 	%rs261, 1;
	st.global.u8 	[%rd5515], %rs261;
	add.s32 	%r2483, %r3319, 1;
	ld.global.u64 	%rd5516, [%rd60];
	ld.global.u64 	%rd5517, [%rd60+64];
	and.b32  	%r2484, %r2483, 249;
	cvt.u64.u32 	%rd5518, %r2484;
	mad.lo.s64 	%rd1393, %rd5517, %rd5518, %rd5516;
	or.b64  	%rd5519, %rd1393, %rd1314;
	and.b64  	%rd5520, %rd5519, -4294967296;
	setp.ne.s64 	%p639, %rd5520, 0;
	@%p639 bra 	$L__BB0_1246;
	cvt.u32.u64 	%r2485, %rd1314;
	cvt.u32.u64 	%r2486, %rd1393;
	rem.u32 	%r2487, %r2486, %r2485;
	cvt.u64.u32 	%rd7161, %r2487;
	bra.uni 	$L__BB0_1247;
$L__BB0_1246:
	rem.u64 	%rd7161, %rd1393, %rd1314;
$L__BB0_1247:
	add.s64 	%rd5521, %rd797, %rd7161;
	mov.b16 	%rs262, 1;
	st.global.u8 	[%rd5521], %rs262;
	add.s32 	%r2488, %r3319, 2;
	ld.global.u64 	%rd5522, [%rd60];
	ld.global.u64 	%rd5523, [%rd60+64];
	and.b32  	%r2489, %r2488, 250;
	cvt.u64.u32 	%rd5524, %r2489;
	mad.lo.s64 	%rd1397, %rd5523, %rd5524, %rd5522;
	or.b64  	%rd5525, %rd1397, %rd1314;
	and.b64  	%rd5526, %rd5525, -4294967296;
	setp.ne.s64 	%p640, %rd5526, 0;
	@%p640 bra 	$L__BB0_1249;
	cvt.u32.u64 	%r2490, %rd1314;
	cvt.u32.u64 	%r2491, %rd1397;
	rem.u32 	%r2492, %r2491, %r2490;
	cvt.u64.u32 	%rd7162, %r2492;
	bra.uni 	$L__BB0_1250;
$L__BB0_1249:
	rem.u64 	%rd7162, %rd1397, %rd1314;
$L__BB0_1250:
	add.s64 	%rd5527, %rd797, %rd7162;
	mov.b16 	%rs263, 1;
	st.global.u8 	[%rd5527], %rs263;
	add.s32 	%r2493, %r3319, 3;
	ld.global.u64 	%rd5528, [%rd60];
	ld.global.u64 	%rd5529, [%rd60+64];
	and.b32  	%r2494, %r2493, 251;
	cvt.u64.u32 	%rd5530, %r2494;
	mad.lo.s64 	%rd1401, %rd5529, %rd5530, %rd5528;
	or.b64  	%rd5531, %rd1401, %rd1314;
	and.b64  	%rd5532, %rd5531, -4294967296;
	setp.ne.s64 	%p641, %rd5532, 0;
	@%p641 bra 	$L__BB0_1252;
	cvt.u32.u64 	%r2495, %rd1314;
	cvt.u32.u64 	%r2496, %rd1401;
	rem.u32 	%r2497, %r2496, %r2495;
	cvt.u64.u32 	%rd7163, %r2497;
	bra.uni 	$L__BB0_1253;
$L__BB0_1252:
	rem.u64 	%rd7163, %rd1401, %rd1314;
$L__BB0_1253:
	add.s64 	%rd5533, %rd797, %rd7163;
	mov.b16 	%rs264, 1;
	st.global.u8 	[%rd5533], %rs264;
	add.s32 	%r2498, %r3319, 4;
	ld.global.u64 	%rd5534, [%rd60];
	ld.global.u64 	%rd5535, [%rd60+64];
	and.b32  	%r2499, %r2498, 252;
	cvt.u64.u32 	%rd5536, %r2499;
	mad.lo.s64 	%rd1405, %rd5535, %rd5536, %rd5534;
	or.b64  	%rd5537, %rd1405, %rd1314;
	and.b64  	%rd5538, %rd5537, -4294967296;
	setp.ne.s64 	%p642, %rd5538, 0;
	@%p642 bra 	$L__BB0_1255;
	cvt.u32.u64 	%r2500, %rd1314;
	cvt.u32.u64 	%r2501, %rd1405;
	rem.u32 	%r2502, %r2501, %r2500;
	cvt.u64.u32 	%rd7164, %r2502;
	bra.uni 	$L__BB0_1256;
$L__BB0_1255:
	rem.u64 	%rd7164, %rd1405, %rd1314;
$L__BB0_1256:
	add.s64 	%rd5539, %rd797, %rd7164;
	mov.b16 	%rs265, 1;
	st.global.u8 	[%rd5539], %rs265;
	add.s32 	%r2503, %r3319, 5;
	ld.global.u64 	%rd5540, [%rd60];
	ld.global.u64 	%rd5541, [%rd60+64];
	and.b32  	%r2504, %r2503, 253;
	cvt.u64.u32 	%rd5542, %r2504;
	mad.lo.s64 	%rd1409, %rd5541, %rd5542, %rd5540;
	or.b64  	%rd5543, %rd1409, %rd1314;
	and.b64  	%rd5544, %rd5543, -4294967296;
	setp.ne.s64 	%p643, %rd5544, 0;
	@%p643 bra 	$L__BB0_1258;
	cvt.u32.u64 	%r2505, %rd1314;
	cvt.u32.u64 	%r2506, %rd1409;
	rem.u32 	%r2507, %r2506, %r2505;
	cvt.u64.u32 	%rd7165, %r2507;
	bra.uni 	$L__BB0_1259;
$L__BB0_1258:
	rem.u64 	%rd7165, %rd1409, %rd1314;
$L__BB0_1259:
	add.s64 	%rd5545, %rd797, %rd7165;
	mov.b16 	%rs266, 1;
	st.global.u8 	[%rd5545], %rs266;
	add.s32 	%r2508, %r3319, 6;
	ld.global.u64 	%rd5546, [%rd60];
	ld.global.u64 	%rd5547, [%rd60+64];
	and.b32  	%r2509, %r2508, 254;
	cvt.u64.u32 	%rd5548, %r2509;
	mad.lo.s64 	%rd1413, %rd5547, %rd5548, %rd5546;
	or.b64  	%rd5549, %rd1413, %rd1314;
	and.b64  	%rd5550, %rd5549, -4294967296;
	setp.ne.s64 	%p644, %rd5550, 0;
	@%p644 bra 	$L__BB0_1261;
	cvt.u32.u64 	%r2510, %rd1314;
	cvt.u32.u64 	%r2511, %rd1413;
	rem.u32 	%r2512, %r2511, %r2510;
	cvt.u64.u32 	%rd7166, %r2512;
	bra.uni 	$L__BB0_1262;
$L__BB0_1261:
	rem.u64 	%rd7166, %rd1413, %rd1314;
$L__BB0_1262:
	add.s64 	%rd5551, %rd797, %rd7166;
	mov.b16 	%rs267, 1;
	st.global.u8 	[%rd5551], %rs267;
	add.s32 	%r2513, %r3319, 7;
	ld.global.u64 	%rd5552, [%rd60];
	ld.global.u64 	%rd5553, [%rd60+64];
	and.b32  	%r2514, %r2513, 255;
	cvt.u64.u32 	%rd5554, %r2514;
	mad.lo.s64 	%rd1417, %rd5553, %rd5554, %rd5552;
	or.b64  	%rd5555, %rd1417, %rd1314;
	and.b64  	%rd5556, %rd5555, -4294967296;
	setp.ne.s64 	%p645, %rd5556, 0;
	@%p645 bra 	$L__BB0_1264;
	cvt.u32.u64 	%r2515, %rd1314;
	cvt.u32.u64 	%r2516, %rd1417;
	rem.u32 	%r2517, %r2516, %r2515;
	cvt.u64.u32 	%rd7167, %r2517;
	bra.uni 	$L__BB0_1265;
$L__BB0_1264:
	rem.u64 	%rd7167, %rd1417, %rd1314;
$L__BB0_1265:
	add.s64 	%rd5557, %rd797, %rd7167;
	mov.b16 	%rs268, 1;
	st.global.u8 	[%rd5557], %rs268;
	add.s32 	%r3319, %r3319, 8;
	setp.ne.s32 	%p646, %r3319, %r447;
	mov.u32 	%r3321, %r447;
	@%p646 bra 	$L__BB0_1241;
$L__BB0_1266:
	setp.eq.s32 	%p647, %r443, 0;
	@%p647 bra 	$L__BB0_1295;
	setp.lt.u32 	%p648, %r444, 3;
	@%p648 bra 	$L__BB0_1281;
	ld.global.u64 	%rd5558, [%rd60];
	ld.global.u64 	%rd5559, [%rd60+64];
	and.b32  	%r2518, %r3321, 255;
	cvt.u64.u32 	%rd5560, %r2518;
	mad.lo.s64 	%rd1421, %rd5559, %rd5560, %rd5558;
	or.b64  	%rd5561, %rd1421, %rd1314;
	and.b64  	%rd5562, %rd5561, -4294967296;
	setp.ne.s64 	%p649, %rd5562, 0;
	@%p649 bra 	$L__BB0_1270;
	cvt.u32.u64 	%r2519, %rd1314;
	cvt.u32.u64 	%r2520, %rd1421;
	rem.u32 	%r2521, %r2520, %r2519;
	cvt.u64.u32 	%rd7168, %r2521;
	bra.uni 	$L__BB0_1271;
$L__BB0_1270:
	rem.u64 	%rd7168, %rd1421, %rd1314;
$L__BB0_1271:
	add.s64 	%rd5563, %rd797, %rd7168;
	mov.b16 	%rs269, 1;
	st.global.u8 	[%rd5563], %rs269;
	add.s32 	%r2522, %r3321, 1;
	ld.global.u64 	%rd5564, [%rd60];
	ld.global.u64 	%rd5565, [%rd60+64];
	and.b32  	%r2523, %r2522, 255;
	cvt.u64.u32 	%rd5566, %r2523;
	mad.lo.s64 	%rd1425, %rd5565, %rd5566, %rd5564;
	or.b64  	%rd5567, %rd1425, %rd1314;
	and.b64  	%rd5568, %rd5567, -4294967296;
	setp.ne.s64 	%p650, %rd5568, 0;
	@%p650 bra 	$L__BB0_1273;
	cvt.u32.u64 	%r2524, %rd1314;
	cvt.u32.u64 	%r2525, %rd1425;
	rem.u32 	%r2526, %r2525, %r2524;
	cvt.u64.u32 	%rd7169, %r2526;
	bra.uni 	$L__BB0_1274;
$L__BB0_1273:
	rem.u64 	%rd7169, %rd1425, %rd1314;
$L__BB0_1274:
	add.s64 	%rd5569, %rd797, %rd7169;
	mov.b16 	%rs270, 1;
	st.global.u8 	[%rd5569], %rs270;
	add.s32 	%r2527, %r3321, 2;
	ld.global.u64 	%rd5570, [%rd60];
	ld.global.u64 	%rd5571, [%rd60+64];
	and.b32  	%r2528, %r2527, 255;
	cvt.u64.u32 	%rd5572, %r2528;
	mad.lo.s64 	%rd1429, %rd5571, %rd5572, %rd5570;
	or.b64  	%rd5573, %rd1429, %rd1314;
	and.b64  	%rd5574, %rd5573, -4294967296;
	setp.ne.s64 	%p651, %rd5574, 0;
	@%p651 bra 	$L__BB0_1276;
	cvt.u32.u64 	%r2529, %rd1314;
	cvt.u32.u64 	%r2530, %rd1429;
	rem.u32 	%r2531, %r2530, %r2529;
	cvt.u64.u32 	%rd7170, %r2531;
	bra.uni 	$L__BB0_1277;
$L__BB0_1276:
	rem.u64 	%rd7170, %rd1429, %rd1314;
$L__BB0_1277:
	add.s64 	%rd5575, %rd797, %rd7170;
	mov.b16 	%rs271, 1;
	st.global.u8 	[%rd5575], %rs271;
	add.s32 	%r2532, %r3321, 3;
	ld.global.u64 	%rd5576, [%rd60];
	ld.global.u64 	%rd5577, [%rd60+64];
	and.b32  	%r2533, %r2532, 255;
	cvt.u64.u32 	%rd5578, %r2533;
	mad.lo.s64 	%rd1433, %rd5577, %rd5578, %rd5576;
	or.b64  	%rd5579, %rd1433, %rd1314;
	and.b64  	%rd5580, %rd5579, -4294967296;
	setp.ne.s64 	%p652, %rd5580, 0;
	@%p652 bra 	$L__BB0_1279;
	cvt.u32.u64 	%r2534, %rd1314;
	cvt.u32.u64 	%r2535, %rd1433;
	rem.u32 	%r2536, %r2535, %r2534;
	cvt.u64.u32 	%rd7171, %r2536;
	bra.uni 	$L__BB0_1280;
$L__BB0_1279:
	rem.u64 	%rd7171, %rd1433, %rd1314;
$L__BB0_1280:
	add.s64 	%rd5581, %rd797, %rd7171;
	mov.b16 	%rs272, 1;
	st.global.u8 	[%rd5581], %rs272;
	add.s32 	%r3321, %r3321, 4;
$L__BB0_1281:
	setp.eq.s32 	%p653, %r445, 0;
	@%p653 bra 	$L__BB0_1295;
	setp.eq.s32 	%p654, %r446, 0;
	@%p654 bra 	$L__BB0_1290;
	ld.global.u64 	%rd5582, [%rd60];
	ld.global.u64 	%rd5583, [%rd60+64];
	and.b32  	%r2537, %r3321, 255;
	cvt.u64.u32 	%rd5584, %r2537;
	mad.lo.s64 	%rd1437, %rd5583, %rd5584, %rd5582;
	or.b64  	%rd5585, %rd1437, %rd1314;
	and.b64  	%rd5586, %rd5585, -4294967296;
	setp.ne.s64 	%p655, %rd5586, 0;
	@%p655 bra 	$L__BB0_1285;
	cvt.u32.u64 	%r2538, %rd1314;
	cvt.u32.u64 	%r2539, %rd1437;
	rem.u32 	%r2540, %r2539, %r2538;
	cvt.u64.u32 	%rd7172, %r2540;
	bra.uni 	$L__BB0_1286;
$L__BB0_1285:
	rem.u64 	%rd7172, %rd1437, %rd1314;
$L__BB0_1286:
	add.s64 	%rd5587, %rd797, %rd7172;
	mov.b16 	%rs273, 1;
	st.global.u8 	[%rd5587], %rs273;
	add.s32 	%r2541, %r3321, 1;
	ld.global.u64 	%rd5588, [%rd60];
	ld.global.u64 	%rd5589, [%rd60+64];
	and.b32  	%r2542, %r2541, 255;
	cvt.u64.u32 	%rd5590, %r2542;
	mad.lo.s64 	%rd1441, %rd5589, %rd5590, %rd5588;
	or.b64  	%rd5591, %rd1441, %rd1314;
	and.b64  	%rd5592, %rd5591, -4294967296;
	setp.ne.s64 	%p656, %rd5592, 0;
	@%p656 bra 	$L__BB0_1288;
	cvt.u32.u64 	%r2543, %rd1314;
	cvt.u32.u64 	%r2544, %rd1441;
	rem.u32 	%r2545, %r2544, %r2543;
	cvt.u64.u32 	%rd7173, %r2545;
	bra.uni 	$L__BB0_1289;
$L__BB0_1288:
	rem.u64 	%rd7173, %rd1441, %rd1314;
$L__BB0_1289:
	add.s64 	%rd5593, %rd797, %rd7173;
	mov.b16 	%rs274, 1;
	st.global.u8 	[%rd5593], %rs274;
	add.s32 	%r3321, %r3321, 2;
$L__BB0_1290:
	setp.eq.s32 	%p657, %r448, 0;
	@%p657 bra 	$L__BB0_1295;
	ld.global.u64 	%rd5594, [%rd60];
	ld.global.u64 	%rd5595, [%rd60+64];
	and.b32  	%r2546, %r3321, 255;
	cvt.u64.u32 	%rd5596, %r2546;
	mad.lo.s64 	%rd1445, %rd5595, %rd5596, %rd5594;
	or.b64  	%rd5597, %rd1445, %rd1314;
	and.b64  	%rd5598, %rd5597, -4294967296;
	setp.ne.s64 	%p658, %rd5598, 0;
	@%p658 bra 	$L__BB0_1293;
	cvt.u32.u64 	%r2547, %rd1314;
	cvt.u32.u64 	%r2548, %rd1445;
	rem.u32 	%r2549, %r2548, %r2547;
	cvt.u64.u32 	%rd7174, %r2549;
	bra.uni 	$L__BB0_1294;
$L__BB0_1293:
	rem.u64 	%rd7174, %rd1445, %rd1314;
$L__BB0_1294:
	add.s64 	%rd5599, %rd797, %rd7174;
	mov.b16 	%rs275, 1;
	st.global.u8 	[%rd5599], %rs275;
$L__BB0_1295:
	shl.b32 	%r2550, %r3307, 1;
	or.b32  	%r2551, %r2550, 1;
	setp.ne.s32 	%p659, %r450, %r2551;
	@%p659 bra 	$L__BB0_1416;
	add.s64 	%rd5936, %rd1190, %rd1316;
	shl.b64 	%rd7176, %rd5936, 1;
	mov.b32 	%r3323, 0;
	mov.b16 	%rs358, 1;
	mov.u64 	%rd7175, %rd7176;
$L__BB0_1297:
	mov.u32 	%r489, %r3323;
	mov.u16 	%rs23, %rs358;
	add.s32 	%r3323, %r489, 1;
	mul.hi.s64 	%rd5937, %rd7175, 7378697629483820647;
	shr.u64 	%rd5938, %rd5937, 63;
	shr.s64 	%rd5939, %rd5937, 2;
	add.s64 	%rd1451, %rd5939, %rd5938;
	add.s64 	%rd5940, %rd7175, 9;
	setp.gt.u64 	%p722, %rd5940, 18;
	add.s16 	%rs358, %rs23, 1;
	mov.u64 	%rd7175, %rd1451;
	@%p722 bra 	$L__BB0_1297;
	mov.b32 	%r3324, 0;
$L__BB0_1299:
	mov.u32 	%r491, %r3324;
	mul.hi.s64 	%rd5941, %rd7176, 7378697629483820647;
	shr.u64 	%rd5942, %rd5941, 63;
	shr.s64 	%rd5943, %rd5941, 2;
	add.s64 	%rd1453, %rd5943, %rd5942;
	mul.lo.s64 	%rd5944, %rd1453, 10;
	sub.s64 	%rd5945, %rd7176, %rd5944;
	cvt.u16.u64 	%rs302, %rd5945;
	add.s16 	%rs303, %rs302, 48;
	sub.s32 	%r2722, %r489, %r491;
	cvt.s64.s32 	%rd5946, %r2722;
	add.s64 	%rd5947, %rd12, %rd5946;
	st.local.u8 	[%rd5947], %rs303;
	add.s32 	%r3324, %r491, 1;
	add.s64 	%rd5948, %rd7176, 9;
	setp.gt.u64 	%p723, %rd5948, 18;
	mov.u64 	%rd7176, %rd1453;
	@%p723 bra 	$L__BB0_1299;
	cvt.u64.u32 	%rd5949, %r491;
	add.s64 	%rd5950, %rd12, %rd5949;
	mov.b16 	%rs304, 48;
	st.local.u8 	[%rd5950+1], %rs304;
	and.b32  	%r493, %r3323, 3;
	setp.lt.u32 	%p724, %r489, 3;
	mov.b32 	%r3326, 0;
	@%p724 bra 	$L__BB0_1303;
	and.b32  	%r3326, %r3323, -4;
	mov.b32 	%r3325, 0;
$L__BB0_1302:
	cvt.u64.u32 	%rd5951, %r3325;
	add.s64 	%rd5952, %rd12, %rd5951;
	add.s64 	%rd5953, %rd9, %rd5951;
	ld.local.u8 	%r2725, [%rd5952+3];
	ld.local.u8 	%r2726, [%rd5952+2];
	prmt.b32 	%r2727, %r2726, %r2725, 0x3340U;
	ld.local.u8 	%r2728, [%rd5952+1];
	ld.local.u8 	%r2729, [%rd5952];
	prmt.b32 	%r2730, %r2729, %r2728, 0x3340U;
	prmt.b32 	%r2731, %r2730, %r2727, 0x5410U;
	st.local.u32 	[%rd5953], %r2731;
	add.s32 	%r3325, %r3325, 4;
	setp.ne.s32 	%p725, %r3325, %r3326;
	@%p725 bra 	$L__BB0_1302;
$L__BB0_1303:
	setp.eq.s32 	%p726, %r493, 0;
	@%p726 bra 	$L__BB0_1307;
	cvt.u64.u32 	%rd5954, %r3326;
	add.s64 	%rd1454, %rd12, %rd5954;
	ld.local.u8 	%rs305, [%rd1454];
	add.s64 	%rd1455, %rd9, %rd5954;
	st.local.u8 	[%rd1455], %rs305;
	setp.eq.s32 	%p727, %r493, 1;
	@%p727 bra 	$L__BB0_1307;
	ld.local.u8 	%rs306, [%rd1454+1];
	st.local.u8 	[%rd1455+1], %rs306;
	setp.eq.s32 	%p728, %r493, 2;
	@%p728 bra 	$L__BB0_1307;
	ld.local.u8 	%rs307, [%rd1454+2];
	st.local.u8 	[%rd1455+2], %rs307;
$L__BB0_1307:
	mov.b32 	%r3327, 0;
	@%p724 bra 	$L__BB0_1310;
	and.b32  	%r3327, %r3323, -4;
	mov.b32 	%r3328, 0;
$L__BB0_1309:
	cvt.u64.u32 	%rd5955, %r3328;
	add.s64 	%rd5956, %rd9, %rd5955;
	ld.local.u32 	%r2734, [%rd5956];
	mul.wide.u32 	%rd5957, %r3328, 8;
	add.s64 	%rd5958, %rd10, %rd5957;
	bfe.u32 	%r2735, %r2734, 8, 8;
	cvt.u64.u32 	%rd5959, %r2735;
	and.b64  	%rd5960, %rd5959, 255;
	bfe.u32 	%r2736, %r2734, 0, 8;
	cvt.u64.u32 	%rd5961, %r2736;
	and.b64  	%rd5962, %rd5961, 255;
	st.local.v2.u64 	[%rd5958], {%rd5962, %rd5960};
	bfe.u32 	%r2737, %r2734, 24, 8;
	cvt.u64.u32 	%rd5963, %r2737;
	and.b64  	%rd5964, %rd5963, 255;
	bfe.u32 	%r2738, %r2734, 16, 8;
	cvt.u64.u32 	%rd5965, %r2738;
	and.b64  	%rd5966, %rd5965, 255;
	st.local.v2.u64 	[%rd5958+16], {%rd5966, %rd5964};
	add.s32 	%r3328, %r3328, 4;
	setp.eq.s32 	%p730, %r3328, %r3327;
	@%p730 bra 	$L__BB0_1310;
	bra.uni 	$L__BB0_1309;
$L__BB0_1310:
	@%p726 bra 	$L__BB0_1314;
	cvt.u64.u32 	%rd5967, %r3327;
	add.s64 	%rd1456, %rd9, %rd5967;
	ld.local.u8 	%rd5968, [%rd1456];
	mul.wide.u32 	%rd5969, %r3327, 8;
	add.s64 	%rd1457, %rd10, %rd5969;
	st.local.u64 	[%rd1457], %rd5968;
	setp.eq.s32 	%p732, %r493, 1;
	@%p732 bra 	$L__BB0_1314;
	ld.local.u8 	%rd5970, [%rd1456+1];
	st.local.u64 	[%rd1457+8], %rd5970;
	setp.eq.s32 	%p733, %r493, 2;
	@%p733 bra 	$L__BB0_1314;
	ld.local.u8 	%rd5971, [%rd1456+2];
	st.local.u64 	[%rd1457+16], %rd5971;
$L__BB0_1314:
	setp.lt.u32 	%p734, %r489, 15;
	mov.b64 	%rd7185, 0;
	mov.u64 	%rd1471, %rd7185;
	@%p734 bra 	$L__BB0_1323;
	shr.u32 	%r2740, %r3323, 4;
	max.u32 	%r500, %r2740, 1;
	and.b32  	%r501, %r500, 3;
	setp.lt.u32 	%p735, %r3323, 64;
	mov.b32 	%r3329, 0;
	mov.b64 	%rd1471, 0;
	mov.u64 	%rd7185, %rd1471;
	@%p735 bra 	$L__BB0_1318;
	and.b32  	%r3329, %r500, 268435452;
	mov.b32 	%r3331, 0;
	mov.b64 	%rd1471, 0;
$L__BB0_1317:
	.pragma "nounroll";
	shl.b32 	%r2742, %r3331, 1;
	mul.wide.u32 	%rd5976, %r2742, 8;
	add.s64 	%rd5977, %rd10, %rd5976;
	ld.local.v2.u64 	{%rd5978, %rd5979}, [%rd5977];
	mul.lo.s64 	%rd5980, %rd5978, -8663945395140668459;
	mul.lo.s64 	%rd5981, %rd5978, -8601547726154366976;
	shr.u64 	%rd5982, %rd5980, 33;
	or.b64  	%rd5983, %rd5982, %rd5981;
	mul.lo.s64 	%rd5984, %rd5983, 5545529020109919103;
	xor.b64  	%rd5985, %rd5984, %rd7185;
	mov.b64 	{%r2743, %r2744}, %rd5985;
	shf.l.wrap.b32 	%r2745, %r2743, %r2744, 27;
	shf.l.wrap.b32 	%r2746, %r2744, %r2743, 27;
	mov.b64 	%rd5986, {%r2746, %r2745};
	add.s64 	%rd5987, %rd5986, %rd1471;
	mad.lo.s64 	%rd5988, %rd5987, 5, 1390208809;
	mul.lo.s64 	%rd5989, %rd5979, 5545529020109919103;
	mul.lo.s64 	%rd5990, %rd5979, 5659660229084708864;
	shr.u64 	%rd5991, %rd5989, 31;
	or.b64  	%rd5992, %rd5991, %rd5990;
	mul.lo.s64 	%rd5993, %rd5992, -8663945395140668459;
	xor.b64  	%rd5994, %rd5993, %rd1471;
	mov.b64 	{%r2747, %r2748}, %rd5994;
	shf.l.wrap.b32 	%r2749, %r2747, %r2748, 31;
	shf.l.wrap.b32 	%r2750, %r2748, %r2747, 31;
	mov.b64 	%rd5995, {%r2750, %r2749};
	add.s64 	%rd5996, %rd5988, %rd5995;
	mad.lo.s64 	%rd5997, %rd5996, 5, 944331445;
	ld.local.v2.u64 	{%rd5998, %rd5999}, [%rd5977+16];
	mul.lo.s64 	%rd6000, %rd5998, -8663945395140668459;
	mul.lo.s64 	%rd6001, %rd5998, -8601547726154366976;
	shr.u64 	%rd6002, %rd6000, 33;
	or.b64  	%rd6003, %rd6002, %rd6001;
	mul.lo.s64 	%rd6004, %rd6003, 5545529020109919103;
	xor.b64  	%rd6005, %rd6004, %rd5988;
	mov.b64 	{%r2751, %r2752}, %rd6005;
	shf.l.wrap.b32 	%r2753, %r2751, %r2752, 27;
	shf.l.wrap.b32 	%r2754, %r2752, %r2751, 27;
	mov.b64 	%rd6006, {%r2754, %r2753};
	add.s64 	%rd6007, %rd6006, %rd5997;
	mad.lo.s64 	%rd6008, %rd6007, 5, 1390208809;
	mul.lo.s64 	%rd6009, %rd5999, 5545529020109919103;
	mul.lo.s64 	%rd6010, %rd5999, 5659660229084708864;
	shr.u64 	%rd6011, %rd6009, 31;
	or.b64  	%rd6012, %rd6011, %rd6010;
	mul.lo.s64 	%rd6013, %rd6012, -8663945395140668459;
	xor.b64  	%rd6014, %rd6013, %rd5997;
	mov.b64 	{%r2755, %r2756}, %rd6014;
	shf.l.wrap.b32 	%r2757, %r2755, %r2756, 31;
	shf.l.wrap.b32 	%r2758, %r2756, %r2755, 31;
	mov.b64 	%rd6015, {%r2758, %r2757};
	add.s64 	%rd6016, %rd6008, %rd6015;
	mad.lo.s64 	%rd6017, %rd6016, 5, 944331445;
	ld.local.v2.u64 	{%rd6018, %rd6019}, [%rd5977+32];
	mul.lo.s64 	%rd6020, %rd6018, -8663945395140668459;
	mul.lo.s64 	%rd6021, %rd6018, -8601547726154366976;
	shr.u64 	%rd6022, %rd6020, 33;
	or.b64  	%rd6023, %rd6022, %rd6021;
	mul.lo.s64 	%rd6024, %rd6023, 5545529020109919103;
	xor.b64  	%rd6025, %rd6024, %rd6008;
	mov.b64 	{%r2759, %r2760}, %rd6025;
	shf.l.wrap.b32 	%r2761, %r2759, %r2760, 27;
	shf.l.wrap.b32 	%r2762, %r2760, %r2759, 27;
	mov.b64 	%rd6026, {%r2762, %r2761};
	add.s64 	%rd6027, %rd6026, %rd6017;
	mad.lo.s64 	%rd6028, %rd6027, 5, 1390208809;
	mul.lo.s64 	%rd6029, %rd6019, 5545529020109919103;
	mul.lo.s64 	%rd6030, %rd6019, 5659660229084708864;
	shr.u64 	%rd6031, %rd6029, 31;
	or.b64  	%rd6032, %rd6031, %rd6030;
	mul.lo.s64 	%rd6033, %rd6032, -8663945395140668459;
	xor.b64  	%rd6034, %rd6033, %rd6017;
	mov.b64 	{%r2763, %r2764}, %rd6034;
	shf.l.wrap.b32 	%r2765, %r2763, %r2764, 31;
	shf.l.wrap.b32 	%r2766, %r2764, %r2763, 31;
	mov.b64 	%rd6035, {%r2766, %r2765};
	add.s64 	%rd6036, %rd6028, %rd6035;
	mad.lo.s64 	%rd6037, %rd6036, 5, 944331445;
	ld.local.v2.u64 	{%rd6038, %rd6039}, [%rd5977+48];
	mul.lo.s64 	%rd6040, %rd6038, -8663945395140668459;
	mul.lo.s64 	%rd6041, %rd6038, -8601547726154366976;
	shr.u64 	%rd6042, %rd6040, 33;
	or.b64  	%rd6043, %rd6042, %rd6041;
	mul.lo.s64 	%rd6044, %rd6043, 5545529020109919103;
	xor.b64  	%rd6045, %rd6044, %rd6028;
	mov.b64 	{%r2767, %r2768}, %rd6045;
	shf.l.wrap.b32 	%r2769, %r2767, %r2768, 27;
	shf.l.wrap.b32 	%r2770, %r2768, %r2767, 27;
	mov.b64 	%rd6046, {%r2770, %r2769};
	add.s64 	%rd6047, %rd6046, %rd6037;
	mad.lo.s64 	%rd7185, %rd6047, 5, 1390208809;
	mul.lo.s64 	%rd6048, %rd6039, 5545529020109919103;
	mul.lo.s64 	%rd6049, %rd6039, 5659660229084708864;
	shr.u64 	%rd6050, %rd6048, 31;
	or.b64  	%rd6051, %rd6050, %rd6049;
	mul.lo.s64 	%rd6052, %rd6051, -8663945395140668459;
	xor.b64  	%rd6053, %rd6052, %rd6037;
	mov.b64 	{%r2771, %r2772}, %rd6053;
	shf.l.wrap.b32 	%r2773, %r2771, %r2772, 31;
	shf.l.wrap.b32 	%r2774, %r2772, %r2771, 31;
	mov.b64 	%rd6054, {%r2774, %r2773};
	add.s64 	%rd6055, %rd7185, %rd6054;
	mad.lo.s64 	%rd1471, %rd6055, 5, 944331445;
	add.s32 	%r3331, %r3331, 4;
	setp.eq.s32 	%p736, %r3331, %r3329;
	@%p736 bra 	$L__BB0_1318;
	bra.uni 	$L__BB0_1317;
$L__BB0_1318:
	setp.eq.s32 	%p737, %r501, 0;
	@%p737 bra 	$L__BB0_1323;
	setp.eq.s32 	%p738, %r501, 1;
	@%p738 bra 	$L__BB0_1321;
	shl.b32 	%r2775, %r3329, 1;
	mul.wide.u32 	%rd6057, %r2775, 8;
	add.s64 	%rd6058, %rd10, %rd6057;
	ld.local.v2.u64 	{%rd6059, %rd6060}, [%rd6058];
	mul.lo.s64 	%rd6061, %rd6059, -8663945395140668459;
	mul.lo.s64 	%rd6062, %rd6059, -8601547726154366976;
	shr.u64 	%rd6063, %rd6061, 33;
	or.b64  	%rd6064, %rd6063, %rd6062;
	mul.lo.s64 	%rd6065, %rd6064, 5545529020109919103;
	xor.b64  	%rd6066, %rd6065, %rd7185;
	mov.b64 	{%r2776, %r2777}, %rd6066;
	shf.l.wrap.b32 	%r2778, %r2776, %r2777, 27;
	shf.l.wrap.b32 	%r2779, %r2777, %r2776, 27;
	mov.b64 	%rd6067, {%r2779, %r2778};
	add.s64 	%rd6068, %rd6067, %rd1471;
	mad.lo.s64 	%rd6069, %rd6068, 5, 1390208809;
	mul.lo.s64 	%rd6070, %rd6060, 5545529020109919103;
	mul.lo.s64 	%rd6071, %rd6060, 5659660229084708864;
	shr.u64 	%rd6072, %rd6070, 31;
	or.b64  	%rd6073, %rd6072, %rd6071;
	mul.lo.s64 	%rd6074, %rd6073, -8663945395140668459;
	xor.b64  	%rd6075, %rd6074, %rd1471;
	mov.b64 	{%r2780, %r2781}, %rd6075;
	shf.l.wrap.b32 	%r2782, %r2780, %r2781, 31;
	shf.l.wrap.b32 	%r2783, %r2781, %r2780, 31;
	mov.b64 	%rd6076, {%r2783, %r2782};
	add.s64 	%rd6077, %rd6069, %rd6076;
	mad.lo.s64 	%rd6078, %rd6077, 5, 944331445;
	ld.local.v2.u64 	{%rd6079, %rd6080}, [%rd6058+16];
	mul.lo.s64 	%rd6081, %rd6079, -8663945395140668459;
	mul.lo.s64 	%rd6082, %rd6079, -8601547726154366976;
	shr.u64 	%rd6083, %rd6081, 33;
	or.b64  	%rd6084, %rd6083, %rd6082;
	mul.lo.s64 	%rd6085, %rd6084, 5545529020109919103;
	xor.b64  	%rd6086, %rd6085, %rd6069;
	mov.b64 	{%r2784, %r2785}, %rd6086;
	shf.l.wrap.b32 	%r2786, %r2784, %r2785, 27;
	shf.l.wrap.b32 	%r2787, %r2785, %r2784, 27;
	mov.b64 	%rd6087, {%r2787, %r2786};
	add.s64 	%rd6088, %rd6087, %rd6078;
	mad.lo.s64 	%rd7185, %rd6088, 5, 1390208809;
	mul.lo.s64 	%rd6089, %rd6080, 5545529020109919103;
	mul.lo.s64 	%rd6090, %rd6080, 5659660229084708864;
	shr.u64 	%rd6091, %rd6089, 31;
	or.b64  	%rd6092, %rd6091, %rd6090;
	mul.lo.s64 	%rd6093, %rd6092, -8663945395140668459;
	xor.b64  	%rd6094, %rd6093, %rd6078;
	mov.b64 	{%r2788, %r2789}, %rd6094;
	shf.l.wrap.b32 	%r2790, %r2788, %r2789, 31;
	shf.l.wrap.b32 	%r2791, %r2789, %r2788, 31;
	mov.b64 	%rd6095, {%r2791, %r2790};
	add.s64 	%rd6096, %rd7185, %rd6095;
	sub.s32 	%r2792, %r2775, %r3329;
	add.s32 	%r3329, %r2792, 2;
	mad.lo.s64 	%rd1471, %rd6096, 5, 944331445;
$L__BB0_1321:
	and.b32  	%r2793, %r500, 1;
	setp.eq.b32 	%p739, %r2793, 1;
	not.pred 	%p740, %p739;
	@%p740 bra 	$L__BB0_1323;
	shl.b32 	%r2794, %r3329, 1;
	mul.wide.u32 	%rd6097, %r2794, 8;
	add.s64 	%rd6098, %rd10, %rd6097;
	ld.local.v2.u64 	{%rd6099, %rd6100}, [%rd6098];
	mul.lo.s64 	%rd6101, %rd6099, -8663945395140668459;
	mul.lo.s64 	%rd6102, %rd6099, -8601547726154366976;
	shr.u64 	%rd6103, %rd6101, 33;
	or.b64  	%rd6104, %rd6103, %rd6102;
	mul.lo.s64 	%rd6105, %rd6104, 5545529020109919103;
	xor.b64  	%rd6106, %rd6105, %rd7185;
	mov.b64 	{%r2795, %r2796}, %rd6106;
	shf.l.wrap.b32 	%r2797, %r2795, %r2796, 27;
	shf.l.wrap.b32 	%r2798, %r2796, %r2795, 27;
	mov.b64 	%rd6107, {%r2798, %r2797};
	add.s64 	%rd6108, %rd6107, %rd1471;
	mad.lo.s64 	%rd7185, %rd6108, 5, 1390208809;
	mul.lo.s64 	%rd6109, %rd6100, 5545529020109919103;
	mul.lo.s64 	%rd6110, %rd6100, 5659660229084708864;
	shr.u64 	%rd6111, %rd6109, 31;
	or.b64  	%rd6112, %rd6111, %rd6110;
	mul.lo.s64 	%rd6113, %rd6112, -8663945395140668459;
	xor.b64  	%rd6114, %rd6113, %rd1471;
	mov.b64 	{%r2799, %r2800}, %rd6114;
	shf.l.wrap.b32 	%r2801, %r2799, %r2800, 31;
	shf.l.wrap.b32 	%r2802, %r2800, %r2799, 31;
	mov.b64 	%rd6115, {%r2802, %r2801};
	add.s64 	%rd6116, %rd7185, %rd6115;
	mad.lo.s64 	%rd1471, %rd6116, 5, 944331445;
$L__BB0_1323:
	and.b32  	%r508, %r3323, 15;
	setp.eq.s32 	%p741, %r508, 0;
	@%p741 bra 	$L__BB0_1360;
	and.b32  	%r509, %r3323, 2147483632;
	cvt.u32.u16 	%r2804, %rs23;
	and.b32  	%r510, %r2804, 15;
	add.s32 	%r2805, %r510, -1;
	and.b32  	%r511, %r2804, 3;
	setp.lt.u32 	%p742, %r2805, 3;
	mov.b32 	%r3333, 0;
	@%p742 bra 	$L__BB0_1327;
	and.b32  	%r3333, %r510, 12;
	mov.b32 	%r3332, 0;
$L__BB0_1326:
	add.s32 	%r2807, %r3332, %r509;
	cvt.u64.u32 	%rd6117, %r2807;
	add.s64 	%rd6118, %rd9, %rd6117;
	ld.local.u32 	%r2808, [%rd6118];
	cvt.u64.u32 	%rd6119, %r3332;
	add.s64 	%rd6120, %rd11, %rd6119;
	st.local.u32 	[%rd6120], %r2808;
	add.s32 	%r3332, %r3332, 4;
	setp.ne.s32 	%p743, %r3332, %r3333;
	@%p743 bra 	$L__BB0_1326;
$L__BB0_1327:
	setp.eq.s32 	%p744, %r511, 0;
	@%p744 bra 	$L__BB0_1331;
	add.s32 	%r2809, %r3333, %r509;
	cvt.u64.u32 	%rd6121, %r2809;
	add.s64 	%rd6122, %rd9, %rd6121;
	ld.local.u8 	%rs308, [%rd6122];
	cvt.u64.u32 	%rd1476, %r3333;
	add.s64 	%rd1477, %rd11, %rd1476;
	st.local.u8 	[%rd1477], %rs308;
	setp.eq.s32 	%p745, %r511, 1;
	@%p745 bra 	$L__BB0_1331;
	cvt.u64.u32 	%rd6123, %r509;
	add.s64 	%rd6124, %rd1476, %rd6123;
	add.s64 	%rd1478, %rd9, %rd6124;
	ld.local.u8 	%rs309, [%rd1478+1];
	st.local.u8 	[%rd1477+1], %rs309;
	setp.eq.s32 	%p746, %r511, 2;
	@%p746 bra 	$L__BB0_1331;
	ld.local.u8 	%rs310, [%rd1478+2];
	st.local.u8 	[%rd1477+2], %rs310;
$L__BB0_1331:
	mov.b64 	%rd6125, 0;
	setp.gt.s32 	%p747, %r508, 7;
	@%p747 bra 	$L__BB0_1338;
	setp.gt.s32 	%p755, %r508, 3;
	@%p755 bra 	$L__BB0_1335;
	setp.eq.s32 	%p759, %r508, 1;
	@%p759 bra 	$L__BB0_1359;
	setp.eq.s32 	%p760, %r508, 2;
	@%p760 bra 	$L__BB0_1358;
	bra.uni 	$L__BB0_1357;
$L__BB0_1335:
	setp.gt.s32 	%p756, %r508, 5;
	@%p756 bra 	$L__BB0_1337;
	setp.eq.s32 	%p758, %r508, 4;
	@%p758 bra 	$L__BB0_1356;
	bra.uni 	$L__BB0_1355;
$L__BB0_1337:
	setp.eq.s32 	%p757, %r508, 6;
	@%p757 bra 	$L__BB0_1354;
	bra.uni 	$L__BB0_1353;
$L__BB0_1338:
	setp.gt.s32 	%p748, %r508, 11;
	@%p748 bra 	$L__BB0_1342;
	setp.gt.s32 	%p752, %r508, 9;
	@%p752 bra 	$L__BB0_1341;
	setp.eq.s32 	%p754, %r508, 8;
	@%p754 bra 	$L__BB0_1352;
	bra.uni 	$L__BB0_1351;
$L__BB0_1341:
	setp.eq.s32 	%p753, %r508, 10;
	@%p753 bra 	$L__BB0_1350;
	bra.uni 	$L__BB0_1349;
$L__BB0_1342:
	setp.gt.s32 	%p749, %r508, 13;
	@%p749 bra 	$L__BB0_1344;
	setp.eq.s32 	%p751, %r508, 12;
	@%p751 bra 	$L__BB0_1348;
	bra.uni 	$L__BB0_1347;
$L__BB0_1344:
	setp.eq.s32 	%p750, %r508, 14;
	@%p750 bra 	$L__BB0_1346;
	ld.local.u8 	%rd6126, [%rd11+14];
	shl.b64 	%rd6125, %rd6126, 48;
$L__BB0_1346:
	ld.local.u8 	%rd6127, [%rd11+13];
	shl.b64 	%rd6128, %rd6127, 40;
	xor.b64  	%rd6125, %rd6128, %rd6125;
$L__BB0_1347:
	ld.local.u8 	%rd6129, [%rd11+12];
	shl.b64 	%rd6130, %rd6129, 32;
	xor.b64  	%rd6125, %rd6130, %rd6125;
$L__BB0_1348:
	ld.local.u8 	%r2810, [%rd11+11];
	mul.wide.u32 	%rd6131, %r2810, 16777216;
	xor.b64  	%rd6125, %rd6131, %rd6125;
$L__BB0_1349:
	ld.local.u8 	%r2811, [%rd11+10];
	mul.wide.u32 	%rd6132, %r2811, 65536;
	xor.b64  	%rd6125, %rd6132, %rd6125;
$L__BB0_1350:
	ld.local.u8 	%r2812, [%rd11+9];
	mul.wide.u32 	%rd6133, %r2812, 256;
	xor.b64  	%rd6125, %rd6133, %rd6125;
$L__BB0_1351:
	ld.local.u8 	%rd6134, [%rd11+8];
	xor.b64  	%rd6135, %rd6125, %rd6134;
	mul.lo.s64 	%rd6136, %rd6135, 5545529020109919103;
	mul.lo.s64 	%rd6137, %rd6135, 5659660229084708864;
	shr.u64 	%rd6138, %rd6136, 31;
	or.b64  	%rd6139, %rd6138, %rd6137;
	mul.lo.s64 	%rd6140, %rd6139, -8663945395140668459;
	xor.b64  	%rd1471, %rd6140, %rd1471;
$L__BB0_1352:
	ld.local.u8 	%rd6141, [%rd11+7];
	shl.b64 	%rd6125, %rd6141, 56;
$L__BB0_1353:
	ld.local.u8 	%rd6142, [%rd11+6];
	shl.b64 	%rd6143, %rd6142, 48;
	xor.b64  	%rd6125, %rd6143, %rd6125;
$L__BB0_1354:
	ld.local.u8 	%rd6144, [%rd11+5];
	shl.b64 	%rd6145, %rd6144, 40;
	xor.b64  	%rd6125, %rd6145, %rd6125;
$L__BB0_1355:
	ld.local.u8 	%rd6146, [%rd11+4];
	shl.b64 	%rd6147, %rd6146, 32;
	xor.b64  	%rd6125, %rd6147, %rd6125;
$L__BB0_1356:
	ld.local.u8 	%r2813, [%rd11+3];
	mul.wide.u32 	%rd6148, %r2813, 16777216;
	xor.b64  	%rd6125, %rd6148, %rd6125;
$L__BB0_1357:
	ld.local.u8 	%r2814, [%rd11+2];
	mul.wide.u32 	%rd6149, %r2814, 65536;
	xor.b64  	%rd6125, %rd6149, %rd6125;
$L__BB0_1358:
	ld.local.u8 	%r2815, [%rd11+1];
	mul.wide.u32 	%rd6150, %r2815, 256;
	xor.b64  	%rd6125, %rd6150, %rd6125;
$L__BB0_1359:
	ld.local.u8 	%rd6151, [%rd11];
	xor.b64  	%rd6152, %rd6125, %rd6151;
	mul.lo.s64 	%rd6153, %rd6152, -8663945395140668459;
	mul.lo.s64 	%rd6154, %rd6152, -8601547726154366976;
	shr.u64 	%rd6155, %rd6153, 33;
	or.b64  	%rd6156, %rd6155, %rd6154;
	mul.lo.s64 	%rd6157, %rd6156, 5545529020109919103;
	xor.b64  	%rd7185, %rd6157, %rd7185;
$L__BB0_1360:
	ld.param.u32 	%r3116, [_Z11insert_edgePiS_PbiilliiiPm_param_8];
	setp.lt.s32 	%p761, %r3116, 1;
	cvt.u64.u32 	%rd6158, %r3323;
	xor.b64  	%rd6159, %rd7185, %rd6158;
	xor.b64  	%rd6160, %rd1471, %rd6158;
	add.s64 	%rd6161, %rd6160, %rd6159;
	add.s64 	%rd6162, %rd6161, %rd6160;
	shr.u64 	%rd6163, %rd6161, 33;
	xor.b64  	%rd6164, %rd6163, %rd6161;
	mul.lo.s64 	%rd6165, %rd6164, -49064778989728563;
	shr.u64 	%rd6166, %rd6165, 33;
	xor.b64  	%rd6167, %rd6166, %rd6165;
	mul.lo.s64 	%rd6168, %rd6167, -4265267296055464877;
	shr.u64 	%rd6169, %rd6168, 33;
	xor.b64  	%rd6170, %rd6169, %rd6168;
	shr.u64 	%rd6171, %rd6162, 33;
	xor.b64  	%rd6172, %rd6171, %rd6162;
	mul.lo.s64 	%rd6173, %rd6172, -49064778989728563;
	shr.u64 	%rd6174, %rd6173, 33;
	xor.b64  	%rd6175, %rd6174, %rd6173;
	mul.lo.s64 	%rd6176, %rd6175, -4265267296055464877;
	shr.u64 	%rd6177, %rd6176, 33;
	xor.b64  	%rd6178, %rd6177, %rd6176;
	add.s64 	%rd6179, %rd6178, %rd6170;
	add.s64 	%rd6180, %rd6179, %rd6178;
	st.global.u64 	[%rd60], %rd6179;
	st.global.u64 	[%rd60+64], %rd6180;
	@%p761 bra 	$L__BB0_1536;
	setp.lt.u32 	%p762, %r442, 7;
	mov.b32 	%r3334, 0;
	mov.u32 	%r3336, %r3334;
	@%p762 bra 	$L__BB0_1387;
$L__BB0_1362:
	.pragma "nounroll";
	ld.global.u64 	%rd6181, [%rd60];
	ld.global.u64 	%rd6182, [%rd60+64];
	and.b32  	%r2817, %r3334, 248;
	cvt.u64.u32 	%rd6183, %r2817;
	mad.lo.s64 	%rd1517, %rd6182, %rd6183, %rd6181;
	or.b64  	%rd6184, %rd1517, %rd1314;
	and.b64  	%rd6185, %rd6184, -4294967296;
	setp.ne.s64 	%p763, %rd6185, 0;
	@%p763 bra 	$L__BB0_1364;
	cvt.u32.u64 	%r2818, %rd1314;
	cvt.u32.u64 	%r2819, %rd1517;
	rem.u32 	%r2820, %r2819, %r2818;
	cvt.u64.u32 	%rd7212, %r2820;
	bra.uni 	$L__BB0_1365;
$L__BB0_1364:
	rem.u64 	%rd7212, %rd1517, %rd1314;
$L__BB0_1365:
	add.s64 	%rd6186, %rd797, %rd7212;
	mov.b16 	%rs311, 1;
	st.global.u8 	[%rd6186], %rs311;
	add.s32 	%r2821, %r3334, 1;
	ld.global.u64 	%rd6187, [%rd60];
	ld.global.u64 	%rd6188, [%rd60+64];
	and.b32  	%r2822, %r2821, 249;
	cvt.u64.u32 	%rd6189, %r2822;
	mad.lo.s64 	%rd1521, %rd6188, %rd6189, %rd6187;
	or.b64  	%rd6190, %rd1521, %rd1314;
	and.b64  	%rd6191, %rd6190, -4294967296;
	setp.ne.s64 	%p764, %rd6191, 0;
	@%p764 bra 	$L__BB0_1367;
	cvt.u32.u64 	%r2823, %rd1314;
	cvt.u32.u64 	%r2824, %rd1521;
	rem.u32 	%r2825, %r2824, %r2823;
	cvt.u64.u32 	%rd7213, %r2825;
	bra.uni 	$L__BB0_1368;
$L__BB0_1367:
	rem.u64 	%rd7213, %rd1521, %rd1314;
$L__BB0_1368:
	add.s64 	%rd6192, %rd797, %rd7213;
	mov.b16 	%rs312, 1;
	st.global.u8 	[%rd6192], %rs312;
	add.s32 	%r2826, %r3334, 2;
	ld.global.u64 	%rd6193, [%rd60];
	ld.global.u64 	%rd6194, [%rd60+64];
	and.b32  	%r2827, %r2826, 250;
	cvt.u64.u32 	%rd6195, %r2827;
	mad.lo.s64 	%rd1525, %rd6194, %rd6195, %rd6193;
	or.b64  	%rd6196, %rd1525, %rd1314;
	and.b64  	%rd6197, %rd6196, -4294967296;
	setp.ne.s64 	%p765, %rd6197, 0;
	@%p765 bra 	$L__BB0_1370;
	cvt.u32.u64 	%r2828, %rd1314;
	cvt.u32.u64 	%r2829, %rd1525;
	rem.u32 	%r2830, %r2829, %r2828;
	cvt.u64.u32 	%rd7214, %r2830;
	bra.uni 	$L__BB0_1371;
$L__BB0_1370:
	rem.u64 	%rd7214, %rd1525, %rd1314;
$L__BB0_1371:
	add.s64 	%rd6198, %rd797, %rd7214;
	mov.b16 	%rs313, 1;
	st.global.u8 	[%rd6198], %rs313;
	add.s32 	%r2831, %r3334, 3;
	ld.global.u64 	%rd6199, [%rd60];
	ld.global.u64 	%rd6200, [%rd60+64];
	and.b32  	%r2832, %r2831, 251;
	cvt.u64.u32 	%rd6201, %r2832;
	mad.lo.s64 	%rd1529, %rd6200, %rd6201, %rd6199;
	or.b64  	%rd6202, %rd1529, %rd1314;
	and.b64  	%rd6203, %rd6202, -4294967296;
	setp.ne.s64 	%p766, %rd6203, 0;
	@%p766 bra 	$L__BB0_1373;
	cvt.u32.u64 	%r2833, %rd1314;
	cvt.u32.u64 	%r2834, %rd1529;
	rem.u32 	%r2835, %r2834, %r2833;
	cvt.u64.u32 	%rd7215, %r2835;
	bra.uni 	$L__BB0_1374;
$L__BB0_1373:
	rem.u64 	%rd7215, %rd1529, %rd1314;
$L__BB0_1374:
	add.s64 	%rd6204, %rd797, %rd7215;
	mov.b16 	%rs314, 1;
	st.global.u8 	[%rd6204], %rs314;
	add.s32 	%r2836, %r3334, 4;
	ld.global.u64 	%rd6205, [%rd60];
	ld.global.u64 	%rd6206, [%rd60+64];
	and.b32  	%r2837, %r2836, 252;
	cvt.u64.u32 	%rd6207, %r2837;
	mad.lo.s64 	%rd1533, %rd6206, %rd6207, %rd6205;
	or.b64  	%rd6208, %rd1533, %rd1314;
	and.b64  	%rd6209, %rd6208, -4294967296;
	setp.ne.s64 	%p767, %rd6209, 0;
	@%p767 bra 	$L__BB0_1376;
	cvt.u32.u64 	%r2838, %rd1314;
	cvt.u32.u64 	%r2839, %rd1533;
	rem.u32 	%r2840, %r2839, %r2838;
	cvt.u64.u32 	%rd7216, %r2840;
	bra.uni 	$L__BB0_1377;
$L__BB0_1376:
	rem.u64 	%rd7216, %rd1533, %rd1314;
$L__BB0_1377:
	add.s64 	%rd6210, %rd797, %rd7216;
	mov.b16 	%rs315, 1;
	st.global.u8 	[%rd6210], %rs315;
	add.s32 	%r2841, %r3334, 5;
	ld.global.u64 	%rd6211, [%rd60];
	ld.global.u64 	%rd6212, [%rd60+64];
	and.b32  	%r2842, %r2841, 253;
	cvt.u64.u32 	%rd6213, %r2842;
	mad.lo.s64 	%rd1537, %rd6212, %rd6213, %rd6211;
	or.b64  	%rd6214, %rd1537, %rd1314;
	and.b64  	%rd6215, %rd6214, -4294967296;
	setp.ne.s64 	%p768, %rd6215, 0;
	@%p768 bra 	$L__BB0_1379;
	cvt.u32.u64 	%r2843, %rd1314;
	cvt.u32.u64 	%r2844, %rd1537;
	rem.u32 	%r2845, %r2844, %r2843;
	cvt.u64.u32 	%rd7217, %r2845;
	bra.uni 	$L__BB0_1380;
$L__BB0_1379:
	rem.u64 	%rd7217, %rd1537, %rd1314;
$L__BB0_1380:
	add.s64 	%rd6216, %rd797, %rd7217;
	mov.b16 	%rs316, 1;
	st.global.u8 	[%rd6216], %rs316;
	add.s32 	%r2846, %r3334, 6;
	ld.global.u64 	%rd6217, [%rd60];
	ld.global.u64 	%rd6218, [%rd60+64];
	and.b32  	%r2847, %r2846, 254;
	cvt.u64.u32 	%rd6219, %r2847;
	mad.lo.s64 	%rd1541, %rd6218, %rd6219, %rd6217;
	or.b64  	%rd6220, %rd1541, %rd1314;
	and.b64  	%rd6221, %rd6220, -4294967296;
	setp.ne.s64 	%p769, %rd6221, 0;
	@%p769 bra 	$L__BB0_1382;
	cvt.u32.u64 	%r2848, %rd1314;
	cvt.u32.u64 	%r2849, %rd1541;
	rem.u32 	%r2850, %r2849, %r2848;
	cvt.u64.u32 	%rd7218, %r2850;
	bra.uni 	$L__BB0_1383;
$L__BB0_1382:
	rem.u64 	%rd7218, %rd1541, %rd1314;
$L__BB0_1383:
	add.s64 	%rd6222, %rd797, %rd7218;
	mov.b16 	%rs317, 1;
	st.global.u8 	[%rd6222], %rs317;
	add.s32 	%r2851, %r3334, 7;
	ld.global.u64 	%rd6223, [%rd60];
	ld.global.u64 	%rd6224, [%rd60+64];
	and.b32  	%r2852, %r2851, 255;
	cvt.u64.u32 	%rd6225, %r2852;
	mad.lo.s64 	%rd1545, %rd6224, %rd6225, %rd6223;
	or.b64  	%rd6226, %rd1545, %rd1314;
	and.b64  	%rd6227, %rd6226, -4294967296;
	setp.ne.s64 	%p770, %rd6227, 0;
	@%p770 bra 	$L__BB0_1385;
	cvt.u32.u64 	%r2853, %rd1314;
	cvt.u32.u64 	%r2854, %rd1545;
	rem.u32 	%r2855, %r2854, %r2853;
	cvt.u64.u32 	%rd7219, %r2855;
	bra.uni 	$L__BB0_1386;
$L__BB0_1385:
	rem.u64 	%rd7219, %rd1545, %rd1314;
$L__BB0_1386:
	add.s64 	%rd6228, %rd797, %rd7219;
	mov.b16 	%rs318, 1;
	st.global.u8 	[%rd6228], %rs318;
	add.s32 	%r3334, %r3334, 8;
	setp.ne.s32 	%p771, %r3334, %r447;
	mov.u32 	%r3336, %r447;
	@%p771 bra 	$L__BB0_1362;
$L__BB0_1387:
	setp.eq.s32 	%p772, %r443, 0;
	@%p772 bra 	$L__BB0_1536;
	setp.lt.u32 	%p773, %r444, 3;
	@%p773 bra 	$L__BB0_1402;
	ld.global.u64 	%rd6229, [%rd60];
	ld.global.u64 	%rd6230, [%rd60+64];
	and.b32  	%r2856, %r3336, 255;
	cvt.u64.u32 	%rd6231, %r2856;
	mad.lo.s64 	%rd1549, %rd6230, %rd6231, %rd6229;
	or.b64  	%rd6232, %rd1549, %rd1314;
	and.b64  	%rd6233, %rd6232, -4294967296;
	setp.ne.s64 	%p774, %rd6233, 0;
	@%p774 bra 	$L__BB0_1391;
	cvt.u32.u64 	%r2857, %rd1314;
	cvt.u32.u64 	%r2858, %rd1549;
	rem.u32 	%r2859, %r2858, %r2857;
	cvt.u64.u32 	%rd7220, %r2859;
	bra.uni 	$L__BB0_1392;
$L__BB0_1391:
	rem.u64 	%rd7220, %rd1549, %rd1314;
$L__BB0_1392:
	add.s64 	%rd6234, %rd797, %rd7220;
	mov.b16 	%rs319, 1;
	st.global.u8 	[%rd6234], %rs319;
	add.s32 	%r2860, %r3336, 1;
	ld.global.u64 	%rd6235, [%rd60];
	ld.global.u64 	%rd6236, [%rd60+64];
	and.b32  	%r2861, %r2860, 255;
	cvt.u64.u32 	%rd6237, %r2861;
	mad.lo.s64 	%rd1553, %rd6236, %rd6237, %rd6235;
	or.b64  	%rd6238, %rd1553, %rd1314;
	and.b64  	%rd6239, %rd6238, -4294967296;
	setp.ne.s64 	%p775, %rd6239, 0;
	@%p775 bra 	$L__BB0_1394;
	cvt.u32.u64 	%r2862, %rd1314;
	cvt.u32.u64 	%r2863, %rd1553;
	rem.u32 	%r2864, %r2863, %r2862;
	cvt.u64.u32 	%rd7221, %r2864;
	bra.uni 	$L__BB0_1395;
$L__BB0_1394:
	rem.u64 	%rd7221, %rd1553, %rd1314;
$L__BB0_1395:
	add.s64 	%rd6240, %rd797, %rd7221;
	mov.b16 	%rs320, 1;
	st.global.u8 	[%rd6240], %rs320;
	add.s32 	%r2865, %r3336, 2;
	ld.global.u64 	%rd6241, [%rd60];
	ld.global.u64 	%rd6242, [%rd60+64];
	and.b32  	%r2866, %r2865, 255;
	cvt.u64.u32 	%rd6243, %r2866;
	mad.lo.s64 	%rd1557, %rd6242, %rd6243, %rd6241;
	or.b64  	%rd6244, %rd1557, %rd1314;
	and.b64  	%rd6245, %rd6244, -4294967296;
	setp.ne.s64 	%p776, %rd6245, 0;
	@%p776 bra 	$L__BB0_1397;
	cvt.u32.u64 	%r2867, %rd1314;
	cvt.u32.u64 	%r2868, %rd1557;
	rem.u32 	%r2869, %r2868, %r2867;
	cvt.u64.u32 	%rd7222, %r2869;
	bra.uni 	$L__BB0_1398;
$L__BB0_1397:
	rem.u64 	%rd7222, %rd1557, %rd1314;
$L__BB0_1398:
	add.s64 	%rd6246, %rd797, %rd7222;
	mov.b16 	%rs321, 1;
	st.global.u8 	[%rd6246], %rs321;
	add.s32 	%r2870, %r3336, 3;
	ld.global.u64 	%rd6247, [%rd60];
	ld.global.u64 	%rd6248, [%rd60+64];
	and.b32  	%r2871, %r2870, 255;
	cvt.u64.u32 	%rd6249, %r2871;
	mad.lo.s64 	%rd1561, %rd6248, %rd6249, %rd6247;
	or.b64  	%rd6250, %rd1561, %rd1314;
	and.b64  	%rd6251, %rd6250, -4294967296;
	setp.ne.s64 	%p777, %rd6251, 0;
	@%p777 bra 	$L__BB0_1400;
	cvt.u32.u64 	%r2872, %rd1314;
	cvt.u32.u64 	%r2873, %rd1561;
	rem.u32 	%r2874, %r2873, %r2872;
	cvt.u64.u32 	%rd7223, %r2874;
	bra.uni 	$L__BB0_1401;
$L__BB0_1400:
	rem.u64 	%rd7223, %rd1561, %rd1314;
$L__BB0_1401:
	add.s64 	%rd6252, %rd797, %rd7223;
	mov.b16 	%rs322, 1;
	st.global.u8 	[%rd6252], %rs322;
	add.s32 	%r3336, %r3336, 4;
$L__BB0_1402:
	setp.eq.s32 	%p778, %r445, 0;
	@%p778 bra 	$L__BB0_1536;
	setp.eq.s32 	%p779, %r446, 0;
	@%p779 bra 	$L__BB0_1411;
	ld.global.u64 	%rd6253, [%rd60];
	ld.global.u64 	%rd6254, [%rd60+64];
	and.b32  	%r2875, %r3336, 255;
	cvt.u64.u32 	%rd6255, %r2875;
	mad.lo.s64 	%rd1565, %rd6254, %rd6255, %rd6253;
	or.b64  	%rd6256, %rd1565, %rd1314;
	and.b64  	%rd6257, %rd6256, -4294967296;
	setp.ne.s64 	%p780, %rd6257, 0;
	@%p780 bra 	$L__BB0_1406;
	cvt.u32.u64 	%r2876, %rd1314;
	cvt.u32.u64 	%r2877, %rd1565;
	rem.u32 	%r2878, %r2877, %r2876;
	cvt.u64.u32 	%rd7224, %r2878;
	bra.uni 	$L__BB0_1407;
$L__BB0_1406:
	rem.u64 	%rd7224, %rd1565, %rd1314;
$L__BB0_1407:
	add.s64 	%rd6258, %rd797, %rd7224;
	mov.b16 	%rs323, 1;
	st.global.u8 	[%rd6258], %rs323;
	add.s32 	%r2879, %r3336, 1;
	ld.global.u64 	%rd6259, [%rd60];
	ld.global.u64 	%rd6260, [%rd60+64];
	and.b32  	%r2880, %r2879, 255;
	cvt.u64.u32 	%rd6261, %r2880;
	mad.lo.s64 	%rd1569, %rd6260, %rd6261, %rd6259;
	or.b64  	%rd6262, %rd1569, %rd1314;
	and.b64  	%rd6263, %rd6262, -4294967296;
	setp.ne.s64 	%p781, %rd6263, 0;
	@%p781 bra 	$L__BB0_1409;
	cvt.u32.u64 	%r2881, %rd1314;
	cvt.u32.u64 	%r2882, %rd1569;
	rem.u32 	%r2883, %r2882, %r2881;
	cvt.u64.u32 	%rd7225, %r2883;
	bra.uni 	$L__BB0_1410;
$L__BB0_1409:
	rem.u64 	%rd7225, %rd1569, %rd1314;
$L__BB0_1410:
	add.s64 	%rd6264, %rd797, %rd7225;
	mov.b16 	%rs324, 1;
	st.global.u8 	[%rd6264], %rs324;
	add.s32 	%r3336, %r3336, 2;
$L__BB0_1411:
	setp.eq.s32 	%p782, %r448, 0;
	@%p782 bra 	$L__BB0_1536;
	ld.global.u64 	%rd6265, [%rd60];
	ld.global.u64 	%rd6266, [%rd60+64];
	and.b32  	%r2884, %r3336, 255;
	cvt.u64.u32 	%rd6267, %r2884;
	mad.lo.s64 	%rd1573, %rd6266, %rd6267, %rd6265;
	or.b64  	%rd6268, %rd1573, %rd1314;
	and.b64  	%rd6269, %rd6268, -4294967296;
	setp.ne.s64 	%p783, %rd6269, 0;
	@%p783 bra 	$L__BB0_1414;
	cvt.u32.u64 	%r2885, %rd1314;
	cvt.u32.u64 	%r2886, %rd1573;
	rem.u32 	%r2887, %r2886, %r2885;
	cvt.u64.u32 	%rd7226, %r2887;
	bra.uni 	$L__BB0_1415;
$L__BB0_1414:
	rem.u64 	%rd7226, %rd1573, %rd1314;
$L__BB0_1415:
	add.s64 	%rd6270, %rd797, %rd7226;
	mov.b16 	%rs325, 1;
	st.global.u8 	[%rd6270], %rs325;
	bra.uni 	$L__BB0_1536;
$L__BB0_1416:
	add.s64 	%rd5600, %rd1190, %rd1316;
	shl.b64 	%rd5601, %rd5600, 1;
	or.b64  	%rd7228, %rd5601, 1;
	mov.b32 	%r3338, 0;
	mov.b16 	%rs359, 1;
	mov.u64 	%rd7227, %rd7228;
$L__BB0_1417:
	mov.u32 	%r525, %r3338;
	mov.u16 	%rs25, %rs359;
	add.s32 	%r3338, %r525, 1;
	mul.hi.s64 	%rd5602, %rd7227, 7378697629483820647;
	shr.u64 	%rd5603, %rd5602, 63;
	shr.s64 	%rd5604, %rd5602, 2;
	add.s64 	%rd1579, %rd5604, %rd5603;
	add.s64 	%rd5605, %rd7227, 9;
	setp.gt.u64 	%p660, %rd5605, 18;
	add.s16 	%rs359, %rs25, 1;
	mov.u64 	%rd7227, %rd1579;
	@%p660 bra 	$L__BB0_1417;
	mov.b32 	%r3339, 0;
$L__BB0_1419:
	mov.u32 	%r527, %r3339;
	mul.hi.s64 	%rd5606, %rd7228, 7378697629483820647;
	shr.u64 	%rd5607, %rd5606, 63;
	shr.s64 	%rd5608, %rd5606, 2;
	add.s64 	%rd1581, %rd5608, %rd5607;
	mul.lo.s64 	%rd5609, %rd1581, 10;
	sub.s64 	%rd5610, %rd7228, %rd5609;
	cvt.u16.u64 	%rs277, %rd5610;
	add.s16 	%rs278, %rs277, 48;
	sub.s32 	%r2554, %r525, %r527;
	cvt.s64.s32 	%rd5611, %r2554;
	add.s64 	%rd5612, %rd8, %rd5611;
	st.local.u8 	[%rd5612], %rs278;
	add.s32 	%r3339, %r527, 1;
	add.s64 	%rd5613, %rd7228, 9;
	setp.gt.u64 	%p661, %rd5613, 18;
	mov.u64 	%rd7228, %rd1581;
	@%p661 bra 	$L__BB0_1419;
	cvt.u64.u32 	%rd5614, %r527;
	add.s64 	%rd5615, %rd8, %rd5614;
	mov.b16 	%rs279, 48;
	st.local.u8 	[%rd5615+1], %rs279;
	and.b32  	%r529, %r3338, 3;
	setp.lt.u32 	%p662, %r525, 3;
	mov.b32 	%r3341, 0;
	@%p662 bra 	$L__BB0_1423;
	and.b32  	%r3341, %r3338, -4;
	mov.b32 	%r3340, 0;
$L__BB0_1422:
	cvt.u64.u32 	%rd5616, %r3340;
	add.s64 	%rd5617, %rd8, %rd5616;
	add.s64 	%rd5618, %rd5, %rd5616;
	ld.local.u8 	%r2557, [%rd5617+3];
	ld.local.u8 	%r2558, [%rd5617+2];
	prmt.b32 	%r2559, %r2558, %r2557, 0x3340U;
	ld.local.u8 	%r2560, [%rd5617+1];
	ld.local.u8 	%r2561, [%rd5617];
	prmt.b32 	%r2562, %r2561, %r2560, 0x3340U;
	prmt.b32 	%r2563, %r2562, %r2559, 0x5410U;
	st.local.u32 	[%rd5618], %r2563;
	add.s32 	%r3340, %r3340, 4;
	setp.ne.s32 	%p663, %r3340, %r3341;
	@%p663 bra 	$L__BB0_1422;
$L__BB0_1423:
	setp.eq.s32 	%p664, %r529, 0;
	@%p664 bra 	$L__BB0_1427;
	cvt.u64.u32 	%rd5619, %r3341;
	add.s64 	%rd1582, %rd8, %rd5619;
	ld.local.u8 	%rs280, [%rd1582];
	add.s64 	%rd1583, %rd5, %rd5619;
	st.local.u8 	[%rd1583], %rs280;
	setp.eq.s32 	%p665, %r529, 1;
	@%p665 bra 	$L__BB0_1427;
	ld.local.u8 	%rs281, [%rd1582+1];
	st.local.u8 	[%rd1583+1], %rs281;
	setp.eq.s32 	%p666, %r529, 2;
	@%p666 bra 	$L__BB0_1427;
	ld.local.u8 	%rs282, [%rd1582+2];
	st.local.u8 	[%rd1583+2], %rs282;
$L__BB0_1427:
	mov.b32 	%r3342, 0;
	@%p662 bra 	$L__BB0_1430;
	and.b32  	%r3342, %r3338, -4;
	mov.b32 	%r3343, 0;
$L__BB0_1429:
	cvt.u64.u32 	%rd5620, %r3343;
	add.s64 	%rd5621, %rd5, %rd5620;
	ld.local.u32 	%r2566, [%rd5621];
	mul.wide.u32 	%rd5622, %r3343, 8;
	add.s64 	%rd5623, %rd6, %rd5622;
	bfe.u32 	%r2567, %r2566, 8, 8;
	cvt.u64.u32 	%rd5624, %r2567;
	and.b64  	%rd5625, %rd5624, 255;
	bfe.u32 	%r2568, %r2566, 0, 8;
	cvt.u64.u32 	%rd5626, %r2568;
	and.b64  	%rd5627, %rd5626, 255;
	st.local.v2.u64 	[%rd5623], {%rd5627, %rd5625};
	bfe.u32 	%r2569, %r2566, 24, 8;
	cvt.u64.u32 	%rd5628, %r2569;
	and.b64  	%rd5629, %rd5628, 255;
	bfe.u32 	%r2570, %r2566, 16, 8;
	cvt.u64.u32 	%rd5630, %r2570;
	and.b64  	%rd5631, %rd5630, 255;
	st.local.v2.u64 	[%rd5623+16], {%rd5631, %rd5629};
	add.s32 	%r3343, %r3343, 4;
	setp.eq.s32 	%p668, %r3343, %r3342;
	@%p668 bra 	$L__BB0_1430;
	bra.uni 	$L__BB0_1429;
$L__BB0_1430:
	@%p664 bra 	$L__BB0_1434;
	cvt.u64.u32 	%rd5632, %r3342;
	add.s64 	%rd1584, %rd5, %rd5632;
	ld.local.u8 	%rd5633, [%rd1584];
	mul.wide.u32 	%rd5634, %r3342, 8;
	add.s64 	%rd1585, %rd6, %rd5634;
	st.local.u64 	[%rd1585], %rd5633;
	setp.eq.s32 	%p670, %r529, 1;
	@%p670 bra 	$L__BB0_1434;
	ld.local.u8 	%rd5635, [%rd1584+1];
	st.local.u64 	[%rd1585+8], %rd5635;
	setp.eq.s32 	%p671, %r529, 2;
	@%p671 bra 	$L__BB0_1434;
	ld.local.u8 	%rd5636, [%rd1584+2];
	st.local.u64 	[%rd1585+16], %rd5636;
$L__BB0_1434:
	setp.lt.u32 	%p672, %r525, 15;
	mov.b64 	%rd7237, 0;
	mov.u64 	%rd1599, %rd7237;
	@%p672 bra 	$L__BB0_1443;
	shr.u32 	%r2572, %r3338, 4;
	max.u32 	%r536, %r2572, 1;
	and.b32  	%r537, %r536, 3;
	setp.lt.u32 	%p673, %r3338, 64;
	mov.b32 	%r3344, 0;
	mov.b64 	%rd1599, 0;
	mov.u64 	%rd7237, %rd1599;
	@%p673 bra 	$L__BB0_1438;
	and.b32  	%r3344, %r536, 268435452;
	mov.b32 	%r3346, 0;
	mov.b64 	%rd1599, 0;
$L__BB0_1437:
	.pragma "nounroll";
	shl.b32 	%r2574, %r3346, 1;
	mul.wide.u32 	%rd5641, %r2574, 8;
	add.s64 	%rd5642, %rd6, %rd5641;
	ld.local.v2.u64 	{%rd5643, %rd5644}, [%rd5642];
	mul.lo.s64 	%rd5645, %rd5643, -8663945395140668459;
	mul.lo.s64 	%rd5646, %rd5643, -8601547726154366976;
	shr.u64 	%rd5647, %rd5645, 33;
	or.b64  	%rd5648, %rd5647, %rd5646;
	mul.lo.s64 	%rd5649, %rd5648, 5545529020109919103;
	xor.b64  	%rd5650, %rd5649, %rd7237;
	mov.b64 	{%r2575, %r2576}, %rd5650;
	shf.l.wrap.b32 	%r2577, %r2575, %r2576, 27;
	shf.l.wrap.b32 	%r2578, %r2576, %r2575, 27;
	mov.b64 	%rd5651, {%r2578, %r2577};
	add.s64 	%rd5652, %rd5651, %rd1599;
	mad.lo.s64 	%rd5653, %rd5652, 5, 1390208809;
	mul.lo.s64 	%rd5654, %rd5644, 5545529020109919103;
	mul.lo.s64 	%rd5655, %rd5644, 5659660229084708864;
	shr.u64 	%rd5656, %rd5654, 31;
	or.b64  	%rd5657, %rd5656, %rd5655;
	mul.lo.s64 	%rd5658, %rd5657, -8663945395140668459;
	xor.b64  	%rd5659, %rd5658, %rd1599;
	mov.b64 	{%r2579, %r2580}, %rd5659;
	shf.l.wrap.b32 	%r2581, %r2579, %r2580, 31;
	shf.l.wrap.b32 	%r2582, %r2580, %r2579, 31;
	mov.b64 	%rd5660, {%r2582, %r2581};
	add.s64 	%rd5661, %rd5653, %rd5660;
	mad.lo.s64 	%rd5662, %rd5661, 5, 944331445;
	ld.local.v2.u64 	{%rd5663, %rd5664}, [%rd5642+16];
	mul.lo.s64 	%rd5665, %rd5663, -8663945395140668459;
	mul.lo.s64 	%rd5666, %rd5663, -8601547726154366976;
	shr.u64 	%rd5667, %rd5665, 33;
	or.b64  	%rd5668, %rd5667, %rd5666;
	mul.lo.s64 	%rd5669, %rd5668, 5545529020109919103;
	xor.b64  	%rd5670, %rd5669, %rd5653;
	mov.b64 	{%r2583, %r2584}, %rd5670;
	shf.l.wrap.b32 	%r2585, %r2583, %r2584, 27;
	shf.l.wrap.b32 	%r2586, %r2584, %r2583, 27;
	mov.b64 	%rd5671, {%r2586, %r2585};
	add.s64 	%rd5672, %rd5671, %rd5662;
	mad.lo.s64 	%rd5673, %rd5672, 5, 1390208809;
	mul.lo.s64 	%rd5674, %rd5664, 5545529020109919103;
	mul.lo.s64 	%rd5675, %rd5664, 5659660229084708864;
	shr.u64 	%rd5676, %rd5674, 31;
	or.b64  	%rd5677, %rd5676, %rd5675;
	mul.lo.s64 	%rd5678, %rd5677, -8663945395140668459;
	xor.b64  	%rd5679, %rd5678, %rd5662;
	mov.b64 	{%r2587, %r2588}, %rd5679;
	shf.l.wrap.b32 	%r2589, %r2587, %r2588, 31;
	shf.l.wrap.b32 	%r2590, %r2588, %r2587, 31;
	mov.b64 	%rd5680, {%r2590, %r2589};
	add.s64 	%rd5681, %rd5673, %rd5680;
	mad.lo.s64 	%rd5682, %rd5681, 5, 944331445;
	ld.local.v2.u64 	{%rd5683, %rd5684}, [%rd5642+32];
	mul.lo.s64 	%rd5685, %rd5683, -8663945395140668459;
	mul.lo.s64 	%rd5686, %rd5683, -8601547726154366976;
	shr.u64 	%rd5687, %rd5685, 33;
	or.b64  	%rd5688, %rd5687, %rd5686;
	mul.lo.s64 	%rd5689, %rd5688, 5545529020109919103;
	xor.b64  	%rd5690, %rd5689, %rd5673;
	mov.b64 	{%r2591, %r2592}, %rd5690;
	shf.l.wrap.b32 	%r2593, %r2591, %r2592, 27;
	shf.l.wrap.b32 	%r2594, %r2592, %r2591, 27;
	mov.b64 	%rd5691, {%r2594, %r2593};
	add.s64 	%rd5692, %rd5691, %rd5682;
	mad.lo.s64 	%rd5693, %rd5692, 5, 1390208809;
	mul.lo.s64 	%rd5694, %rd5684, 5545529020109919103;
	mul.lo.s64 	%rd5695, %rd5684, 5659660229084708864;
	shr.u64 	%rd5696, %rd5694, 31;
	or.b64  	%rd5697, %rd5696, %rd5695;
	mul.lo.s64 	%rd5698, %rd5697, -8663945395140668459;
	xor.b64  	%rd5699, %rd5698, %rd5682;
	mov.b64 	{%r2595, %r2596}, %rd5699;
	shf.l.wrap.b32 	%r2597, %r2595, %r2596, 31;
	shf.l.wrap.b32 	%r2598, %r2596, %r2595, 31;
	mov.b64 	%rd5700, {%r2598, %r2597};
	add.s64 	%rd5701, %rd5693, %rd5700;
	mad.lo.s64 	%rd5702, %rd5701, 5, 944331445;
	ld.local.v2.u64 	{%rd5703, %rd5704}, [%rd5642+48];
	mul.lo.s64 	%rd5705, %rd5703, -8663945395140668459;
	mul.lo.s64 	%rd5706, %rd5703, -8601547726154366976;
	shr.u64 	%rd5707, %rd5705, 33;
	or.b64  	%rd5708, %rd5707, %rd5706;
	mul.lo.s64 	%rd5709, %rd5708, 5545529020109919103;
	xor.b64  	%rd5710, %rd5709, %rd5693;
	mov.b64 	{%r2599, %r2600}, %rd5710;
	shf.l.wrap.b32 	%r2601, %r2599, %r2600, 27;
	shf.l.wrap.b32 	%r2602, %r2600, %r2599, 27;
	mov.b64 	%rd5711, {%r2602, %r2601};
	add.s64 	%rd5712, %rd5711, %rd5702;
	mad.lo.s64 	%rd7237, %rd5712, 5, 1390208809;
	mul.lo.s64 	%rd5713, %rd5704, 5545529020109919103;
	mul.lo.s64 	%rd5714, %rd5704, 5659660229084708864;
	shr.u64 	%rd5715, %rd5713, 31;
	or.b64  	%rd5716, %rd5715, %rd5714;
	mul.lo.s64 	%rd5717, %rd5716, -8663945395140668459;
	xor.b64  	%rd5718, %rd5717, %rd5702;
	mov.b64 	{%r2603, %r2604}, %rd5718;
	shf.l.wrap.b32 	%r2605, %r2603, %r2604, 31;
	shf.l.wrap.b32 	%r2606, %r2604, %r2603, 31;
	mov.b64 	%rd5719, {%r2606, %r2605};
	add.s64 	%rd5720, %rd7237, %rd5719;
	mad.lo.s64 	%rd1599, %rd5720, 5, 944331445;
	add.s32 	%r3346, %r3346, 4;
	setp.eq.s32 	%p674, %r3346, %r3344;
	@%p674 bra 	$L__BB0_1438;
	bra.uni 	$L__BB0_1437;
$L__BB0_1438:
	setp.eq.s32 	%p675, %r537, 0;
	@%p675 bra 	$L__BB0_1443;
	setp.eq.s32 	%p676, %r537, 1;
	@%p676 bra 	$L__BB0_1441;
	shl.b32 	%r2607, %r3344, 1;
	mul.wide.u32 	%rd5722, %r2607, 8;
	add.s64 	%rd5723, %rd6, %rd5722;
	ld.local.v2.u64 	{%rd5724, %rd5725}, [%rd5723];
	mul.lo.s64 	%rd5726, %rd5724, -8663945395140668459;
	mul.lo.s64 	%rd5727, %rd5724, -8601547726154366976;
	shr.u64 	%rd5728, %rd5726, 33;
	or.b64  	%rd5729, %rd5728, %rd5727;
	mul.lo.s64 	%rd5730, %rd5729, 5545529020109919103;
	xor.b64  	%rd5731, %rd5730, %rd7237;
	mov.b64 	{%r2608, %r2609}, %rd5731;
	shf.l.wrap.b32 	%r2610, %r2608, %r2609, 27;
	shf.l.wrap.b32 	%r2611, %r2609, %r2608, 27;
	mov.b64 	%rd5732, {%r2611, %r2610};
	add.s64 	%rd5733, %rd5732, %rd1599;
	mad.lo.s64 	%rd5734, %rd5733, 5, 1390208809;
	mul.lo.s64 	%rd5735, %rd5725, 5545529020109919103;
	mul.lo.s64 	%rd5736, %rd5725, 5659660229084708864;
	shr.u64 	%rd5737, %rd5735, 31;
	or.b64  	%rd5738, %rd5737, %rd5736;
	mul.lo.s64 	%rd5739, %rd5738, -8663945395140668459;
	xor.b64  	%rd5740, %rd5739, %rd1599;
	mov.b64 	{%r2612, %r2613}, %rd5740;
	shf.l.wrap.b32 	%r2614, %r2612, %r2613, 31;
	shf.l.wrap.b32 	%r2615, %r2613, %r2612, 31;
	mov.b64 	%rd5741, {%r2615, %r2614};
	add.s64 	%rd5742, %rd5734, %rd5741;
	mad.lo.s64 	%rd5743, %rd5742, 5, 944331445;
	ld.local.v2.u64 	{%rd5744, %rd5745}, [%rd5723+16];
	mul.lo.s64 	%rd5746, %rd5744, -8663945395140668459;
	mul.lo.s64 	%rd5747, %rd5744, -8601547726154366976;
	shr.u64 	%rd5748, %rd5746, 33;
	or.b64  	%rd5749, %rd5748, %rd5747;
	mul.lo.s64 	%rd5750, %rd5749, 5545529020109919103;
	xor.b64  	%rd5751, %rd5750, %rd5734;
	mov.b64 	{%r2616, %r2617}, %rd5751;
	shf.l.wrap.b32 	%r2618, %r2616, %r2617, 27;
	shf.l.wrap.b32 	%r2619, %r2617, %r2616, 27;
	mov.b64 	%rd5752, {%r2619, %r2618};
	add.s64 	%rd5753, %rd5752, %rd5743;
	mad.lo.s64 	%rd7237, %rd5753, 5, 1390208809;
	mul.lo.s64 	%rd5754, %rd5745, 5545529020109919103;
	mul.lo.s64 	%rd5755, %rd5745, 5659660229084708864;
	shr.u64 	%rd5756, %rd5754, 31;
	or.b64  	%rd5757, %rd5756, %rd5755;
	mul.lo.s64 	%rd5758, %rd5757, -8663945395140668459;
	xor.b64  	%rd5759, %rd5758, %rd5743;
	mov.b64 	{%r2620, %r2621}, %rd5759;
	shf.l.wrap.b32 	%r2622, %r2620, %r2621, 31;
	shf.l.wrap.b32 	%r2623, %r2621, %r2620, 31;
	mov.b64 	%rd5760, {%r2623, %r2622};
	add.s64 	%rd5761, %rd7237, %rd5760;
	sub.s32 	%r2624, %r2607, %r3344;
	add.s32 	%r3344, %r2624, 2;
	mad.lo.s64 	%rd1599, %rd5761, 5, 944331445;
$L__BB0_1441:
	and.b32  	%r2625, %r536, 1;
	setp.eq.b32 	%p677, %r2625, 1;
	not.pred 	%p678, %p677;
	@%p678 bra 	$L__BB0_1443;
	shl.b32 	%r2626, %r3344, 1;
	mul.wide.u32 	%rd5762, %r2626, 8;
	add.s64 	%rd5763, %rd6, %rd5762;
	ld.local.v2.u64 	{%rd5764, %rd5765}, [%rd5763];
	mul.lo.s64 	%rd5766, %rd5764, -8663945395140668459;
	mul.lo.s64 	%rd5767, %rd5764, -8601547726154366976;
	shr.u64 	%rd5768, %rd5766, 33;
	or.b64  	%rd5769, %rd5768, %rd5767;
	mul.lo.s64 	%rd5770, %rd5769, 5545529020109919103;
	xor.b64  	%rd5771, %rd5770, %rd7237;
	mov.b64 	{%r2627, %r2628}, %rd5771;
	shf.l.wrap.b32 	%r2629, %r2627, %r2628, 27;
	shf.l.wrap.b32 	%r2630, %r2628, %r2627, 27;
	mov.b64 	%rd5772, {%r2630, %r2629};
	add.s64 	%rd5773, %rd5772, %rd1599;
	mad.lo.s64 	%rd7237, %rd5773, 5, 1390208809;
	mul.lo.s64 	%rd5774, %rd5765, 5545529020109919103;
	mul.lo.s64 	%rd5775, %rd5765, 5659660229084708864;
	shr.u64 	%rd5776, %rd5774, 31;
	or.b64  	%rd5777, %rd5776, %rd5775;
	mul.lo.s64 	%rd5778, %rd5777, -8663945395140668459;
	xor.b64  	%rd5779, %rd5778, %rd1599;
	mov.b64 	{%r2631, %r2632}, %rd5779;
	shf.l.wrap.b32 	%r2633, %r2631, %r2632, 31;
	shf.l.wrap.b32 	%r2634, %r2632, %r2631, 31;
	mov.b64 	%rd5780, {%r2634, %r2633};
	add.s64 	%rd5781, %rd7237, %rd5780;
	mad.lo.s64 	%rd1599, %rd5781, 5, 944331445;
$L__BB0_1443:
	and.b32  	%r544, %r3338, 15;
	setp.eq.s32 	%p679, %r544, 0;
	@%p679 bra 	$L__BB0_1480;
	and.b32  	%r545, %r3338, 2147483632;
	cvt.u32.u16 	%r2636, %rs25;
	and.b32  	%r546, %r2636, 15;
	add.s32 	%r2637, %r546, -1;
	and.b32  	%r547, %r2636, 3;
	setp.lt.u32 	%p680, %r2637, 3;
	mov.b32 	%r3348, 0;
	@%p680 bra 	$L__BB0_1447;
	and.b32  	%r3348, %r546, 12;
	mov.b32 	%r3347, 0;
$L__BB0_1446:
	add.s32 	%r2639, %r3347, %r545;
	cvt.u64.u32 	%rd5782, %r2639;
	add.s64 	%rd5783, %rd5, %rd5782;
	ld.local.u32 	%r2640, [%rd5783];
	cvt.u64.u32 	%rd5784, %r3347;
	add.s64 	%rd5785, %rd7, %rd5784;
	st.local.u32 	[%rd5785], %r2640;
	add.s32 	%r3347, %r3347, 4;
	setp.ne.s32 	%p681, %r3347, %r3348;
	@%p681 bra 	$L__BB0_1446;
$L__BB0_1447:
	setp.eq.s32 	%p682, %r547, 0;
	@%p682 bra 	$L__BB0_1451;
	add.s32 	%r2641, %r3348, %r545;
	cvt.u64.u32 	%rd5786, %r2641;
	add.s64 	%rd5787, %rd5, %rd5786;
	ld.local.u8 	%rs283, [%rd5787];
	cvt.u64.u32 	%rd1604, %r3348;
	add.s64 	%rd1605, %rd7, %rd1604;
	st.local.u8 	[%rd1605], %rs283;
	setp.eq.s32 	%p683, %r547, 1;
	@%p683 bra 	$L__BB0_1451;
	cvt.u64.u32 	%rd5788, %r545;
	add.s64 	%rd5789, %rd1604, %rd5788;
	add.s64 	%rd1606, %rd5, %rd5789;
	ld.local.u8 	%rs284, [%rd1606+1];
	st.local.u8 	[%rd1605+1], %rs284;
	setp.eq.s32 	%p684, %r547, 2;
	@%p684 bra 	$L__BB0_1451;
	ld.local.u8 	%rs285, [%rd1606+2];
	st.local.u8 	[%rd1605+2], %rs285;
$L__BB0_1451:
	mov.b64 	%rd5790, 0;
	setp.gt.s32 	%p685, %r544, 7;
	@%p685 bra 	$L__BB0_1458;
	setp.gt.s32 	%p693, %r544, 3;
	@%p693 bra 	$L__BB0_1455;
	setp.eq.s32 	%p697, %r544, 1;
	@%p697 bra 	$L__BB0_1479;
	setp.eq.s32 	%p698, %r544, 2;
	@%p698 bra 	$L__BB0_1478;
	bra.uni 	$L__BB0_1477;
$L__BB0_1455:
	setp.gt.s32 	%p694, %r544, 5;
	@%p694 bra 	$L__BB0_1457;
	setp.eq.s32 	%p696, %r544, 4;
	@%p696 bra 	$L__BB0_1476;
	bra.uni 	$L__BB0_1475;
$L__BB0_1457:
	setp.eq.s32 	%p695, %r544, 6;
	@%p695 bra 	$L__BB0_1474;
	bra.uni 	$L__BB0_1473;
$L__BB0_1458:
	setp.gt.s32 	%p686, %r544, 11;
	@%p686 bra 	$L__BB0_1462;
	setp.gt.s32 	%p690, %r544, 9;
	@%p690 bra 	$L__BB0_1461;
	setp.eq.s32 	%p692, %r544, 8;
	@%p692 bra 	$L__BB0_1472;
	bra.uni 	$L__BB0_1471;
$L__BB0_1461:
	setp.eq.s32 	%p691, %r544, 10;
	@%p691 bra 	$L__BB0_1470;
	bra.uni 	$L__BB0_1469;
$L__BB0_1462:
	setp.gt.s32 	%p687, %r544, 13;
	@%p687 bra 	$L__BB0_1464;
	setp.eq.s32 	%p689, %r544, 12;
	@%p689 bra 	$L__BB0_1468;
	bra.uni 	$L__BB0_1467;
$L__BB0_1464:
	setp.eq.s32 	%p688, %r544, 14;
	@%p688 bra 	$L__BB0_1466;
	ld.local.u8 	%rd5791, [%rd7+14];
	shl.b64 	%rd5790, %rd5791, 48;
$L__BB0_1466:
	ld.local.u8 	%rd5792, [%rd7+13];
	shl.b64 	%rd5793, %rd5792, 40;
	xor.b64  	%rd5790, %rd5793, %rd5790;
$L__BB0_1467:
	ld.local.u8 	%rd5794, [%rd7+12];
	shl.b64 	%rd5795, %rd5794, 32;
	xor.b64  	%rd5790, %rd5795, %rd5790;
$L__BB0_1468:
	ld.local.u8 	%r2642, [%rd7+11];
	mul.wide.u32 	%rd5796, %r2642, 16777216;
	xor.b64  	%rd5790, %rd5796, %rd5790;
$L__BB0_1469:
	ld.local.u8 	%r2643, [%rd7+10];
	mul.wide.u32 	%rd5797, %r2643, 65536;
	xor.b64  	%rd5790, %rd5797, %rd5790;
$L__BB0_1470:
	ld.local.u8 	%r2644, [%rd7+9];
	mul.wide.u32 	%rd5798, %r2644, 256;
	xor.b64  	%rd5790, %rd5798, %rd5790;
$L__BB0_1471:
	ld.local.u8 	%rd5799, [%rd7+8];
	xor.b64  	%rd5800, %rd5790, %rd5799;
	mul.lo.s64 	%rd5801, %rd5800, 5545529020109919103;
	mul.lo.s64 	%rd5802, %rd5800, 5659660229084708864;
	shr.u64 	%rd5803, %rd5801, 31;
	or.b64  	%rd5804, %rd5803, %rd5802;
	mul.lo.s64 	%rd5805, %rd5804, -8663945395140668459;
	xor.b64  	%rd1599, %rd5805, %rd1599;
$L__BB0_1472:
	ld.local.u8 	%rd5806, [%rd7+7];
	shl.b64 	%rd5790, %rd5806, 56;
$L__BB0_1473:
	ld.local.u8 	%rd5807, [%rd7+6];
	shl.b64 	%rd5808, %rd5807, 48;
	xor.b64  	%rd5790, %rd5808, %rd5790;
$L__BB0_1474:
	ld.local.u8 	%rd5809, [%rd7+5];
	shl.b64 	%rd5810, %rd5809, 40;
	xor.b64  	%rd5790, %rd5810, %rd5790;
$L__BB0_1475:
	ld.local.u8 	%rd5811, [%rd7+4];
	shl.b64 	%rd5812, %rd5811, 32;
	xor.b64  	%rd5790, %rd5812, %rd5790;
$L__BB0_1476:
	ld.local.u8 	%r2645, [%rd7+3];
	mul.wide.u32 	%rd5813, %r2645, 16777216;
	xor.b64  	%rd5790, %rd5813, %rd5790;
$L__BB0_1477:
	ld.local.u8 	%r2646, [%rd7+2];
	mul.wide.u32 	%rd5814, %r2646, 65536;
	xor.b64  	%rd5790, %rd5814, %rd5790;
$L__BB0_1478:
	ld.local.u8 	%r2647, [%rd7+1];
	mul.wide.u32 	%rd5815, %r2647, 256;
	xor.b64  	%rd5790, %rd5815, %rd5790;
$L__BB0_1479:
	ld.local.u8 	%rd5816, [%rd7];
	xor.b64  	%rd5817, %rd5790, %rd5816;
	mul.lo.s64 	%rd5818, %rd5817, -8663945395140668459;
	mul.lo.s64 	%rd5819, %rd5817, -8601547726154366976;
	shr.u64 	%rd5820, %rd5818, 33;
	or.b64  	%rd5821, %rd5820, %rd5819;
	mul.lo.s64 	%rd5822, %rd5821, 5545529020109919103;
	xor.b64  	%rd7237, %rd5822, %rd7237;
$L__BB0_1480:
	ld.param.u32 	%r3115, [_Z11insert_edgePiS_PbiilliiiPm_param_8];
	setp.lt.s32 	%p699, %r3115, 1;
	cvt.u64.u32 	%rd5823, %r3338;
	xor.b64  	%rd5824, %rd7237, %rd5823;
	xor.b64  	%rd5825, %rd1599, %rd5823;
	add.s64 	%rd5826, %rd5825, %rd5824;
	add.s64 	%rd5827, %rd5826, %rd5825;
	shr.u64 	%rd5828, %rd5826, 33;
	xor.b64  	%rd5829, %rd5828, %rd5826;
	mul.lo.s64 	%rd5830, %rd5829, -49064778989728563;
	shr.u64 	%rd5831, %rd5830, 33;
	xor.b64  	%rd5832, %rd5831, %rd5830;
	mul.lo.s64 	%rd5833, %rd5832, -4265267296055464877;
	shr.u64 	%rd5834, %rd5833, 33;
	xor.b64  	%rd5835, %rd5834, %rd5833;
	shr.u64 	%rd5836, %rd5827, 33;
	xor.b64  	%rd5837, %rd5836, %rd5827;
	mul.lo.s64 	%rd5838, %rd5837, -49064778989728563;
	shr.u64 	%rd5839, %rd5838, 33;
	xor.b64  	%rd5840, %rd5839, %rd5838;
	mul.lo.s64 	%rd5841, %rd5840, -4265267296055464877;
	shr.u64 	%rd5842, %rd5841, 33;
	xor.b64  	%rd5843, %rd5842, %rd5841;
	add.s64 	%rd5844, %rd5843, %rd5835;
	add.s64 	%rd5845, %rd5844, %rd5843;
	st.global.u64 	[%rd60], %rd5844;
	st.global.u64 	[%rd60+64], %rd5845;
	@%p699 bra 	$L__BB0_1536;
	setp.lt.u32 	%p700, %r442, 7;
	mov.b32 	%r3349, 0;
	mov.u32 	%r3351, %r3349;
	@%p700 bra 	$L__BB0_1507;
$L__BB0_1482:
	.pragma "nounroll";
	ld.global.u64 	%rd5846, [%rd60];
	ld.global.u64 	%rd5847, [%rd60+64];
	and.b32  	%r2649, %r3349, 248;
	cvt.u64.u32 	%rd5848, %r2649;
	mad.lo.s64 	%rd1645, %rd5847, %rd5848, %rd5846;
	or.b64  	%rd5849, %rd1645, %rd1314;
	and.b64  	%rd5850, %rd5849, -4294967296;
	setp.ne.s64 	%p701, %rd5850, 0;
	@%p701 bra 	$L__BB0_1484;
	cvt.u32.u64 	%r2650, %rd1314;
	cvt.u32.u64 	%r2651, %rd1645;
	rem.u32 	%r2652, %r2651, %r2650;
	cvt.u64.u32 	%rd7264, %r2652;
	bra.uni 	$L__BB0_1485;
$L__BB0_1484:
	rem.u64 	%rd7264, %rd1645, %rd1314;
$L__BB0_1485:
	add.s64 	%rd5851, %rd797, %rd7264;
	mov.b16 	%rs286, 1;
	st.global.u8 	[%rd5851], %rs286;
	add.s32 	%r2653, %r3349, 1;
	ld.global.u64 	%rd5852, [%rd60];
	ld.global.u64 	%rd5853, [%rd60+64];
	and.b32  	%r2654, %r2653, 249;
	cvt.u64.u32 	%rd5854, %r2654;
	mad.lo.s64 	%rd1649, %rd5853, %rd5854, %rd5852;
	or.b64  	%rd5855, %rd1649, %rd1314;
	and.b64  	%rd5856, %rd5855, -4294967296;
	setp.ne.s64 	%p702, %rd5856, 0;
	@%p702 bra 	$L__BB0_1487;
	cvt.u32.u64 	%r2655, %rd1314;
	cvt.u32.u64 	%r2656, %rd1649;
	rem.u32 	%r2657, %r2656, %r2655;
	cvt.u64.u32 	%rd7265, %r2657;
	bra.uni 	$L__BB0_1488;
$L__BB0_1487:
	rem.u64 	%rd7265, %rd1649, %rd1314;
$L__BB0_1488:
	add.s64 	%rd5857, %rd797, %rd7265;
	mov.b16 	%rs287, 1;
	st.global.u8 	[%rd5857], %rs287;
	add.s32 	%r2658, %r3349, 2;
	ld.global.u64 	%rd5858, [%rd60];
	ld.global.u64 	%rd5859, [%rd60+64];
	and.b32  	%r2659, %r2658, 250;
	cvt.u64.u32 	%rd5860, %r2659;
	mad.lo.s64 	%rd1653, %rd5859, %rd5860, %rd5858;
	or.b64  	%rd5861, %rd1653, %rd1314;
	and.b64  	%rd5862, %rd5861, -4294967296;
	setp.ne.s64 	%p703, %rd5862, 0;
	@%p703 bra 	$L__BB0_1490;
	cvt.u32.u64 	%r2660, %rd1314;
	cvt.u32.u64 	%r2661, %rd1653;
	rem.u32 	%r2662, %r2661, %r2660;
	cvt.u64.u32 	%rd7266, %r2662;
	bra.uni 	$L__BB0_1491;
$L__BB0_1490:
	rem.u64 	%rd7266, %rd1653, %rd1314;
$L__BB0_1491:
	add.s64 	%rd5863, %rd797, %rd7266;
	mov.b16 	%rs288, 1;
	st.global.u8 	[%rd5863], %rs288;
	add.s32 	%r2663, %r3349, 3;
	ld.global.u64 	%rd5864, [%rd60];
	ld.global.u64 	%rd5865, [%rd60+64];
	and.b32  	%r2664, %r2663, 251;
	cvt.u64.u32 	%rd5866, %r2664;
	mad.lo.s64 	%rd1657, %rd5865, %rd5866, %rd5864;
	or.b64  	%rd5867, %rd1657, %rd1314;
	and.b64  	%rd5868, %rd5867, -4294967296;
	setp.ne.s64 	%p704, %rd5868, 0;
	@%p704 bra 	$L__BB0_1493;
	cvt.u32.u64 	%r2665, %rd1314;
	cvt.u32.u64 	%r2666, %rd1657;
	rem.u32 	%r2667, %r2666, %r2665;
	cvt.u64.u32 	%rd7267, %r2667;
	bra.uni 	$L__BB0_1494;
$L__BB0_1493:
	rem.u64 	%rd7267, %rd1657, %rd1314;
$L__BB0_1494:
	add.s64 	%rd5869, %rd797, %rd7267;
	mov.b16 	%rs289, 1;
	st.global.u8 	[%rd5869], %rs289;
	add.s32 	%r2668, %r3349, 4;
	ld.global.u64 	%rd5870, [%rd60];
	ld.global.u64 	%rd5871, [%rd60+64];
	and.b32  	%r2669, %r2668, 252;
	cvt.u64.u32 	%rd5872, %r2669;
	mad.lo.s64 	%rd1661, %rd5871, %rd5872, %rd5870;
	or.b64  	%rd5873, %rd1661, %rd1314;
	and.b64  	%rd5874, %rd5873, -4294967296;
	setp.ne.s64 	%p705, %rd5874, 0;
	@%p705 bra 	$L__BB0_1496;
	cvt.u32.u64 	%r2670, %rd1314;
	cvt.u32.u64 	%r2671, %rd1661;
	rem.u32 	%r2672, %r2671, %r2670;
	cvt.u64.u32 	%rd7268, %r2672;
	bra.uni 	$L__BB0_1497;
$L__BB0_1496:
	rem.u64 	%rd7268, %rd1661, %rd1314;
$L__BB0_1497:
	add.s64 	%rd5875, %rd797, %rd7268;
	mov.b16 	%rs290, 1;
	st.global.u8 	[%rd5875], %rs290;
	add.s32 	%r2673, %r3349, 5;
	ld.global.u64 	%rd5876, [%rd60];
	ld.global.u64 	%rd5877, [%rd60+64];
	and.b32  	%r2674, %r2673, 253;
	cvt.u64.u32 	%rd5878, %r2674;
	mad.lo.s64 	%rd1665, %rd5877, %rd5878, %rd5876;
	or.b64  	%rd5879, %rd1665, %rd1314;
	and.b64  	%rd5880, %rd5879, -4294967296;
	setp.ne.s64 	%p706, %rd5880, 0;
	@%p706 bra 	$L__BB0_1499;
	cvt.u32.u64 	%r2675, %rd1314;
	cvt.u32.u64 	%r2676, %rd1665;
	rem.u32 	%r2677, %r2676, %r2675;
	cvt.u64.u32 	%rd7269, %r2677;
	bra.uni 	$L__BB0_1500;
$L__BB0_1499:
	rem.u64 	%rd7269, %rd1665, %rd1314;
$L__BB0_1500:
	add.s64 	%rd5881, %rd797, %rd7269;
	mov.b16 	%rs291, 1;
	st.global.u8 	[%rd5881], %rs291;
	add.s32 	%r2678, %r3349, 6;
	ld.global.u64 	%rd5882, [%rd60];
	ld.global.u64 	%rd5883, [%rd60+64];
	and.b32  	%r2679, %r2678, 254;
	cvt.u64.u32 	%rd5884, %r2679;
	mad.lo.s64 	%rd1669, %rd5883, %rd5884, %rd5882;
	or.b64  	%rd5885, %rd1669, %rd1314;
	and.b64  	%rd5886, %rd5885, -4294967296;
	setp.ne.s64 	%p707, %rd5886, 0;
	@%p707 bra 	$L__BB0_1502;
	cvt.u32.u64 	%r2680, %rd1314;
	cvt.u32.u64 	%r2681, %rd1669;
	rem.u32 	%r2682, %r2681, %r2680;
	cvt.u64.u32 	%rd7270, %r2682;
	bra.uni 	$L__BB0_1503;
$L__BB0_1502:
	rem.u64 	%rd7270, %rd1669, %rd1314;
$L__BB0_1503:
	add.s64 	%rd5887, %rd797, %rd7270;
	mov.b16 	%rs292, 1;
	st.global.u8 	[%rd5887], %rs292;
	add.s32 	%r2683, %r3349, 7;
	ld.global.u64 	%rd5888, [%rd60];
	ld.global.u64 	%rd5889, [%rd60+64];
	and.b32  	%r2684, %r2683, 255;
	cvt.u64.u32 	%rd5890, %r2684;
	mad.lo.s64 	%rd1673, %rd5889, %rd5890, %rd5888;
	or.b64  	%rd5891, %rd1673, %rd1314;
	and.b64  	%rd5892, %rd5891, -4294967296;
	setp.ne.s64 	%p708, %rd5892, 0;
	@%p708 bra 	$L__BB0_1505;
	cvt.u32.u64 	%r2685, %rd1314;
	cvt.u32.u64 	%r2686, %rd1673;
	rem.u32 	%r2687, %r2686, %r2685;
	cvt.u64.u32 	%rd7271, %r2687;
	bra.uni 	$L__BB0_1506;
$L__BB0_1505:
	rem.u64 	%rd7271, %rd1673, %rd1314;
$L__BB0_1506:
	add.s64 	%rd5893, %rd797, %rd7271;
	mov.b16 	%rs293, 1;
	st.global.u8 	[%rd5893], %rs293;
	add.s32 	%r3349, %r3349, 8;
	setp.ne.s32 	%p709, %r3349, %r447;
	mov.u32 	%r3351, %r447;
	@%p709 bra 	$L__BB0_1482;
$L__BB0_1507:
	setp.eq.s32 	%p710, %r443, 0;
	@%p710 bra 	$L__BB0_1536;
	setp.lt.u32 	%p711, %r444, 3;
	@%p711 bra 	$L__BB0_1522;
	ld.global.u64 	%rd5894, [%rd60];
	ld.global.u64 	%rd5895, [%rd60+64];
	and.b32  	%r2688, %r3351, 255;
	cvt.u64.u32 	%rd5896, %r2688;
	mad.lo.s64 	%rd1677, %rd5895, %rd5896, %rd5894;
	or.b64  	%rd5897, %rd1677, %rd1314;
	and.b64  	%rd5898, %rd5897, -4294967296;
	setp.ne.s64 	%p712, %rd5898, 0;
	@%p712 bra 	$L__BB0_1511;
	cvt.u32.u64 	%r2689, %rd1314;
	cvt.u32.u64 	%r2690, %rd1677;
	rem.u32 	%r2691, %r2690, %r2689;
	cvt.u64.u32 	%rd7272, %r2691;
	bra.uni 	$L__BB0_1512;
$L__BB0_1511:
	rem.u64 	%rd7272, %rd1677, %rd1314;
$L__BB0_1512:
	add.s64 	%rd5899, %rd797, %rd7272;
	mov.b16 	%rs294, 1;
	st.global.u8 	[%rd5899], %rs294;
	add.s32 	%r2692, %r3351, 1;
	ld.global.u64 	%rd5900, [%rd60];
	ld.global.u64 	%rd5901, [%rd60+64];
	and.b32  	%r2693, %r2692, 255;
	cvt.u64.u32 	%rd5902, %r2693;
	mad.lo.s64 	%rd1681, %rd5901, %rd5902, %rd5900;
	or.b64  	%rd5903, %rd1681, %rd1314;
	and.b64  	%rd5904, %rd5903, -4294967296;
	setp.ne.s64 	%p713, %rd5904, 0;
	@%p713 bra 	$L__BB0_1514;
	cvt.u32.u64 	%r2694, %rd1314;
	cvt.u32.u64 	%r2695, %rd1681;
	rem.u32 	%r2696, %r2695, %r2694;
	cvt.u64.u32 	%rd7273, %r2696;
	bra.uni 	$L__BB0_1515;
$L__BB0_1514:
	rem.u64 	%rd7273, %rd1681, %rd1314;
$L__BB0_1515:
	add.s64 	%rd5905, %rd797, %rd7273;
	mov.b16 	%rs295, 1;
	st.global.u8 	[%rd5905], %rs295;
	add.s32 	%r2697, %r3351, 2;
	ld.global.u64 	%rd5906, [%rd60];
	ld.global.u64 	%rd5907, [%rd60+64];
	and.b32  	%r2698, %r2697, 255;
	cvt.u64.u32 	%rd5908, %r2698;
	mad.lo.s64 	%rd1685, %rd5907, %rd5908, %rd5906;
	or.b64  	%rd5909, %rd1685, %rd1314;
	and.b64  	%rd5910, %rd5909, -4294967296;
	setp.ne.s64 	%p714, %rd5910, 0;
	@%p714 bra 	$L__BB0_1517;
	cvt.u32.u64 	%r2699, %rd1314;
	cvt.u32.u64 	%r2700, %rd1685;
	rem.u32 	%r2701, %r2700, %r2699;
	cvt.u64.u32 	%rd7274, %r2701;
	bra.uni 	$L__BB0_1518;
$L__BB0_1517:
	rem.u64 	%rd7274, %rd1685, %rd1314;
$L__BB0_1518:
	add.s64 	%rd5911, %rd797, %rd7274;
	mov.b16 	%rs296, 1;
	st.global.u8 	[%rd5911], %rs296;
	add.s32 	%r2702, %r3351, 3;
	ld.global.u64 	%rd5912, [%rd60];
	ld.global.u64 	%rd5913, [%rd60+64];
	and.b32  	%r2703, %r2702, 255;
	cvt.u64.u32 	%rd5914, %r2703;
	mad.lo.s64 	%rd1689, %rd5913, %rd5914, %rd5912;
	or.b64  	%rd5915, %rd1689, %rd1314;
	and.b64  	%rd5916, %rd5915, -4294967296;
	setp.ne.s64 	%p715, %rd5916, 0;
	@%p715 bra 	$L__BB0_1520;
	cvt.u32.u64 	%r2704, %rd1314;
	cvt.u32.u64 	%r2705, %rd1689;
	rem.u32 	%r2706, %r2705, %r2704;
	cvt.u64.u32 	%rd7275, %r2706;
	bra.uni 	$L__BB0_1521;
$L__BB0_1520:
	rem.u64 	%rd7275, %rd1689, %rd1314;
$L__BB0_1521:
	add.s64 	%rd5917, %rd797, %rd7275;
	mov.b16 	%rs297, 1;
	st.global.u8 	[%rd5917], %rs297;
	add.s32 	%r3351, %r3351, 4;
$L__BB0_1522:
	setp.eq.s32 	%p716, %r445, 0;
	@%p716 bra 	$L__BB0_1536;
	setp.eq.s32 	%p717, %r446, 0;
	@%p717 bra 	$L__BB0_1531;
	ld.global.u64 	%rd5918, [%rd60];
	ld.global.u64 	%rd5919, [%rd60+64];
	and.b32  	%r2707, %r3351, 255;
	cvt.u64.u32 	%rd5920, %r2707;
	mad.lo.s64 	%rd1693, %rd5919, %rd5920, %rd5918;
	or.b64  	%rd5921, %rd1693, %rd1314;
	and.b64  	%rd5922, %rd5921, -4294967296;
	setp.ne.s64 	%p718, %rd5922, 0;
	@%p718 bra 	$L__BB0_1526;
	cvt.u32.u64 	%r2708, %rd1314;
	cvt.u32.u64 	%r2709, %rd1693;
	rem.u32 	%r2710, %r2709, %r2708;
	cvt.u64.u32 	%rd7276, %r2710;
	bra.uni 	$L__BB0_1527;
$L__BB0_1526:
	rem.u64 	%rd7276, %rd1693, %rd1314;
$L__BB0_1527:
	add.s64 	%rd5923, %rd797, %rd7276;
	mov.b16 	%rs298, 1;
	st.global.u8 	[%rd5923], %rs298;
	add.s32 	%r2711, %r3351, 1;
	ld.global.u64 	%rd5924, [%rd60];
	ld.global.u64 	%rd5925, [%rd60+64];
	and.b32  	%r2712, %r2711, 255;
	cvt.u64.u32 	%rd5926, %r2712;
	mad.lo.s64 	%rd1697, %rd5925, %rd5926, %rd5924;
	or.b64  	%rd5927, %rd1697, %rd1314;
	and.b64  	%rd5928, %rd5927, -4294967296;
	setp.ne.s64 	%p719, %rd5928, 0;
	@%p719 bra 	$L__BB0_1529;
	cvt.u32.u64 	%r2713, %rd1314;
	cvt.u32.u64 	%r2714, %rd1697;
	rem.u32 	%r2715, %r2714, %r2713;
	cvt.u64.u32 	%rd7277, %r2715;
	bra.uni 	$L__BB0_1530;
$L__BB0_1529:
	rem.u64 	%rd7277, %rd1697, %rd1314;
$L__BB0_1530:
	add.s64 	%rd5929, %rd797, %rd7277;
	mov.b16 	%rs299, 1;
	st.global.u8 	[%rd5929], %rs299;
	add.s32 	%r3351, %r3351, 2;
$L__BB0_1531:
	setp.eq.s32 	%p720, %r448, 0;
	@%p720 bra 	$L__BB0_1536;
	ld.global.u64 	%rd5930, [%rd60];
	ld.global.u64 	%rd5931, [%rd60+64];
	and.b32  	%r2716, %r3351, 255;
	cvt.u64.u32 	%rd5932, %r2716;
	mad.lo.s64 	%rd1701, %rd5931, %rd5932, %rd5930;
	or.b64  	%rd5933, %rd1701, %rd1314;
	and.b64  	%rd5934, %rd5933, -4294967296;
	setp.ne.s64 	%p721, %rd5934, 0;
	@%p721 bra 	$L__BB0_1534;
	cvt.u32.u64 	%r2717, %rd1314;
	cvt.u32.u64 	%r2718, %rd1701;
	rem.u32 	%r2719, %r2718, %r2717;
	cvt.u64.u32 	%rd7278, %r2719;
	bra.uni 	$L__BB0_1535;
$L__BB0_1534:
	rem.u64 	%rd7278, %rd1701, %rd1314;
$L__BB0_1535:
	add.s64 	%rd5935, %rd797, %rd7278;
	mov.b16 	%rs300, 1;
	st.global.u8 	[%rd5935], %rs300;
$L__BB0_1536:
	shr.s32 	%r3306, %r3306, 1;
	setp.ne.s32 	%p784, %r274, %r3306;
	@%p784 bra 	$L__BB0_1175;
$L__BB0_1537:
	sub.s64 	%rd6271, %rd798, %rd1189;
	add.s64 	%rd6272, %rd6271, %rd1188;
	shl.b64 	%rd6273, %rd6272, 1;
	add.s64 	%rd7280, %rd6273, 3;
	mov.b32 	%r3354, 0;
	mov.b16 	%rs360, 1;
	mov.b32 	%r3353, 1;
	mov.u64 	%rd7279, %rd7280;
$L__BB0_1538:
	mov.u32 	%r563, %r3354;
	mov.u16 	%rs27, %rs360;
	mov.u32 	%r562, %r3353;
	add.s32 	%r3354, %r563, 1;
	mul.hi.s64 	%rd6274, %rd7279, 7378697629483820647;
	shr.u64 	%rd6275, %rd6274, 63;
	shr.s64 	%rd6276, %rd6274, 2;
	add.s64 	%rd1707, %rd6276, %rd6275;
	add.s64 	%rd6277, %rd7279, 9;
	setp.gt.u64 	%p785, %rd6277, 18;
	add.s16 	%rs360, %rs27, 1;
	add.s32 	%r3353, %r562, 1;
	mov.u64 	%rd7279, %rd1707;
	@%p785 bra 	$L__BB0_1538;
	mov.b32 	%r3355, 0;
$L__BB0_1540:
	mov.u32 	%r566, %r3355;
	mul.hi.s64 	%rd6278, %rd7280, 7378697629483820647;
	shr.u64 	%rd6279, %rd6278, 63;
	shr.s64 	%rd6280, %rd6278, 2;
	add.s64 	%rd1709, %rd6280, %rd6279;
	mul.lo.s64 	%rd6281, %rd1709, 10;
	sub.s64 	%rd6282, %rd7280, %rd6281;
	cvt.u16.u64 	%rs327, %rd6282;
	add.s16 	%rs328, %rs327, 48;
	sub.s32 	%r2891, %r563, %r566;
	cvt.s64.s32 	%rd6283, %r2891;
	add.s64 	%rd6284, %rd4, %rd6283;
	st.local.u8 	[%rd6284], %rs328;
	add.s32 	%r3355, %r566, 1;
	add.s64 	%rd6285, %rd7280, 9;
	setp.gt.u64 	%p786, %rd6285, 18;
	mov.u64 	%rd7280, %rd1709;
	@%p786 bra 	$L__BB0_1540;
	cvt.u64.u32 	%rd6286, %r566;
	add.s64 	%rd6287, %rd4, %rd6286;
	mov.b16 	%rs329, 48;
	st.local.u8 	[%rd6287+1], %rs329;
	and.b32  	%r568, %r3354, 3;
	setp.lt.u32 	%p787, %r563, 3;
	mov.b32 	%r3357, 0;
	@%p787 bra 	$L__BB0_1544;
	and.b32  	%r3357, %r3354, -4;
	and.b32  	%r2893, %r562, -4;
	neg.s32 	%r3356, %r2893;
	add.s64 	%rd7281, %rd4, 1;
	mov.u64 	%rd7282, %rd1;
$L__BB0_1543:
	ld.local.u8 	%r2894, [%rd7281+2];
	ld.local.u8 	%r2895, [%rd7281+1];
	prmt.b32 	%r2896, %r2895, %r2894, 0x3340U;
	ld.local.u8 	%r2897, [%rd7281];
	ld.local.u8 	%r2898, [%rd7281+-1];
	prmt.b32 	%r2899, %r2898, %r2897, 0x3340U;
	prmt.b32 	%r2900, %r2899, %r2896, 0x5410U;
	st.local.u32 	[%rd7282], %r2900;
	add.s32 	%r3356, %r3356, 4;
	add.s64 	%rd7282, %rd7282, 4;
	add.s64 	%rd7281, %rd7281, 4;
	setp.ne.s32 	%p788, %r3356, 0;
	@%p788 bra 	$L__BB0_1543;
$L__BB0_1544:
	setp.eq.s32 	%p789, %r568, 0;
	@%p789 bra 	$L__BB0_1547;
	cvt.u64.u32 	%rd6288, %r3357;
	add.s64 	%rd7284, %rd1, %rd6288;
	add.s64 	%rd7283, %rd4, %rd6288;
	and.b32  	%r2901, %r562, 3;
	neg.s32 	%r3358, %r2901;
$L__BB0_1546:
	.pragma "nounroll";
	ld.local.u8 	%rs330, [%rd7283];
	st.local.u8 	[%rd7284], %rs330;
	add.s64 	%rd7284, %rd7284, 1;
	add.s64 	%rd7283, %rd7283, 1;
	add.s32 	%r3358, %r3358, 1;
	setp.ne.s32 	%p790, %r3358, 0;
	@%p790 bra 	$L__BB0_1546;
$L__BB0_1547:
	setp.lt.u32 	%p791, %r563, 3;
	mov.b32 	%r3359, 0;
	@%p791 bra 	$L__BB0_1550;
	and.b32  	%r3359, %r3354, -4;
	and.b32  	%r2903, %r562, -4;
	neg.s32 	%r3361, %r2903;
	add.s64 	%rd7288, %rd2, 16;
	mov.u64 	%rd7287, %rd1;
$L__BB0_1549:
	ld.local.u32 	%r2904, [%rd7287];
	bfe.u32 	%r2905, %r2904, 8, 8;
	cvt.u64.u32 	%rd6289, %r2905;
	and.b64  	%rd6290, %rd6289, 255;
	bfe.u32 	%r2906, %r2904, 0, 8;
	cvt.u64.u32 	%rd6291, %r2906;
	and.b64  	%rd6292, %rd6291, 255;
	st.local.v2.u64 	[%rd7288+-16], {%rd6292, %rd6290};
	bfe.u32 	%r2907, %r2904, 24, 8;
	cvt.u64.u32 	%rd6293, %r2907;
	and.b64  	%rd6294, %rd6293, 255;
	bfe.u32 	%r2908, %r2904, 16, 8;
	cvt.u64.u32 	%rd6295, %r2908;
	and.b64  	%rd6296, %rd6295, 255;
	st.local.v2.u64 	[%rd7288], {%rd6296, %rd6294};
	add.s32 	%r3361, %r3361, 4;
	add.s64 	%rd7288, %rd7288, 32;
	add.s64 	%rd7287, %rd7287, 4;
	setp.eq.s32 	%p792, %r3361, 0;
	@%p792 bra 	$L__BB0_1550;
	bra.uni 	$L__BB0_1549;
$L__BB0_1550:
	setp.eq.s32 	%p793, %r568, 0;
	@%p793 bra 	$L__BB0_1553;
	cvt.u64.u32 	%rd6297, %r3359;
	mul.wide.u32 	%rd6298, %r3359, 8;
	add.s64 	%rd7286, %rd2, %rd6298;
	add.s64 	%rd7285, %rd1, %rd6297;
	and.b32  	%r2909, %r562, 3;
	neg.s32 	%r3360, %r2909;
$L__BB0_1552:
	.pragma "nounroll";
	ld.local.u8 	%rd6299, [%rd7285];
	st.local.u64 	[%rd7286], %rd6299;
	add.s64 	%rd7286, %rd7286, 8;
	add.s64 	%rd7285, %rd7285, 1;
	add.s32 	%r3360, %r3360, 1;
	setp.ne.s32 	%p794, %r3360, 0;
	@%p794 bra 	$L__BB0_1552;
$L__BB0_1553:
	setp.lt.u32 	%p795, %r563, 15;
	mov.b64 	%rd7297, 0;
	mov.u64 	%rd1746, %rd7297;
	@%p795 bra 	$L__BB0_1562;
	shr.u32 	%r2911, %r3354, 4;
	max.u32 	%r583, %r2911, 1;
	and.b32  	%r584, %r583, 3;
	setp.lt.u32 	%p796, %r563, 63;
	mov.b32 	%r3362, 0;
	mov.b64 	%rd1746, 0;
	mov.u64 	%rd7297, %rd1746;
	@%p796 bra 	$L__BB0_1557;
	and.b32  	%r3362, %r583, 268435452;
	shr.u32 	%r2912, %r562, 4;
	max.u32 	%r2913, %r2912, 1;
	and.b32  	%r2914, %r2913, 268435452;
	neg.s32 	%r3364, %r2914;
	add.s64 	%rd7299, %rd2, 32;
	mov.b64 	%rd1746, 0;
$L__BB0_1556:
	.pragma "nounroll";
	ld.local.v2.u64 	{%rd6304, %rd6305}, [%rd7299+-32];
	mul.lo.s64 	%rd6306, %rd6304, -8663945395140668459;
	mul.lo.s64 	%rd6307, %rd6304, -8601547726154366976;
	shr.u64 	%rd6308, %rd6306, 33;
	or.b64  	%rd6309, %rd6308, %rd6307;
	mul.lo.s64 	%rd6310, %rd6309, 5545529020109919103;
	xor.b64  	%rd6311, %rd6310, %rd7297;
	mov.b64 	{%r2915, %r2916}, %rd6311;
	shf.l.wrap.b32 	%r2917, %r2915, %r2916, 27;
	shf.l.wrap.b32 	%r2918, %r2916, %r2915, 27;
	mov.b64 	%rd6312, {%r2918, %r2917};
	add.s64 	%rd6313, %rd6312, %rd1746;
	mad.lo.s64 	%rd6314, %rd6313, 5, 1390208809;
	mul.lo.s64 	%rd6315, %rd6305, 5545529020109919103;
	mul.lo.s64 	%rd6316, %rd6305, 5659660229084708864;
	shr.u64 	%rd6317, %rd6315, 31;
	or.b64  	%rd6318, %rd6317, %rd6316;
	mul.lo.s64 	%rd6319, %rd6318, -8663945395140668459;
	xor.b64  	%rd6320, %rd6319, %rd1746;
	mov.b64 	{%r2919, %r2920}, %rd6320;
	shf.l.wrap.b32 	%r2921, %r2919, %r2920, 31;
	shf.l.wrap.b32 	%r2922, %r2920, %r2919, 31;
	mov.b64 	%rd6321, {%r2922, %r2921};
	add.s64 	%rd6322, %rd6314, %rd6321;
	mad.lo.s64 	%rd6323, %rd6322, 5, 944331445;
	ld.local.v2.u64 	{%rd6324, %rd6325}, [%rd7299+-16];
	mul.lo.s64 	%rd6326, %rd6324, -8663945395140668459;
	mul.lo.s64 	%rd6327, %rd6324, -8601547726154366976;
	shr.u64 	%rd6328, %rd6326, 33;
	or.b64  	%rd6329, %rd6328, %rd6327;
	mul.lo.s64 	%rd6330, %rd6329, 5545529020109919103;
	xor.b64  	%rd6331, %rd6330, %rd6314;
	mov.b64 	{%r2923, %r2924}, %rd6331;
	shf.l.wrap.b32 	%r2925, %r2923, %r2924, 27;
	shf.l.wrap.b32 	%r2926, %r2924, %r2923, 27;
	mov.b64 	%rd6332, {%r2926, %r2925};
	add.s64 	%rd6333, %rd6332, %rd6323;
	mad.lo.s64 	%rd6334, %rd6333, 5, 1390208809;
	mul.lo.s64 	%rd6335, %rd6325, 5545529020109919103;
	mul.lo.s64 	%rd6336, %rd6325, 5659660229084708864;
	shr.u64 	%rd6337, %rd6335, 31;
	or.b64  	%rd6338, %rd6337, %rd6336;
	mul.lo.s64 	%rd6339, %rd6338, -8663945395140668459;
	xor.b64  	%rd6340, %rd6339, %rd6323;
	mov.b64 	{%r2927, %r2928}, %rd6340;
	shf.l.wrap.b32 	%r2929, %r2927, %r2928, 31;
	shf.l.wrap.b32 	%r2930, %r2928, %r2927, 31;
	mov.b64 	%rd6341, {%r2930, %r2929};
	add.s64 	%rd6342, %rd6334, %rd6341;
	mad.lo.s64 	%rd6343, %rd6342, 5, 944331445;
	ld.local.v2.u64 	{%rd6344, %rd6345}, [%rd7299];
	mul.lo.s64 	%rd6346, %rd6344, -8663945395140668459;
	mul.lo.s64 	%rd6347, %rd6344, -8601547726154366976;
	shr.u64 	%rd6348, %rd6346, 33;
	or.b64  	%rd6349, %rd6348, %rd6347;
	mul.lo.s64 	%rd6350, %rd6349, 5545529020109919103;
	xor.b64  	%rd6351, %rd6350, %rd6334;
	mov.b64 	{%r2931, %r2932}, %rd6351;
	shf.l.wrap.b32 	%r2933, %r2931, %r2932, 27;
	shf.l.wrap.b32 	%r2934, %r2932, %r2931, 27;
	mov.b64 	%rd6352, {%r2934, %r2933};
	add.s64 	%rd6353, %rd6352, %rd6343;
	mad.lo.s64 	%rd6354, %rd6353, 5, 1390208809;
	mul.lo.s64 	%rd6355, %rd6345, 5545529020109919103;
	mul.lo.s64 	%rd6356, %rd6345, 5659660229084708864;
	shr.u64 	%rd6357, %rd6355, 31;
	or.b64  	%rd6358, %rd6357, %rd6356;
	mul.lo.s64 	%rd6359, %rd6358, -8663945395140668459;
	xor.b64  	%rd6360, %rd6359, %rd6343;
	mov.b64 	{%r2935, %r2936}, %rd6360;
	shf.l.wrap.b32 	%r2937, %r2935, %r2936, 31;
	shf.l.wrap.b32 	%r2938, %r2936, %r2935, 31;
	mov.b64 	%rd6361, {%r2938, %r2937};
	add.s64 	%rd6362, %rd6354, %rd6361;
	mad.lo.s64 	%rd6363, %rd6362, 5, 944331445;
	ld.local.v2.u64 	{%rd6364, %rd6365}, [%rd7299+16];
	mul.lo.s64 	%rd6366, %rd6364, -8663945395140668459;
	mul.lo.s64 	%rd6367, %rd6364, -8601547726154366976;
	shr.u64 	%rd6368, %rd6366, 33;
	or.b64  	%rd6369, %rd6368, %rd6367;
	mul.lo.s64 	%rd6370, %rd6369, 5545529020109919103;
	xor.b64  	%rd6371, %rd6370, %rd6354;
	mov.b64 	{%r2939, %r2940}, %rd6371;
	shf.l.wrap.b32 	%r2941, %r2939, %r2940, 27;
	shf.l.wrap.b32 	%r2942, %r2940, %r2939, 27;
	mov.b64 	%rd6372, {%r2942, %r2941};
	add.s64 	%rd6373, %rd6372, %rd6363;
	mad.lo.s64 	%rd7297, %rd6373, 5, 1390208809;
	mul.lo.s64 	%rd6374, %rd6365, 5545529020109919103;
	mul.lo.s64 	%rd6375, %rd6365, 5659660229084708864;
	shr.u64 	%rd6376, %rd6374, 31;
	or.b64  	%rd6377, %rd6376, %rd6375;
	mul.lo.s64 	%rd6378, %rd6377, -8663945395140668459;
	xor.b64  	%rd6379, %rd6378, %rd6363;
	mov.b64 	{%r2943, %r2944}, %rd6379;
	shf.l.wrap.b32 	%r2945, %r2943, %r2944, 31;
	shf.l.wrap.b32 	%r2946, %r2944, %r2943, 31;
	mov.b64 	%rd6380, {%r2946, %r2945};
	add.s64 	%rd6381, %rd7297, %rd6380;
	mad.lo.s64 	%rd1746, %rd6381, 5, 944331445;
	add.s32 	%r3364, %r3364, 4;
	add.s64 	%rd7299, %rd7299, 64;
	setp.eq.s32 	%p797, %r3364, 0;
	@%p797 bra 	$L__BB0_1557;
	bra.uni 	$L__BB0_1556;
$L__BB0_1557:
	setp.eq.s32 	%p798, %r584, 0;
	@%p798 bra 	$L__BB0_1562;
	setp.eq.s32 	%p799, %r584, 1;
	@%p799 bra 	$L__BB0_1560;
	shl.b32 	%r2947, %r3362, 1;
	mul.wide.u32 	%rd6383, %r2947, 8;
	add.s64 	%rd6384, %rd2, %rd6383;
	ld.local.v2.u64 	{%rd6385, %rd6386}, [%rd6384];
	mul.lo.s64 	%rd6387, %rd6385, -8663945395140668459;
	mul.lo.s64 	%rd6388, %rd6385, -8601547726154366976;
	shr.u64 	%rd6389, %rd6387, 33;
	or.b64  	%rd6390, %rd6389, %rd6388;
	mul.lo.s64 	%rd6391, %rd6390, 5545529020109919103;
	xor.b64  	%rd6392, %rd6391, %rd7297;
	mov.b64 	{%r2948, %r2949}, %rd6392;
	shf.l.wrap.b32 	%r2950, %r2948, %r2949, 27;
	shf.l.wrap.b32 	%r2951, %r2949, %r2948, 27;
	mov.b64 	%rd6393, {%r2951, %r2950};
	add.s64 	%rd6394, %rd6393, %rd1746;
	mad.lo.s64 	%rd6395, %rd6394, 5, 1390208809;
	mul.lo.s64 	%rd6396, %rd6386, 5545529020109919103;
	mul.lo.s64 	%rd6397, %rd6386, 5659660229084708864;
	shr.u64 	%rd6398, %rd6396, 31;
	or.b64  	%rd6399, %rd6398, %rd6397;
	mul.lo.s64 	%rd6400, %rd6399, -8663945395140668459;
	xor.b64  	%rd6401, %rd6400, %rd1746;
	mov.b64 	{%r2952, %r2953}, %rd6401;
	shf.l.wrap.b32 	%r2954, %r2952, %r2953, 31;
	shf.l.wrap.b32 	%r2955, %r2953, %r2952, 31;
	mov.b64 	%rd6402, {%r2955, %r2954};
	add.s64 	%rd6403, %rd6395, %rd6402;
	mad.lo.s64 	%rd6404, %rd6403, 5, 944331445;
	ld.local.v2.u64 	{%rd6405, %rd6406}, [%rd6384+16];
	mul.lo.s64 	%rd6407, %rd6405, -8663945395140668459;
	mul.lo.s64 	%rd6408, %rd6405, -8601547726154366976;
	shr.u64 	%rd6409, %rd6407, 33;
	or.b64  	%rd6410, %rd6409, %rd6408;
	mul.lo.s64 	%rd6411, %rd6410, 5545529020109919103;
	xor.b64  	%rd6412, %rd6411, %rd6395;
	mov.b64 	{%r2956, %r2957}, %rd6412;
	shf.l.wrap.b32 	%r2958, %r2956, %r2957, 27;
	shf.l.wrap.b32 	%r2959, %r2957, %r2956, 27;
	mov.b64 	%rd6413, {%r2959, %r2958};
	add.s64 	%rd6414, %rd6413, %rd6404;
	mad.lo.s64 	%rd7297, %rd6414, 5, 1390208809;
	mul.lo.s64 	%rd6415, %rd6406, 5545529020109919103;
	mul.lo.s64 	%rd6416, %rd6406, 5659660229084708864;
	shr.u64 	%rd6417, %rd6415, 31;
	or.b64  	%rd6418, %rd6417, %rd6416;
	mul.lo.s64 	%rd6419, %rd6418, -8663945395140668459;
	xor.b64  	%rd6420, %rd6419, %rd6404;
	mov.b64 	{%r2960, %r2961}, %rd6420;
	shf.l.wrap.b32 	%r2962, %r2960, %r2961, 31;
	shf.l.wrap.b32 	%r2963, %r2961, %r2960, 31;
	mov.b64 	%rd6421, {%r2963, %r2962};
	add.s64 	%rd6422, %rd7297, %rd6421;
	sub.s32 	%r2964, %r2947, %r3362;
	add.s32 	%r3362, %r2964, 2;
	mad.lo.s64 	%rd1746, %rd6422, 5, 944331445;
$L__BB0_1560:
	and.b32  	%r2965, %r583, 1;
	setp.eq.b32 	%p800, %r2965, 1;
	not.pred 	%p801, %p800;
	@%p801 bra 	$L__BB0_1562;
	shl.b32 	%r2966, %r3362, 1;
	mul.wide.u32 	%rd6423, %r2966, 8;
	add.s64 	%rd6424, %rd2, %rd6423;
	ld.local.v2.u64 	{%rd6425, %rd6426}, [%rd6424];
	mul.lo.s64 	%rd6427, %rd6425, -8663945395140668459;
	mul.lo.s64 	%rd6428, %rd6425, -8601547726154366976;
	shr.u64 	%rd6429, %rd6427, 33;
	or.b64  	%rd6430, %rd6429, %rd6428;
	mul.lo.s64 	%rd6431, %rd6430, 5545529020109919103;
	xor.b64  	%rd6432, %rd6431, %rd7297;
	mov.b64 	{%r2967, %r2968}, %rd6432;
	shf.l.wrap.b32 	%r2969, %r2967, %r2968, 27;
	shf.l.wrap.b32 	%r2970, %r2968, %r2967, 27;
	mov.b64 	%rd6433, {%r2970, %r2969};
	add.s64 	%rd6434, %rd6433, %rd1746;
	mad.lo.s64 	%rd7297, %rd6434, 5, 1390208809;
	mul.lo.s64 	%rd6435, %rd6426, 5545529020109919103;
	mul.lo.s64 	%rd6436, %rd6426, 5659660229084708864;
	shr.u64 	%rd6437, %rd6435, 31;
	or.b64  	%rd6438, %rd6437, %rd6436;
	mul.lo.s64 	%rd6439, %rd6438, -8663945395140668459;
	xor.b64  	%rd6440, %rd6439, %rd1746;
	mov.b64 	{%r2971, %r2972}, %rd6440;
	shf.l.wrap.b32 	%r2973, %r2971, %r2972, 31;
	shf.l.wrap.b32 	%r2974, %r2972, %r2971, 31;
	mov.b64 	%rd6441, {%r2974, %r2973};
	add.s64 	%rd6442, %rd7297, %rd6441;
	mad.lo.s64 	%rd1746, %rd6442, 5, 944331445;
$L__BB0_1562:
	and.b32  	%r592, %r3354, 15;
	setp.eq.s32 	%p802, %r592, 0;
	@%p802 bra 	$L__BB0_1594;
	cvt.u32.u16 	%r2975, %rs27;
	and.b32  	%r2976, %r2975, 15;
	neg.s32 	%r3365, %r2976;
	shr.u32 	%r2977, %r3354, 4;
	and.b32  	%r2978, %r2977, 134217727;
	mul.wide.u32 	%rd6444, %r2978, 16;
	add.s64 	%rd1747, %rd1, %rd6444;
	mov.b64 	%rd7302, 0;
$L__BB0_1564:
	add.s64 	%rd6445, %rd1747, %rd7302;
	ld.local.u8 	%rs331, [%rd6445];
	add.s64 	%rd6446, %rd3, %rd7302;
	st.local.u8 	[%rd6446], %rs331;
	add.s32 	%r3365, %r3365, 1;
	setp.ne.s32 	%p803, %r3365, 0;
	add.s64 	%rd7302, %rd7302, 1;
	@%p803 bra 	$L__BB0_1564;
	mov.b64 	%rd6447, 0;
	setp.gt.s32 	%p804, %r592, 7;
	@%p804 bra 	$L__BB0_1572;
	setp.gt.s32 	%p812, %r592, 3;
	@%p812 bra 	$L__BB0_1569;
	setp.eq.s32 	%p816, %r592, 1;
	@%p816 bra 	$L__BB0_1593;
	setp.eq.s32 	%p817, %r592, 2;
	@%p817 bra 	$L__BB0_1592;
	bra.uni 	$L__BB0_1591;
$L__BB0_1569:
	setp.gt.s32 	%p813, %r592, 5;
	@%p813 bra 	$L__BB0_1571;
	setp.eq.s32 	%p815, %r592, 4;
	@%p815 bra 	$L__BB0_1590;
	bra.uni 	$L__BB0_1589;
$L__BB0_1571:
	setp.eq.s32 	%p814, %r592, 6;
	@%p814 bra 	$L__BB0_1588;
	bra.uni 	$L__BB0_1587;
$L__BB0_1572:
	setp.gt.s32 	%p805, %r592, 11;
	@%p805 bra 	$L__BB0_1576;
	setp.gt.s32 	%p809, %r592, 9;
	@%p809 bra 	$L__BB0_1575;
	setp.eq.s32 	%p811, %r592, 8;
	@%p811 bra 	$L__BB0_1586;
	bra.uni 	$L__BB0_1585;
$L__BB0_1575:
	setp.eq.s32 	%p810, %r592, 10;
	@%p810 bra 	$L__BB0_1584;
	bra.uni 	$L__BB0_1583;
$L__BB0_1576:
	setp.gt.s32 	%p806, %r592, 13;
	@%p806 bra 	$L__BB0_1578;
	setp.eq.s32 	%p808, %r592, 12;
	@%p808 bra 	$L__BB0_1582;
	bra.uni 	$L__BB0_1581;
$L__BB0_1578:
	setp.eq.s32 	%p807, %r592, 14;
	@%p807 bra 	$L__BB0_1580;
	ld.local.u8 	%rd6448, [%rd3+14];
	shl.b64 	%rd6447, %rd6448, 48;
$L__BB0_1580:
	ld.local.u8 	%rd6449, [%rd3+13];
	shl.b64 	%rd6450, %rd6449, 40;
	xor.b64  	%rd6447, %rd6450, %rd6447;
$L__BB0_1581:
	ld.local.u8 	%rd6451, [%rd3+12];
	shl.b64 	%rd6452, %rd6451, 32;
	xor.b64  	%rd6447, %rd6452, %rd6447;
$L__BB0_1582:
	ld.local.u8 	%r2979, [%rd3+11];
	mul.wide.u32 	%rd6453, %r2979, 16777216;
	xor.b64  	%rd6447, %rd6453, %rd6447;
$L__BB0_1583:
	ld.local.u8 	%r2980, [%rd3+10];
	mul.wide.u32 	%rd6454, %r2980, 65536;
	xor.b64  	%rd6447, %rd6454, %rd6447;
$L__BB0_1584:
	ld.local.u8 	%r2981, [%rd3+9];
	mul.wide.u32 	%rd6455, %r2981, 256;
	xor.b64  	%rd6447, %rd6455, %rd6447;
$L__BB0_1585:
	ld.local.u8 	%rd6456, [%rd3+8];
	xor.b64  	%rd6457, %rd6447, %rd6456;
	mul.lo.s64 	%rd6458, %rd6457, 5545529020109919103;
	mul.lo.s64 	%rd6459, %rd6457, 5659660229084708864;
	shr.u64 	%rd6460, %rd6458, 31;
	or.b64  	%rd6461, %rd6460, %rd6459;
	mul.lo.s64 	%rd6462, %rd6461, -8663945395140668459;
	xor.b64  	%rd1746, %rd6462, %rd1746;
$L__BB0_1586:
	ld.local.u8 	%rd6463, [%rd3+7];
	shl.b64 	%rd6447, %rd6463, 56;
$L__BB0_1587:
	ld.local.u8 	%rd6464, [%rd3+6];
	shl.b64 	%rd6465, %rd6464, 48;
	xor.b64  	%rd6447, %rd6465, %rd6447;
$L__BB0_1588:
	ld.local.u8 	%rd6466, [%rd3+5];
	shl.b64 	%rd6467, %rd6466, 40;
	xor.b64  	%rd6447, %rd6467, %rd6447;
$L__BB0_1589:
	ld.local.u8 	%rd6468, [%rd3+4];
	shl.b64 	%rd6469, %rd6468, 32;
	xor.b64  	%rd6447, %rd6469, %rd6447;
$L__BB0_1590:
	ld.local.u8 	%r2982, [%rd3+3];
	mul.wide.u32 	%rd6470, %r2982, 16777216;
	xor.b64  	%rd6447, %rd6470, %rd6447;
$L__BB0_1591:
	ld.local.u8 	%r2983, [%rd3+2];
	mul.wide.u32 	%rd6471, %r2983, 65536;
	xor.b64  	%rd6447, %rd6471, %rd6447;
$L__BB0_1592:
	ld.local.u8 	%r2984, [%rd3+1];
	mul.wide.u32 	%rd6472, %r2984, 256;
	xor.b64  	%rd6447, %rd6472, %rd6447;
$L__BB0_1593:
	ld.local.u8 	%rd6473, [%rd3];
	xor.b64  	%rd6474, %rd6447, %rd6473;
	mul.lo.s64 	%rd6475, %rd6474, -8663945395140668459;
	mul.lo.s64 	%rd6476, %rd6474, -8601547726154366976;
	shr.u64 	%rd6477, %rd6475, 33;
	or.b64  	%rd6478, %rd6477, %rd6476;
	mul.lo.s64 	%rd6479, %rd6478, 5545529020109919103;
	xor.b64  	%rd7297, %rd6479, %rd7297;
$L__BB0_1594:
	ld.param.u32 	%r3117, [_Z11insert_edgePiS_PbiilliiiPm_param_8];
	setp.lt.s32 	%p818, %r3117, 1;
	cvt.u64.u32 	%rd6480, %r3354;
	xor.b64  	%rd6481, %rd7297, %rd6480;
	xor.b64  	%rd6482, %rd1746, %rd6480;
	add.s64 	%rd6483, %rd6482, %rd6481;
	add.s64 	%rd6484, %rd6483, %rd6482;
	shr.u64 	%rd6485, %rd6483, 33;
	xor.b64  	%rd6486, %rd6485, %rd6483;
	mul.lo.s64 	%rd6487, %rd6486, -49064778989728563;
	shr.u64 	%rd6488, %rd6487, 33;
	xor.b64  	%rd6489, %rd6488, %rd6487;
	mul.lo.s64 	%rd6490, %rd6489, -4265267296055464877;
	shr.u64 	%rd6491, %rd6490, 33;
	xor.b64  	%rd6492, %rd6491, %rd6490;
	shr.u64 	%rd6493, %rd6484, 33;
	xor.b64  	%rd6494, %rd6493, %rd6484;
	mul.lo.s64 	%rd6495, %rd6494, -49064778989728563;
	shr.u64 	%rd6496, %rd6495, 33;
	xor.b64  	%rd6497, %rd6496, %rd6495;
	mul.lo.s64 	%rd6498, %rd6497, -4265267296055464877;
	shr.u64 	%rd6499, %rd6498, 33;
	xor.b64  	%rd6500, %rd6499, %rd6498;
	add.s64 	%rd6501, %rd6500, %rd6492;
	add.s64 	%rd6502, %rd6501, %rd6500;
	st.global.u64 	[%rd60], %rd6501;
	st.global.u64 	[%rd60+64], %rd6502;
	@%p818 bra 	$L__BB0_1651;
	ld.param.u32 	%r3131, [_Z11insert_edgePiS_PbiilliiiPm_param_9];
	ld.param.u32 	%r3118, [_Z11insert_edgePiS_PbiilliiiPm_param_8];
	cvt.s64.s32 	%rd1794, %r3131;
	add.s32 	%r2986, %r3118, -1;
	and.b32  	%r598, %r3118, 7;
	setp.lt.u32 	%p819, %r2986, 7;
	mov.b32 	%r3369, 0;
	@%p819 bra 	$L__BB0_1622;
	ld.param.u32 	%r3119, [_Z11insert_edgePiS_PbiilliiiPm_param_8];
	and.b32  	%r3369, %r3119, 2147483640;
	neg.s32 	%r3367, %r3369;
	mov.b32 	%r3366, 3;
$L__BB0_1597:
	.pragma "nounroll";
	add.s32 	%r2988, %r3366, -3;
	ld.global.u64 	%rd6503, [%rd60];
	ld.global.u64 	%rd6504, [%rd60+64];
	and.b32  	%r2989, %r2988, 248;
	cvt.u64.u32 	%rd6505, %r2989;
	mad.lo.s64 	%rd1795, %rd6504, %rd6505, %rd6503;
	or.b64  	%rd6506, %rd1795, %rd1794;
	and.b64  	%rd6507, %rd6506, -4294967296;
	setp.ne.s64 	%p820, %rd6507, 0;
	@%p820 bra 	$L__BB0_1599;
	cvt.u32.u64 	%r2990, %rd1794;
	cvt.u32.u64 	%r2991, %rd1795;
	rem.u32 	%r2992, %r2991, %r2990;
	cvt.u64.u32 	%rd7326, %r2992;
	bra.uni 	$L__BB0_1600;
$L__BB0_1599:
	rem.u64 	%rd7326, %rd1795, %rd1794;
$L__BB0_1600:
	add.s64 	%rd6508, %rd797, %rd7326;
	mov.b16 	%rs332, 1;
	st.global.u8 	[%rd6508], %rs332;
	add.s32 	%r2993, %r3366, -2;
	ld.global.u64 	%rd6509, [%rd60];
	ld.global.u64 	%rd6510, [%rd60+64];
	and.b32  	%r2994, %r2993, 249;
	cvt.u64.u32 	%rd6511, %r2994;
	mad.lo.s64 	%rd1799, %rd6510, %rd6511, %rd6509;
	or.b64  	%rd6512, %rd1799, %rd1794;
	and.b64  	%rd6513, %rd6512, -4294967296;
	setp.ne.s64 	%p821, %rd6513, 0;
	@%p821 bra 	$L__BB0_1602;
	cvt.u32.u64 	%r2995, %rd1794;
	cvt.u32.u64 	%r2996, %rd1799;
	rem.u32 	%r2997, %r2996, %r2995;
	cvt.u64.u32 	%rd7327, %r2997;
	bra.uni 	$L__BB0_1603;
$L__BB0_1602:
	rem.u64 	%rd7327, %rd1799, %rd1794;
$L__BB0_1603:
	add.s64 	%rd6514, %rd797, %rd7327;
	mov.b16 	%rs333, 1;
	st.global.u8 	[%rd6514], %rs333;
	add.s32 	%r2998, %r3366, -1;
	ld.global.u64 	%rd6515, [%rd60];
	ld.global.u64 	%rd6516, [%rd60+64];
	and.b32  	%r2999, %r2998, 250;
	cvt.u64.u32 	%rd6517, %r2999;
	mad.lo.s64 	%rd1803, %rd6516, %rd6517, %rd6515;
	or.b64  	%rd6518, %rd1803, %rd1794;
	and.b64  	%rd6519, %rd6518, -4294967296;
	setp.ne.s64 	%p822, %rd6519, 0;
	@%p822 bra 	$L__BB0_1605;
	cvt.u32.u64 	%r3000, %rd1794;
	cvt.u32.u64 	%r3001, %rd1803;
	rem.u32 	%r3002, %r3001, %r3000;
	cvt.u64.u32 	%rd7328, %r3002;
	bra.uni 	$L__BB0_1606;
$L__BB0_1605:
	rem.u64 	%rd7328, %rd1803, %rd1794;
$L__BB0_1606:
	add.s64 	%rd6520, %rd797, %rd7328;
	mov.b16 	%rs334, 1;
	st.global.u8 	[%rd6520], %rs334;
	ld.global.u64 	%rd6521, [%rd60];
	ld.global.u64 	%rd6522, [%rd60+64];
	and.b32  	%r3003, %r3366, 251;
	cvt.u64.u32 	%rd6523, %r3003;
	mad.lo.s64 	%rd1807, %rd6522, %rd6523, %rd6521;
	or.b64  	%rd6524, %rd1807, %rd1794;
	and.b64  	%rd6525, %rd6524, -4294967296;
	setp.ne.s64 	%p823, %rd6525, 0;
	@%p823 bra 	$L__BB0_1608;
	cvt.u32.u64 	%r3004, %rd1794;
	cvt.u32.u64 	%r3005, %rd1807;
	rem.u32 	%r3006, %r3005, %r3004;
	cvt.u64.u32 	%rd7329, %r3006;
	bra.uni 	$L__BB0_1609;
$L__BB0_1608:
	rem.u64 	%rd7329, %rd1807, %rd1794;
$L__BB0_1609:
	add.s64 	%rd6526, %rd797, %rd7329;
	mov.b16 	%rs335, 1;
	st.global.u8 	[%rd6526], %rs335;
	add.s32 	%r3007, %r3366, 1;
	ld.global.u64 	%rd6527, [%rd60];
	ld.global.u64 	%rd6528, [%rd60+64];
	and.b32  	%r3008, %r3007, 252;
	cvt.u64.u32 	%rd6529, %r3008;
	mad.lo.s64 	%rd1811, %rd6528, %rd6529, %rd6527;
	or.b64  	%rd6530, %rd1811, %rd1794;
	and.b64  	%rd6531, %rd6530, -4294967296;
	setp.ne.s64 	%p824, %rd6531, 0;
	@%p824 bra 	$L__BB0_1611;
	cvt.u32.u64 	%r3009, %rd1794;
	cvt.u32.u64 	%r3010, %rd1811;
	rem.u32 	%r3011, %r3010, %r3009;
	cvt.u64.u32 	%rd7330, %r3011;
	bra.uni 	$L__BB0_1612;
$L__BB0_1611:
	rem.u64 	%rd7330, %rd1811, %rd1794;
$L__BB0_1612:
	add.s64 	%rd6532, %rd797, %rd7330;
	mov.b16 	%rs336, 1;
	st.global.u8 	[%rd6532], %rs336;
	add.s32 	%r3012, %r3366, 2;
	ld.global.u64 	%rd6533, [%rd60];
	ld.global.u64 	%rd6534, [%rd60+64];
	and.b32  	%r3013, %r3012, 253;
	cvt.u64.u32 	%rd6535, %r3013;
	mad.lo.s64 	%rd1815, %rd6534, %rd6535, %rd6533;
	or.b64  	%rd6536, %rd1815, %rd1794;
	and.b64  	%rd6537, %rd6536, -4294967296;
	setp.ne.s64 	%p825, %rd6537, 0;
	@%p825 bra 	$L__BB0_1614;
	cvt.u32.u64 	%r3014, %rd1794;
	cvt.u32.u64 	%r3015, %rd1815;
	rem.u32 	%r3016, %r3015, %r3014;
	cvt.u64.u32 	%rd7331, %r3016;
	bra.uni 	$L__BB0_1615;
$L__BB0_1614:
	rem.u64 	%rd7331, %rd1815, %rd1794;
$L__BB0_1615:
	add.s64 	%rd6538, %rd797, %rd7331;
	mov.b16 	%rs337, 1;
	st.global.u8 	[%rd6538], %rs337;
	add.s32 	%r3017, %r3366, 3;
	ld.global.u64 	%rd6539, [%rd60];
	ld.global.u64 	%rd6540, [%rd60+64];
	and.b32  	%r3018, %r3017, 254;
	cvt.u64.u32 	%rd6541, %r3018;
	mad.lo.s64 	%rd1819, %rd6540, %rd6541, %rd6539;
	or.b64  	%rd6542, %rd1819, %rd1794;
	and.b64  	%rd6543, %rd6542, -4294967296;
	setp.ne.s64 	%p826, %rd6543, 0;
	@%p826 bra 	$L__BB0_1617;
	cvt.u32.u64 	%r3019, %rd1794;
	cvt.u32.u64 	%r3020, %rd1819;
	rem.u32 	%r3021, %r3020, %r3019;
	cvt.u64.u32 	%rd7332, %r3021;
	bra.uni 	$L__BB0_1618;
$L__BB0_1617:
	rem.u64 	%rd7332, %rd1819, %rd1794;
$L__BB0_1618:
	add.s64 	%rd6544, %rd797, %rd7332;
	mov.b16 	%rs338, 1;
	st.global.u8 	[%rd6544], %rs338;
	ld.global.u64 	%rd6545, [%rd60];
	ld.global.u64 	%rd6546, [%rd60+64];
	add.s32 	%r3022, %r3366, 4;
	and.b32  	%r3023, %r3022, 255;
	cvt.u64.u32 	%rd6547, %r3023;
	mad.lo.s64 	%rd1823, %rd6546, %rd6547, %rd6545;
	or.b64  	%rd6548, %rd1823, %rd1794;
	and.b64  	%rd6549, %rd6548, -4294967296;
	setp.ne.s64 	%p827, %rd6549, 0;
	@%p827 bra 	$L__BB0_1620;
	cvt.u32.u64 	%r3024, %rd1794;
	cvt.u32.u64 	%r3025, %rd1823;
	rem.u32 	%r3026, %r3025, %r3024;
	cvt.u64.u32 	%rd7333, %r3026;
	bra.uni 	$L__BB0_1621;
$L__BB0_1620:
	rem.u64 	%rd7333, %rd1823, %rd1794;
$L__BB0_1621:
	add.s64 	%rd6550, %rd797, %rd7333;
	mov.b16 	%rs339, 1;
	st.global.u8 	[%rd6550], %rs339;
	add.s32 	%r3367, %r3367, 8;
	add.s32 	%r3366, %r3366, 8;
	setp.ne.s32 	%p828, %r3367, 0;
	@%p828 bra 	$L__BB0_1597;
$L__BB0_1622:
	setp.eq.s32 	%p829, %r598, 0;
	@%p829 bra 	$L__BB0_1651;
	ld.param.u32 	%r3120, [_Z11insert_edgePiS_PbiilliiiPm_param_8];
	and.b32  	%r606, %r3120, 3;
	setp.lt.u32 	%p830, %r598, 4;
	@%p830 bra 	$L__BB0_1637;
	ld.global.u64 	%rd6551, [%rd60];
	ld.global.u64 	%rd6552, [%rd60+64];
	and.b32  	%r3027, %r3369, 255;
	cvt.u64.u32 	%rd6553, %r3027;
	mad.lo.s64 	%rd1827, %rd6552, %rd6553, %rd6551;
	or.b64  	%rd6554, %rd1827, %rd1794;
	and.b64  	%rd6555, %rd6554, -4294967296;
	setp.ne.s64 	%p831, %rd6555, 0;
	@%p831 bra 	$L__BB0_1626;
	cvt.u32.u64 	%r3028, %rd1794;
	cvt.u32.u64 	%r3029, %rd1827;
	rem.u32 	%r3030, %r3029, %r3028;
	cvt.u64.u32 	%rd7334, %r3030;
	bra.uni 	$L__BB0_1627;
$L__BB0_1626:
	rem.u64 	%rd7334, %rd1827, %rd1794;
$L__BB0_1627:
	add.s64 	%rd6556, %rd797, %rd7334;
	mov.b16 	%rs340, 1;
	st.global.u8 	[%rd6556], %rs340;
	add.s32 	%r3031, %r3369, 1;
	ld.global.u64 	%rd6557, [%rd60];
	ld.global.u64 	%rd6558, [%rd60+64];
	and.b32  	%r3032, %r3031, 255;
	cvt.u64.u32 	%rd6559, %r3032;
	mad.lo.s64 	%rd1831, %rd6558, %rd6559, %rd6557;
	or.b64  	%rd6560, %rd1831, %rd1794;
	and.b64  	%rd6561, %rd6560, -4294967296;
	setp.ne.s64 	%p832, %rd6561, 0;
	@%p832 bra 	$L__BB0_1629;
	cvt.u32.u64 	%r3033, %rd1794;
	cvt.u32.u64 	%r3034, %rd1831;
	rem.u32 	%r3035, %r3034, %r3033;
	cvt.u64.u32 	%rd7335, %r3035;
	bra.uni 	$L__BB0_1630;
$L__BB0_1629:
	rem.u64 	%rd7335, %rd1831, %rd1794;
$L__BB0_1630:
	add.s64 	%rd6562, %rd797, %rd7335;
	mov.b16 	%rs341, 1;
	st.global.u8 	[%rd6562], %rs341;
	add.s32 	%r3036, %r3369, 2;
	ld.global.u64 	%rd6563, [%rd60];
	ld.global.u64 	%rd6564, [%rd60+64];
	and.b32  	%r3037, %r3036, 255;
	cvt.u64.u32 	%rd6565, %r3037;
	mad.lo.s64 	%rd1835, %rd6564, %rd6565, %rd6563;
	or.b64  	%rd6566, %rd1835, %rd1794;
	and.b64  	%rd6567, %rd6566, -4294967296;
	setp.ne.s64 	%p833, %rd6567, 0;
	@%p833 bra 	$L__BB0_1632;
	cvt.u32.u64 	%r3038, %rd1794;
	cvt.u32.u64 	%r3039, %rd1835;
	rem.u32 	%r3040, %r3039, %r3038;
	cvt.u64.u32 	%rd7336, %r3040;
	bra.uni 	$L__BB0_1633;
$L__BB0_1632:
	rem.u64 	%rd7336, %rd1835, %rd1794;
$L__BB0_1633:
	add.s64 	%rd6568, %rd797, %rd7336;
	mov.b16 	%rs342, 1;
	st.global.u8 	[%rd6568], %rs342;
	add.s32 	%r3041, %r3369, 3;
	ld.global.u64 	%rd6569, [%rd60];
	ld.global.u64 	%rd6570, [%rd60+64];
	and.b32  	%r3042, %r3041, 255;
	cvt.u64.u32 	%rd6571, %r3042;
	mad.lo.s64 	%rd1839, %rd6570, %rd6571, %rd6569;
	or.b64  	%rd6572, %rd1839, %rd1794;
	and.b64  	%rd6573, %rd6572, -4294967296;
	setp.ne.s64 	%p834, %rd6573, 0;
	@%p834 bra 	$L__BB0_1635;
	cvt.u32.u64 	%r3043, %rd1794;
	cvt.u32.u64 	%r3044, %rd1839;
	rem.u32 	%r3045, %r3044, %r3043;
	cvt.u64.u32 	%rd7337, %r3045;
	bra.uni 	$L__BB0_1636;
$L__BB0_1635:
	rem.u64 	%rd7337, %rd1839, %rd1794;
$L__BB0_1636:
	add.s64 	%rd6574, %rd797, %rd7337;
	mov.b16 	%rs343, 1;
	st.global.u8 	[%rd6574], %rs343;
	add.s32 	%r3369, %r3369, 4;
$L__BB0_1637:
	setp.eq.s32 	%p835, %r606, 0;
	@%p835 bra 	$L__BB0_1651;
	setp.eq.s32 	%p836, %r606, 1;
	@%p836 bra 	$L__BB0_1646;
	ld.global.u64 	%rd6575, [%rd60];
	ld.global.u64 	%rd6576, [%rd60+64];
	and.b32  	%r3046, %r3369, 255;
	cvt.u64.u32 	%rd6577, %r3046;
	mad.lo.s64 	%rd1843, %rd6576, %rd6577, %rd6575;
	or.b64  	%rd6578, %rd1843, %rd1794;
	and.b64  	%rd6579, %rd6578, -4294967296;
	setp.ne.s64 	%p837, %rd6579, 0;
	@%p837 bra 	$L__BB0_1641;
	cvt.u32.u64 	%r3047, %rd1794;
	cvt.u32.u64 	%r3048, %rd1843;
	rem.u32 	%r3049, %r3048, %r3047;
	cvt.u64.u32 	%rd7338, %r3049;
	bra.uni 	$L__BB0_1642;
$L__BB0_1641:
	rem.u64 	%rd7338, %rd1843, %rd1794;
$L__BB0_1642:
	add.s64 	%rd6580, %rd797, %rd7338;
	mov.b16 	%rs344, 1;
	st.global.u8 	[%rd6580], %rs344;
	add.s32 	%r3050, %r3369, 1;
	ld.global.u64 	%rd6581, [%rd60];
	ld.global.u64 	%rd6582, [%rd60+64];
	and.b32  	%r3051, %r3050, 255;
	cvt.u64.u32 	%rd6583, %r3051;
	mad.lo.s64 	%rd1847, %rd6582, %rd6583, %rd6581;
	or.b64  	%rd6584, %rd1847, %rd1794;
	and.b64  	%rd6585, %rd6584, -4294967296;
	setp.ne.s64 	%p838, %rd6585, 0;
	@%p838 bra 	$L__BB0_1644;
	cvt.u32.u64 	%r3052, %rd1794;
	cvt.u32.u64 	%r3053, %rd1847;
	rem.u32 	%r3054, %r3053, %r3052;
	cvt.u64.u32 	%rd7339, %r3054;
	bra.uni 	$L__BB0_1645;
$L__BB0_1644:
	rem.u64 	%rd7339, %rd1847, %rd1794;
$L__BB0_1645:
	add.s64 	%rd6586, %rd797, %rd7339;
	mov.b16 	%rs345, 1;
	st.global.u8 	[%rd6586], %rs345;
	add.s32 	%r3369, %r3369, 2;
$L__BB0_1646:
	ld.param.u32 	%r3121, [_Z11insert_edgePiS_PbiilliiiPm_param_8];
	and.b32  	%r3055, %r3121, 1;
	setp.eq.b32 	%p839, %r3055, 1;
	not.pred 	%p840, %p839;
	@%p840 bra 	$L__BB0_1651;
	ld.global.u64 	%rd6587, [%rd60];
	ld.global.u64 	%rd6588, [%rd60+64];
	and.b32  	%r3056, %r3369, 255;
	cvt.u64.u32 	%rd6589, %r3056;
	mad.lo.s64 	%rd1851, %rd6588, %rd6589, %rd6587;
	or.b64  	%rd6590, %rd1851, %rd1794;
	and.b64  	%rd6591, %rd6590, -4294967296;
	setp.ne.s64 	%p841, %rd6591, 0;
	@%p841 bra 	$L__BB0_1649;
	cvt.u32.u64 	%r3057, %rd1794;
	cvt.u32.u64 	%r3058, %rd1851;
	rem.u32 	%r3059, %r3058, %r3057;
	cvt.u64.u32 	%rd7340, %r3059;
	bra.uni 	$L__BB0_1650;
$L__BB0_1649:
	rem.u64 	%rd7340, %rd1851, %rd1794;
$L__BB0_1650:
	add.s64 	%rd6592, %rd797, %rd7340;
	mov.b16 	%rs346, 1;
	st.global.u8 	[%rd6592], %rs346;
$L__BB0_1651:
	ret;

}
	// .globl	_Z8SetBloomPbPmS_iili
.visible .entry _Z8SetBloomPbPmS_iili(
	.param .u64 .ptr .align 1 _Z8SetBloomPbPmS_iili_param_0,
	.param .u64 .ptr .align 1 _Z8SetBloomPbPmS_iili_param_1,
	.param .u64 .ptr .align 1 _Z8SetBloomPbPmS_iili_param_2,
	.param .u32 _Z8SetBloomPbPmS_iili_param_3,
	.param .u32 _Z8SetBloomPbPmS_iili_param_4,
	.param .u64 _Z8SetBloomPbPmS_iili_param_5,
	.param .u32 _Z8SetBloomPbPmS_iili_param_6
)
{
	.local .align 16 .b8 	__local_depot1[160];
	.reg .b64 	%SP;
	.reg .b64 	%SPL;
	.reg .pred 	%p<59>;
	.reg .b16 	%rs<26>;
	.reg .b32 	%r<255>;
	.reg .b64 	%rd<552>;

	mov.u64 	%SPL, __local_depot1;
	ld.param.u64 	%rd160, [_Z8SetBloomPbPmS_iili_param_0];
	ld.param.u64 	%rd161, [_Z8SetBloomPbPmS_iili_param_2];
	ld.param.u32 	%r51, [_Z8SetBloomPbPmS_iili_param_3];
	ld.param.u32 	%r52, [_Z8SetBloomPbPmS_iili_param_4];
	ld.param.u32 	%r53, [_Z8SetBloomPbPmS_iili_param_6];
	cvta.to.global.u64 	%rd1, %rd161;
	cvta.to.global.u64 	%rd162, %rd160;
	add.u64 	%rd2, %SPL, 0;
	add.u64 	%rd3, %SPL, 32;
	add.u64 	%rd4, %SPL, 16;
	mov.u32 	%r54, %ctaid.z;
	mov.u32 	%r55, %nctaid.x;
	mov.u32 	%r56, %nctaid.y;
	mov.u32 	%r57, %ctaid.y;
	mov.u32 	%r58, %ctaid.x;
	mad.lo.s32 	%r59, %r54, %r56, %r57;
	mad.lo.s32 	%r60, %r59, %r55, %r58;
	mov.u32 	%r61, %tid.z;
	mov.u32 	%r62, %ntid.x;
	mov.u32 	%r63, %ntid.y;
	mov.u32 	%r64, %tid.y;
	mov.u32 	%r65, %tid.x;
	mov.u32 	%r66, %ntid.z;
	mad.lo.s32 	%r67, %r60, %r66, %r61;
	mad.lo.s32 	%r68, %r67, %r63, %r64;
	mad.lo.s32 	%r69, %r68, %r62, %r65;
	cvt.s64.s32 	%rd5, %r69;
	add.s64 	%rd166, %rd162, %rd5;
	ld.global.u8 	%rs3, [%rd166];
	setp.ne.s16 	%p1, %rs3, 1;
	@%p1 bra 	$L__BB1_115;
	ld.param.u64 	%rd489, [_Z8SetBloomPbPmS_iili_param_5];
	cvt.s64.s32 	%rd167, %r53;
	mad.lo.s64 	%rd491, %rd489, %rd167, %rd5;
	mov.b32 	%r238, 0;
	mov.b16 	%rs25, 1;
	mov.b32 	%r237, 1;
	mov.u64 	%rd490, %rd491;
$L__BB1_2:
	mov.u32 	%r2, %r238;
	mov.u16 	%rs1, %rs25;
	mov.u32 	%r1, %r237;
	add.s32 	%r238, %r2, 1;
	mul.hi.s64 	%rd168, %rd490, 7378697629483820647;
	shr.u64 	%rd169, %rd168, 63;
	shr.s64 	%rd170, %rd168, 2;
	add.s64 	%rd8, %rd170, %rd169;
	add.s64 	%rd171, %rd490, 9;
	setp.gt.u64 	%p2, %rd171, 18;
	add.s16 	%rs25, %rs1, 1;
	add.s32 	%r237, %r1, 1;
	mov.u64 	%rd490, %rd8;
	@%p2 bra 	$L__BB1_2;
	mov.b32 	%r239, 0;
$L__BB1_4:
	mov.u32 	%r5, %r239;
	mul.hi.s64 	%rd172, %rd491, 7378697629483820647;
	shr.u64 	%rd173, %rd172, 63;
	shr.s64 	%rd174, %rd172, 2;
	add.s64 	%rd10, %rd174, %rd173;
	mul.lo.s64 	%rd175, %rd10, 10;
	sub.s64 	%rd176, %rd491, %rd175;
	cvt.u16.u64 	%rs5, %rd176;
	add.s16 	%rs6, %rs5, 48;
	sub.s32 	%r73, %r2, %r5;
	cvt.s64.s32 	%rd177, %r73;
	add.s64 	%rd178, %rd4, %rd177;
	st.local.u8 	[%rd178], %rs6;
	add.s32 	%r239, %r5, 1;
	add.s64 	%rd179, %rd491, 9;
	setp.gt.u64 	%p3, %rd179, 18;
	mov.u64 	%rd491, %rd10;
	@%p3 bra 	$L__BB1_4;
	ld.param.u64 	%rd488, [_Z8SetBloomPbPmS_iili_param_1];
	cvta.to.global.u64 	%rd11, %rd488;
	cvt.u32.u64 	%r75, %rd5;
	cvt.u64.u32 	%rd180, %r5;
	add.s64 	%rd181, %rd4, %rd180;
	mov.b16 	%rs7, 48;
	st.local.u8 	[%rd181+1], %rs7;
	shl.b32 	%r7, %r75, 1;
	and.b32  	%r8, %r238, 3;
	setp.lt.u32 	%p4, %r2, 3;
	mov.b32 	%r241, 0;
	@%p4 bra 	$L__BB1_8;
	and.b32  	%r241, %r238, -4;
	and.b32  	%r76, %r1, -4;
	neg.s32 	%r240, %r76;
	mov.u64 	%rd492, %rd4;
	mov.u64 	%rd493, %rd2;
$L__BB1_7:
	ld.local.u32 	%r77, [%rd492];
	st.local.u32 	[%rd493], %r77;
	add.s32 	%r240, %r240, 4;
	add.s64 	%rd493, %rd493, 4;
	add.s64 	%rd492, %rd492, 4;
	setp.ne.s32 	%p5, %r240, 0;
	@%p5 bra 	$L__BB1_7;
$L__BB1_8:
	setp.eq.s32 	%p6, %r8, 0;
	@%p6 bra 	$L__BB1_11;
	cvt.u64.u32 	%rd182, %r241;
	add.s64 	%rd495, %rd2, %rd182;
	add.s64 	%rd494, %rd4, %rd182;
	and.b32  	%r78, %r1, 3;
	neg.s32 	%r242, %r78;
$L__BB1_10:
	.pragma "nounroll";
	ld.local.u8 	%rs8, [%rd494];
	st.local.u8 	[%rd495], %rs8;
	add.s64 	%rd495, %rd495, 1;
	add.s64 	%rd494, %rd494, 1;
	add.s32 	%r242, %r242, 1;
	setp.ne.s32 	%p7, %r242, 0;
	@%p7 bra 	$L__BB1_10;
$L__BB1_11:
	setp.lt.u32 	%p8, %r2, 3;
	mov.b32 	%r243, 0;
	@%p8 bra 	$L__BB1_14;
	and.b32  	%r80, %r1, -4;
	neg.s32 	%r245, %r80;
	add.s64 	%rd499, %rd3, 16;
	and.b32  	%r243, %r238, -4;
	mov.u64 	%rd498, %rd2;
$L__BB1_13:
	ld.local.u32 	%r81, [%rd498];
	bfe.u32 	%r82, %r81, 8, 8;
	cvt.u64.u32 	%rd183, %r82;
	and.b64  	%rd184, %rd183, 255;
	bfe.u32 	%r83, %r81, 0, 8;
	cvt.u64.u32 	%rd185, %r83;
	and.b64  	%rd186, %rd185, 255;
	st.local.v2.u64 	[%rd499+-16], {%rd186, %rd184};
	bfe.u32 	%r84, %r81, 24, 8;
	cvt.u64.u32 	%rd187, %r84;
	and.b64  	%rd188, %rd187, 255;
	bfe.u32 	%r85, %r81, 16, 8;
	cvt.u64.u32 	%rd189, %r85;
	and.b64  	%rd190, %rd189, 255;
	st.local.v2.u64 	[%rd499], {%rd190, %rd188};
	add.s32 	%r245, %r245, 4;
	add.s64 	%rd499, %rd499, 32;
	add.s64 	%rd498, %rd498, 4;
	setp.eq.s32 	%p9, %r245, 0;
	@%p9 bra 	$L__BB1_14;
	bra.uni 	$L__BB1_13;
$L__BB1_14:
	setp.eq.s32 	%p10, %r8, 0;
	@%p10 bra 	$L__BB1_17;
	cvt.u64.u32 	%rd191, %r243;
	mul.wide.u32 	%rd192, %r243, 8;
	add.s64 	%rd497, %rd3, %rd192;
	add.s64 	%rd496, %rd2, %rd191;
	and.b32  	%r87, %r1, 3;
	neg.s32 	%r244, %r87;
$L__BB1_16:
	.pragma "nounroll";
	ld.local.u8 	%rd193, [%rd496];
	st.local.u64 	[%rd497], %rd193;
	add.s64 	%rd497, %rd497, 8;
	add.s64 	%rd496, %rd496, 1;
	add.s32 	%r244, %r244, 1;
	setp.ne.s32 	%p11, %r244, 0;
	@%p11 bra 	$L__BB1_16;
$L__BB1_17:
	setp.lt.u32 	%p12, %r2, 15;
	mov.b64 	%rd508, 0;
	mov.u64 	%rd47, %rd508;
	@%p12 bra 	$L__BB1_26;
	shr.u32 	%r89, %r238, 4;
	max.u32 	%r22, %r89, 1;
	setp.lt.u32 	%p13, %r2, 63;
	mov.b32 	%r247, 0;
	mov.b64 	%rd47, 0;
	mov.u64 	%rd508, %rd47;
	@%p13 bra 	$L__BB1_21;
	shr.u32 	%r90, %r1, 4;
	max.u32 	%r91, %r90, 1;
	and.b32  	%r92, %r91, 268435452;
	neg.s32 	%r248, %r92;
	add.s64 	%rd510, %rd3, 32;
	mov.b64 	%rd47, 0;
$L__BB1_20:
	.pragma "nounroll";
	and.b32  	%r247, %r22, 268435452;
	ld.local.v2.u64 	{%rd198, %rd199}, [%rd510+-32];
	mul.lo.s64 	%rd200, %rd198, -8663945395140668459;
	mul.lo.s64 	%rd201, %rd198, -8601547726154366976;
	shr.u64 	%rd202, %rd200, 33;
	or.b64  	%rd203, %rd202, %rd201;
	mul.lo.s64 	%rd204, %rd203, 5545529020109919103;
	xor.b64  	%rd205, %rd204, %rd508;
	mov.b64 	{%r93, %r94}, %rd205;
	shf.l.wrap.b32 	%r95, %r93, %r94, 27;
	shf.l.wrap.b32 	%r96, %r94, %r93, 27;
	mov.b64 	%rd206, {%r96, %r95};
	add.s64 	%rd207, %rd206, %rd47;
	mad.lo.s64 	%rd208, %rd207, 5, 1390208809;
	mul.lo.s64 	%rd209, %rd199, 5545529020109919103;
	mul.lo.s64 	%rd210, %rd199, 5659660229084708864;
	shr.u64 	%rd211, %rd209, 31;
	or.b64  	%rd212, %rd211, %rd210;
	mul.lo.s64 	%rd213, %rd212, -8663945395140668459;
	xor.b64  	%rd214, %rd213, %rd47;
	mov.b64 	{%r97, %r98}, %rd214;
	shf.l.wrap.b32 	%r99, %r97, %r98, 31;
	shf.l.wrap.b32 	%r100, %r98, %r97, 31;
	mov.b64 	%rd215, {%r100, %r99};
	add.s64 	%rd216, %rd208, %rd215;
	mad.lo.s64 	%rd217, %rd216, 5, 944331445;
	ld.local.v2.u64 	{%rd218, %rd219}, [%rd510+-16];
	mul.lo.s64 	%rd220, %rd218, -8663945395140668459;
	mul.lo.s64 	%rd221, %rd218, -8601547726154366976;
	shr.u64 	%rd222, %rd220, 33;
	or.b64  	%rd223, %rd222, %rd221;
	mul.lo.s64 	%rd224, %rd223, 5545529020109919103;
	xor.b64  	%rd225, %rd224, %rd208;
	mov.b64 	{%r101, %r102}, %rd225;
	shf.l.wrap.b32 	%r103, %r101, %r102, 27;
	shf.l.wrap.b32 	%r104, %r102, %r101, 27;
	mov.b64 	%rd226, {%r104, %r103};
	add.s64 	%rd227, %rd226, %rd217;
	mad.lo.s64 	%rd228, %rd227, 5, 1390208809;
	mul.lo.s64 	%rd229, %rd219, 5545529020109919103;
	mul.lo.s64 	%rd230, %rd219, 5659660229084708864;
	shr.u64 	%rd231, %rd229, 31;
	or.b64  	%rd232, %rd231, %rd230;
	mul.lo.s64 	%rd233, %rd232, -8663945395140668459;
	xor.b64  	%rd234, %rd233, %rd217;
	mov.b64 	{%r105, %r106}, %rd234;
	shf.l.wrap.b32 	%r107, %r105, %r106, 31;
	shf.l.wrap.b32 	%r108, %r106, %r105, 31;
	mov.b64 	%rd235, {%r108, %r107};
	add.s64 	%rd236, %rd228, %rd235;
	mad.lo.s64 	%rd237, %rd236, 5, 944331445;
	ld.local.v2.u64 	{%rd238, %rd239}, [%rd510];
	mul.lo.s64 	%rd240, %rd238, -8663945395140668459;
	mul.lo.s64 	%rd241, %rd238, -8601547726154366976;
	shr.u64 	%rd242, %rd240, 33;
	or.b64  	%rd243, %rd242, %rd241;
	mul.lo.s64 	%rd244, %rd243, 5545529020109919103;
	xor.b64  	%rd245, %rd244, %rd228;
	mov.b64 	{%r109, %r110}, %rd245;
	shf.l.wrap.b32 	%r111, %r109, %r110, 27;
	shf.l.wrap.b32 	%r112, %r110, %r109, 27;
	mov.b64 	%rd246, {%r112, %r111};
	add.s64 	%rd247, %rd246, %rd237;
	mad.lo.s64 	%rd248, %rd247, 5, 1390208809;
	mul.lo.s64 	%rd249, %rd239, 5545529020109919103;
	mul.lo.s64 	%rd250, %rd239, 5659660229084708864;
	shr.u64 	%rd251, %rd249, 31;
	or.b64  	%rd252, %rd251, %rd250;
	mul.lo.s64 	%rd253, %rd252, -8663945395140668459;
	xor.b64  	%rd254, %rd253, %rd237;
	mov.b64 	{%r113, %r114}, %rd254;
	shf.l.wrap.b32 	%r115, %r113, %r114, 31;
	shf.l.wrap.b32 	%r116, %r114, %r113, 31;
	mov.b64 	%rd255, {%r116, %r115};
	add.s64 	%rd256, %rd248, %rd255;
	mad.lo.s64 	%rd257, %rd256, 5, 944331445;
	ld.local.v2.u64 	{%rd258, %rd259}, [%rd510+16];
	mul.lo.s64 	%rd260, %rd258, -8663945395140668459;
	mul.lo.s64 	%rd261, %rd258, -8601547726154366976;
	shr.u64 	%rd262, %rd260, 33;
	or.b64  	%rd263, %rd262, %rd261;
	mul.lo.s64 	%rd264, %rd263, 5545529020109919103;
	xor.b64  	%rd265, %rd264, %rd248;
	mov.b64 	{%r117, %r118}, %rd265;
	shf.l.wrap.b32 	%r119, %r117, %r118, 27;
	shf.l.wrap.b32 	%r120, %r118, %r117, 27;
	mov.b64 	%rd266, {%r120, %r119};
	add.s64 	%rd267, %rd266, %rd257;
	mad.lo.s64 	%rd508, %rd267, 5, 1390208809;
	mul.lo.s64 	%rd268, %rd259, 5545529020109919103;
	mul.lo.s64 	%rd269, %rd259, 5659660229084708864;
	shr.u64 	%rd270, %rd268, 31;
	or.b64  	%rd271, %rd270, %rd269;
	mul.lo.s64 	%rd272, %rd271, -8663945395140668459;
	xor.b64  	%rd273, %rd272, %rd257;
	mov.b64 	{%r121, %r122}, %rd273;
	shf.l.wrap.b32 	%r123, %r121, %r122, 31;
	shf.l.wrap.b32 	%r124, %r122, %r121, 31;
	mov.b64 	%rd274, {%r124, %r123};
	add.s64 	%rd275, %rd508, %rd274;
	mad.lo.s64 	%rd47, %rd275, 5, 944331445;
	add.s32 	%r248, %r248, 4;
	add.s64 	%rd510, %rd510, 64;
	setp.eq.s32 	%p14, %r248, 0;
	@%p14 bra 	$L__BB1_21;
	bra.uni 	$L__BB1_20;
$L__BB1_21:
	and.b32  	%r28, %r22, 3;
	setp.eq.s32 	%p15, %r28, 0;
	@%p15 bra 	$L__BB1_26;
	setp.eq.s32 	%p16, %r28, 1;
	@%p16 bra 	$L__BB1_24;
	shl.b32 	%r125, %r247, 1;
	mul.wide.u32 	%rd277, %r125, 8;
	add.s64 	%rd278, %rd3, %rd277;
	ld.local.v2.u64 	{%rd279, %rd280}, [%rd278];
	mul.lo.s64 	%rd281, %rd279, -8663945395140668459;
	mul.lo.s64 	%rd282, %rd279, -8601547726154366976;
	shr.u64 	%rd283, %rd281, 33;
	or.b64  	%rd284, %rd283, %rd282;
	mul.lo.s64 	%rd285, %rd284, 5545529020109919103;
	xor.b64  	%rd286, %rd285, %rd508;
	mov.b64 	{%r126, %r127}, %rd286;
	shf.l.wrap.b32 	%r128, %r126, %r127, 27;
	shf.l.wrap.b32 	%r129, %r127, %r126, 27;
	mov.b64 	%rd287, {%r129, %r128};
	add.s64 	%rd288, %rd287, %rd47;
	mad.lo.s64 	%rd289, %rd288, 5, 1390208809;
	mul.lo.s64 	%rd290, %rd280, 5545529020109919103;
	mul.lo.s64 	%rd291, %rd280, 5659660229084708864;
	shr.u64 	%rd292, %rd290, 31;
	or.b64  	%rd293, %rd292, %rd291;
	mul.lo.s64 	%rd294, %rd293, -8663945395140668459;
	xor.b64  	%rd295, %rd294, %rd47;
	mov.b64 	{%r130, %r131}, %rd295;
	shf.l.wrap.b32 	%r132, %r130, %r131, 31;
	shf.l.wrap.b32 	%r133, %r131, %r130, 31;
	mov.b64 	%rd296, {%r133, %r132};
	add.s64 	%rd297, %rd289, %rd296;
	mad.lo.s64 	%rd298, %rd297, 5, 944331445;
	ld.local.v2.u64 	{%rd299, %rd300}, [%rd278+16];
	mul.lo.s64 	%rd301, %rd299, -8663945395140668459;
	mul.lo.s64 	%rd302, %rd299, -8601547726154366976;
	shr.u64 	%rd303, %rd301, 33;
	or.b64  	%rd304, %rd303, %rd302;
	mul.lo.s64 	%rd305, %rd304, 5545529020109919103;
	xor.b64  	%rd306, %rd305, %rd289;
	mov.b64 	{%r134, %r135}, %rd306;
	shf.l.wrap.b32 	%r136, %r134, %r135, 27;
	shf.l.wrap.b32 	%r137, %r135, %r134, 27;
	mov.b64 	%rd307, {%r137, %r136};
	add.s64 	%rd308, %rd307, %rd298;
	mad.lo.s64 	%rd508, %rd308, 5, 1390208809;
	mul.lo.s64 	%rd309, %rd300, 5545529020109919103;
	mul.lo.s64 	%rd310, %rd300, 5659660229084708864;
	shr.u64 	%rd311, %rd309, 31;
	or.b64  	%rd312, %rd311, %rd310;
	mul.lo.s64 	%rd313, %rd312, -8663945395140668459;
	xor.b64  	%rd314, %rd313, %rd298;
	mov.b64 	{%r138, %r139}, %rd314;
	shf.l.wrap.b32 	%r140, %r138, %r139, 31;
	shf.l.wrap.b32 	%r141, %r139, %r138, 31;
	mov.b64 	%rd315, {%r141, %r140};
	add.s64 	%rd316, %rd508, %rd315;
	sub.s32 	%r142, %r125, %r247;
	add.s32 	%r247, %r142, 2;
	mad.lo.s64 	%rd47, %rd316, 5, 944331445;
$L__BB1_24:
	and.b32  	%r143, %r22, 1;
	setp.eq.b32 	%p17, %r143, 1;
	not.pred 	%p18, %p17;
	@%p18 bra 	$L__BB1_26;
	shl.b32 	%r144, %r247, 1;
	mul.wide.u32 	%rd317, %r144, 8;
	add.s64 	%rd318, %rd3, %rd317;
	ld.local.v2.u64 	{%rd319, %rd320}, [%rd318];
	mul.lo.s64 	%rd321, %rd319, -8663945395140668459;
	mul.lo.s64 	%rd322, %rd319, -8601547726154366976;
	shr.u64 	%rd323, %rd321, 33;
	or.b64  	%rd324, %rd323, %rd322;
	mul.lo.s64 	%rd325, %rd324, 5545529020109919103;
	xor.b64  	%rd326, %rd325, %rd508;
	mov.b64 	{%r145, %r146}, %rd326;
	shf.l.wrap.b32 	%r147, %r145, %r146, 27;
	shf.l.wrap.b32 	%r148, %r146, %r145, 27;
	mov.b64 	%rd327, {%r148, %r147};
	add.s64 	%rd328, %rd327, %rd47;
	mad.lo.s64 	%rd508, %rd328, 5, 1390208809;
	mul.lo.s64 	%rd329, %rd320, 5545529020109919103;
	mul.lo.s64 	%rd330, %rd320, 5659660229084708864;
	shr.u64 	%rd331, %rd329, 31;
	or.b64  	%rd332, %rd331, %rd330;
	mul.lo.s64 	%rd333, %rd332, -8663945395140668459;
	xor.b64  	%rd334, %rd333, %rd47;
	mov.b64 	{%r149, %r150}, %rd334;
	shf.l.wrap.b32 	%r151, %r149, %r150, 31;
	shf.l.wrap.b32 	%r152, %r150, %r149, 31;
	mov.b64 	%rd335, {%r152, %r151};
	add.s64 	%rd336, %rd508, %rd335;
	mad.lo.s64 	%rd47, %rd336, 5, 944331445;
$L__BB1_26:
	and.b32  	%r31, %r238, 15;
	setp.eq.s32 	%p19, %r31, 0;
	@%p19 bra 	$L__BB1_58;
	cvt.u32.u16 	%r153, %rs1;
	and.b32  	%r154, %r153, 15;
	neg.s32 	%r249, %r154;
	shr.u32 	%r155, %r238, 4;
	and.b32  	%r156, %r155, 134217727;
	mul.wide.u32 	%rd338, %r156, 16;
	add.s64 	%rd48, %rd2, %rd338;
	mov.b64 	%rd513, 0;
$L__BB1_28:
	add.s64 	%rd339, %rd48, %rd513;
	ld.local.u8 	%rs9, [%rd339];
	add.s64 	%rd340, %rd4, %rd513;
	st.local.u8 	[%rd340], %rs9;
	add.s32 	%r249, %r249, 1;
	setp.ne.s32 	%p20, %r249, 0;
	add.s64 	%rd513, %rd513, 1;
	@%p20 bra 	$L__BB1_28;
	mov.b64 	%rd341, 0;
	setp.gt.s32 	%p21, %r31, 7;
	@%p21 bra 	$L__BB1_36;
	setp.gt.s32 	%p29, %r31, 3;
	@%p29 bra 	$L__BB1_33;
	setp.eq.s32 	%p33, %r31, 1;
	@%p33 bra 	$L__BB1_57;
	setp.eq.s32 	%p34, %r31, 2;
	@%p34 bra 	$L__BB1_56;
	bra.uni 	$L__BB1_55;
$L__BB1_33:
	setp.gt.s32 	%p30, %r31, 5;
	@%p30 bra 	$L__BB1_35;
	setp.eq.s32 	%p32, %r31, 4;
	@%p32 bra 	$L__BB1_54;
	bra.uni 	$L__BB1_53;
$L__BB1_35:
	setp.eq.s32 	%p31, %r31, 6;
	@%p31 bra 	$L__BB1_52;
	bra.uni 	$L__BB1_51;
$L__BB1_36:
	setp.gt.s32 	%p22, %r31, 11;
	@%p22 bra 	$L__BB1_40;
	setp.gt.s32 	%p26, %r31, 9;
	@%p26 bra 	$L__BB1_39;
	setp.eq.s32 	%p28, %r31, 8;
	@%p28 bra 	$L__BB1_50;
	bra.uni 	$L__BB1_49;
$L__BB1_39:
	setp.eq.s32 	%p27, %r31, 10;
	@%p27 bra 	$L__BB1_48;
	bra.uni 	$L__BB1_47;
$L__BB1_40:
	setp.gt.s32 	%p23, %r31, 13;
	@%p23 bra 	$L__BB1_42;
	setp.eq.s32 	%p25, %r31, 12;
	@%p25 bra 	$L__BB1_46;
	bra.uni 	$L__BB1_45;
$L__BB1_42:
	setp.eq.s32 	%p24, %r31, 14;
	@%p24 bra 	$L__BB1_44;
	ld.local.u8 	%rd342, [%rd4+14];
	shl.b64 	%rd341, %rd342, 48;
$L__BB1_44:
	ld.local.u8 	%rd343, [%rd4+13];
	shl.b64 	%rd344, %rd343, 40;
	xor.b64  	%rd341, %rd344, %rd341;
$L__BB1_45:
	ld.local.u8 	%rd345, [%rd4+12];
	shl.b64 	%rd346, %rd345, 32;
	xor.b64  	%rd341, %rd346, %rd341;
$L__BB1_46:
	ld.local.u8 	%r157, [%rd4+11];
	mul.wide.u32 	%rd347, %r157, 16777216;
	xor.b64  	%rd341, %rd347, %rd341;
$L__BB1_47:
	ld.local.u8 	%r158, [%rd4+10];
	mul.wide.u32 	%rd348, %r158, 65536;
	xor.b64  	%rd341, %rd348, %rd341;
$L__BB1_48:
	ld.local.u8 	%r159, [%rd4+9];
	mul.wide.u32 	%rd349, %r159, 256;
	xor.b64  	%rd341, %rd349, %rd341;
$L__BB1_49:
	ld.local.u8 	%rd350, [%rd4+8];
	xor.b64  	%rd351, %rd341, %rd350;
	mul.lo.s64 	%rd352, %rd351, 5545529020109919103;
	mul.lo.s64 	%rd353, %rd351, 5659660229084708864;
	shr.u64 	%rd354, %rd352, 31;
	or.b64  	%rd355, %rd354, %rd353;
	mul.lo.s64 	%rd356, %rd355, -8663945395140668459;
	xor.b64  	%rd47, %rd356, %rd47;
$L__BB1_50:
	ld.local.u8 	%rd357, [%rd4+7];
	shl.b64 	%rd341, %rd357, 56;
$L__BB1_51:
	ld.local.u8 	%rd358, [%rd4+6];
	shl.b64 	%rd359, %rd358, 48;
	xor.b64  	%rd341, %rd359, %rd341;
$L__BB1_52:
	ld.local.u8 	%rd360, [%rd4+5];
	shl.b64 	%rd361, %rd360, 40;
	xor.b64  	%rd341, %rd361, %rd341;
$L__BB1_53:
	ld.local.u8 	%rd362, [%rd4+4];
	shl.b64 	%rd363, %rd362, 32;
	xor.b64  	%rd341, %rd363, %rd341;
$L__BB1_54:
	ld.local.u8 	%r160, [%rd4+3];
	mul.wide.u32 	%rd364, %r160, 16777216;
	xor.b64  	%rd341, %rd364, %rd341;
$L__BB1_55:
	ld.local.u8 	%r161, [%rd4+2];
	mul.wide.u32 	%rd365, %r161, 65536;
	xor.b64  	%rd341, %rd365, %rd341;
$L__BB1_56:
	ld.local.u8 	%r162, [%rd4+1];
	mul.wide.u32 	%rd366, %r162, 256;
	xor.b64  	%rd341, %rd366, %rd341;
$L__BB1_57:
	ld.local.u8 	%rd367, [%rd4];
	xor.b64  	%rd368, %rd341, %rd367;
	mul.lo.s64 	%rd369, %rd368, -8663945395140668459;
	mul.lo.s64 	%rd370, %rd368, -8601547726154366976;
	shr.u64 	%rd371, %rd369, 33;
	or.b64  	%rd372, %rd371, %rd370;
	mul.lo.s64 	%rd373, %rd372, 5545529020109919103;
	xor.b64  	%rd508, %rd373, %rd508;
$L__BB1_58:
	mul.wide.s32 	%rd374, %r7, 64;
	add.s64 	%rd95, %rd11, %rd374;
	add.s64 	%rd96, %rd95, 64;
	cvt.u64.u32 	%rd375, %r238;
	xor.b64  	%rd376, %rd508, %rd375;
	xor.b64  	%rd377, %rd47, %rd375;
	add.s64 	%rd378, %rd377, %rd376;
	add.s64 	%rd379, %rd378, %rd377;
	shr.u64 	%rd380, %rd378, 33;
	xor.b64  	%rd381, %rd380, %rd378;
	mul.lo.s64 	%rd382, %rd381, -49064778989728563;
	shr.u64 	%rd383, %rd382, 33;
	xor.b64  	%rd384, %rd383, %rd382;
	mul.lo.s64 	%rd385, %rd384, -4265267296055464877;
	shr.u64 	%rd386, %rd385, 33;
	xor.b64  	%rd387, %rd386, %rd385;
	shr.u64 	%rd388, %rd379, 33;
	xor.b64  	%rd389, %rd388, %rd379;
	mul.lo.s64 	%rd390, %rd389, -49064778989728563;
	shr.u64 	%rd391, %rd390, 33;
	xor.b64  	%rd392, %rd391, %rd390;
	mul.lo.s64 	%rd393, %rd392, -4265267296055464877;
	shr.u64 	%rd394, %rd393, 33;
	xor.b64  	%rd395, %rd394, %rd393;
	add.s64 	%rd396, %rd395, %rd387;
	add.s64 	%rd397, %rd396, %rd395;
	st.global.u64 	[%rd95], %rd396;
	st.global.u64 	[%rd95+64], %rd397;
	setp.lt.s32 	%p35, %r51, 1;
	@%p35 bra 	$L__BB1_115;
	cvt.s64.s32 	%rd97, %r52;
	and.b32  	%r38, %r51, 7;
	setp.lt.u32 	%p36, %r51, 8;
	mov.b32 	%r253, 0;
	@%p36 bra 	$L__BB1_86;
	and.b32  	%r253, %r51, 2147483640;
	neg.s32 	%r251, %r253;
	mov.b32 	%r250, 3;
$L__BB1_61:
	.pragma "nounroll";
	add.s32 	%r165, %r250, -3;
	ld.global.u64 	%rd398, [%rd95];
	ld.global.u64 	%rd399, [%rd96];
	and.b32  	%r166, %r165, 248;
	cvt.u64.u32 	%rd400, %r166;
	mad.lo.s64 	%rd98, %rd399, %rd400, %rd398;
	or.b64  	%rd401, %rd98, %rd97;
	and.b64  	%rd402, %rd401, -4294967296;
	setp.ne.s64 	%p37, %rd402, 0;
	@%p37 bra 	$L__BB1_63;
	cvt.u32.u64 	%r167, %rd97;
	cvt.u32.u64 	%r168, %rd98;
	rem.u32 	%r169, %r168, %r167;
	cvt.u64.u32 	%rd537, %r169;
	bra.uni 	$L__BB1_64;
$L__BB1_63:
	rem.u64 	%rd537, %rd98, %rd97;
$L__BB1_64:
	add.s64 	%rd403, %rd1, %rd537;
	mov.b16 	%rs10, 1;
	st.global.u8 	[%rd403], %rs10;
	add.s32 	%r170, %r250, -2;
	ld.global.u64 	%rd404, [%rd95];
	ld.global.u64 	%rd405, [%rd96];
	and.b32  	%r171, %r170, 249;
	cvt.u64.u32 	%rd406, %r171;
	mad.lo.s64 	%rd102, %rd405, %rd406, %rd404;
	or.b64  	%rd407, %rd102, %rd97;
	and.b64  	%rd408, %rd407, -4294967296;
	setp.ne.s64 	%p38, %rd408, 0;
	@%p38 bra 	$L__BB1_66;
	cvt.u32.u64 	%r172, %rd97;
	cvt.u32.u64 	%r173, %rd102;
	rem.u32 	%r174, %r173, %r172;
	cvt.u64.u32 	%rd538, %r174;
	bra.uni 	$L__BB1_67;
$L__BB1_66:
	rem.u64 	%rd538, %rd102, %rd97;
$L__BB1_67:
	add.s64 	%rd409, %rd1, %rd538;
	mov.b16 	%rs11, 1;
	st.global.u8 	[%rd409], %rs11;
	add.s32 	%r175, %r250, -1;
	ld.global.u64 	%rd410, [%rd95];
	ld.global.u64 	%rd411, [%rd96];
	and.b32  	%r176, %r175, 250;
	cvt.u64.u32 	%rd412, %r176;
	mad.lo.s64 	%rd106, %rd411, %rd412, %rd410;
	or.b64  	%rd413, %rd106, %rd97;
	and.b64  	%rd414, %rd413, -4294967296;
	setp.ne.s64 	%p39, %rd414, 0;
	@%p39 bra 	$L__BB1_69;
	cvt.u32.u64 	%r177, %rd97;
	cvt.u32.u64 	%r178, %rd106;
	rem.u32 	%r179, %r178, %r177;
	cvt.u64.u32 	%rd539, %r179;
	bra.uni 	$L__BB1_70;
$L__BB1_69:
	rem.u64 	%rd539, %rd106, %rd97;
$L__BB1_70:
	add.s64 	%rd415, %rd1, %rd539;
	mov.b16 	%rs12, 1;
	st.global.u8 	[%rd415], %rs12;
	ld.global.u64 	%rd416, [%rd95];
	ld.global.u64 	%rd417, [%rd96];
	and.b32  	%r180, %r250, 251;
	cvt.u64.u32 	%rd418, %r180;
	mad.lo.s64 	%rd110, %rd417, %rd418, %rd416;
	or.b64  	%rd419, %rd110, %rd97;
	and.b64  	%rd420, %rd419, -4294967296;
	setp.ne.s64 	%p40, %rd420, 0;
	@%p40 bra 	$L__BB1_72;
	cvt.u32.u64 	%r181, %rd97;
	cvt.u32.u64 	%r182, %rd110;
	rem.u32 	%r183, %r182, %r181;
	cvt.u64.u32 	%rd540, %r183;
	bra.uni 	$L__BB1_73;
$L__BB1_72:
	rem.u64 	%rd540, %rd110, %rd97;
$L__BB1_73:
	add.s64 	%rd421, %rd1, %rd540;
	mov.b16 	%rs13, 1;
	st.global.u8 	[%rd421], %rs13;
	add.s32 	%r184, %r250, 1;
	ld.global.u64 	%rd422, [%rd95];
	ld.global.u64 	%rd423, [%rd96];
	and.b32  	%r185, %r184, 252;
	cvt.u64.u32 	%rd424, %r185;
	mad.lo.s64 	%rd114, %rd423, %rd424, %rd422;
	or.b64  	%rd425, %rd114, %rd97;
	and.b64  	%rd426, %rd425, -4294967296;
	setp.ne.s64 	%p41, %rd426, 0;
	@%p41 bra 	$L__BB1_75;
	cvt.u32.u64 	%r186, %rd97;
	cvt.u32.u64 	%r187, %rd114;
	rem.u32 	%r188, %r187, %r186;
	cvt.u64.u32 	%rd541, %r188;
	bra.uni 	$L__BB1_76;
$L__BB1_75:
	rem.u64 	%rd541, %rd114, %rd97;
$L__BB1_76:
	add.s64 	%rd427, %rd1, %rd541;
	mov.b16 	%rs14, 1;
	st.global.u8 	[%rd427], %rs14;
	add.s32 	%r189, %r250, 2;
	ld.global.u64 	%rd428, [%rd95];
	ld.global.u64 	%rd429, [%rd96];
	and.b32  	%r190, %r189, 253;
	cvt.u64.u32 	%rd430, %r190;
	mad.lo.s64 	%rd118, %rd429, %rd430, %rd428;
	or.b64  	%rd431, %rd118, %rd97;
	and.b64  	%rd432, %rd431, -4294967296;
	setp.ne.s64 	%p42, %rd432, 0;
	@%p42 bra 	$L__BB1_78;
	cvt.u32.u64 	%r191, %rd97;
	cvt.u32.u64 	%r192, %rd118;
	rem.u32 	%r193, %r192, %r191;
	cvt.u64.u32 	%rd542, %r193;
	bra.uni 	$L__BB1_79;
$L__BB1_78:
	rem.u64 	%rd542, %rd118, %rd97;
$L__BB1_79:
	add.s64 	%rd433, %rd1, %rd542;
	mov.b16 	%rs15, 1;
	st.global.u8 	[%rd433], %rs15;
	add.s32 	%r194, %r250, 3;
	ld.global.u64 	%rd434, [%rd95];
	ld.global.u64 	%rd435, [%rd96];
	and.b32  	%r195, %r194, 254;
	cvt.u64.u32 	%rd436, %r195;
	mad.lo.s64 	%rd122, %rd435, %rd436, %rd434;
	or.b64  	%rd437, %rd122, %rd97;
	and.b64  	%rd438, %rd437, -4294967296;
	setp.ne.s64 	%p43, %rd438, 0;
	@%p43 bra 	$L__BB1_81;
	cvt.u32.u64 	%r196, %rd97;
	cvt.u32.u64 	%r197, %rd122;
	rem.u32 	%r198, %r197, %r196;
	cvt.u64.u32 	%rd543, %r198;
	bra.uni 	$L__BB1_82;
$L__BB1_81:
	rem.u64 	%rd543, %rd122, %rd97;
$L__BB1_82:
	add.s64 	%rd439, %rd1, %rd543;
	mov.b16 	%rs16, 1;
	st.global.u8 	[%rd439], %rs16;
	ld.global.u64 	%rd440, [%rd95];
	ld.global.u64 	%rd441, [%rd96];
	add.s32 	%r199, %r250, 4;
	and.b32  	%r200, %r199, 255;
	cvt.u64.u32 	%rd442, %r200;
	mad.lo.s64 	%rd126, %rd441, %rd442, %rd440;
	or.b64  	%rd443, %rd126, %rd97;
	and.b64  	%rd444, %rd443, -4294967296;
	setp.ne.s64 	%p44, %rd444, 0;
	@%p44 bra 	$L__BB1_84;
	cvt.u32.u64 	%r201, %rd97;
	cvt.u32.u64 	%r202, %rd126;
	rem.u32 	%r203, %r202, %r201;
	cvt.u64.u32 	%rd544, %r203;
	bra.uni 	$L__BB1_85;
$L__BB1_84:
	rem.u64 	%rd544, %rd126, %rd97;
$L__BB1_85:
	add.s64 	%rd445, %rd1, %rd544;
	mov.b16 	%rs17, 1;
	st.global.u8 	[%rd445], %rs17;
	add.s32 	%r251, %r251, 8;
	add.s32 	%r250, %r250, 8;
	setp.ne.s32 	%p45, %r251, 0;
	@%p45 bra 	$L__BB1_61;
$L__BB1_86:
	setp.eq.s32 	%p46, %r38, 0;
	@%p46 bra 	$L__BB1_115;
	and.b32  	%r46, %r51, 3;
	setp.lt.u32 	%p47, %r38, 4;
	@%p47 bra 	$L__BB1_101;
	ld.global.u64 	%rd446, [%rd95];
	ld.global.u64 	%rd447, [%rd96];
	and.b32  	%r204, %r253, 255;
	cvt.u64.u32 	%rd448, %r204;
	mad.lo.s64 	%rd130, %rd447, %rd448, %rd446;
	or.b64  	%rd449, %rd130, %rd97;
	and.b64  	%rd450, %rd449, -4294967296;
	setp.ne.s64 	%p48, %rd450, 0;
	@%p48 bra 	$L__BB1_90;
	cvt.u32.u64 	%r205, %rd97;
	cvt.u32.u64 	%r206, %rd130;
	rem.u32 	%r207, %r206, %r205;
	cvt.u64.u32 	%rd545, %r207;
	bra.uni 	$L__BB1_91;
$L__BB1_90:
	rem.u64 	%rd545, %rd130, %rd97;
$L__BB1_91:
	add.s64 	%rd451, %rd1, %rd545;
	mov.b16 	%rs18, 1;
	st.global.u8 	[%rd451], %rs18;
	add.s32 	%r208, %r253, 1;
	ld.global.u64 	%rd452, [%rd95];
	ld.global.u64 	%rd453, [%rd96];
	and.b32  	%r209, %r208, 255;
	cvt.u64.u32 	%rd454, %r209;
	mad.lo.s64 	%rd134, %rd453, %rd454, %rd452;
	or.b64  	%rd455, %rd134, %rd97;
	and.b64  	%rd456, %rd455, -4294967296;
	setp.ne.s64 	%p49, %rd456, 0;
	@%p49 bra 	$L__BB1_93;
	cvt.u32.u64 	%r210, %rd97;
	cvt.u32.u64 	%r211, %rd134;
	rem.u32 	%r212, %r211, %r210;
	cvt.u64.u32 	%rd546, %r212;
	bra.uni 	$L__BB1_94;
$L__BB1_93:
	rem.u64 	%rd546, %rd134, %rd97;
$L__BB1_94:
	add.s64 	%rd457, %rd1, %rd546;
	mov.b16 	%rs19, 1;
	st.global.u8 	[%rd457], %rs19;
	add.s32 	%r213, %r253, 2;
	ld.global.u64 	%rd458, [%rd95];
	ld.global.u64 	%rd459, [%rd96];
	and.b32  	%r214, %r213, 255;
	cvt.u64.u32 	%rd460, %r214;
	mad.lo.s64 	%rd138, %rd459, %rd460, %rd458;
	or.b64  	%rd461, %rd138, %rd97;
	and.b64  	%rd462, %rd461, -4294967296;
	setp.ne.s64 	%p50, %rd462, 0;
	@%p50 bra 	$L__BB1_96;
	cvt.u32.u64 	%r215, %rd97;
	cvt.u32.u64 	%r216, %rd138;
	rem.u32 	%r217, %r216, %r215;
	cvt.u64.u32 	%rd547, %r217;
	bra.uni 	$L__BB1_97;
$L__BB1_96:
	rem.u64 	%rd547, %rd138, %rd97;
$L__BB1_97:
	add.s64 	%rd463, %rd1, %rd547;
	mov.b16 	%rs20, 1;
	st.global.u8 	[%rd463], %rs20;
	add.s32 	%r218, %r253, 3;
	ld.global.u64 	%rd464, [%rd95];
	ld.global.u64 	%rd465, [%rd96];
	and.b32  	%r219, %r218, 255;
	cvt.u64.u32 	%rd466, %r219;
	mad.lo.s64 	%rd142, %rd465, %rd466, %rd464;
	or.b64  	%rd467, %rd142, %rd97;
	and.b64  	%rd468, %rd467, -4294967296;
	setp.ne.s64 	%p51, %rd468, 0;
	@%p51 bra 	$L__BB1_99;
	cvt.u32.u64 	%r220, %rd97;
	cvt.u32.u64 	%r221, %rd142;
	rem.u32 	%r222, %r221, %r220;
	cvt.u64.u32 	%rd548, %r222;
	bra.uni 	$L__BB1_100;
$L__BB1_99:
	rem.u64 	%rd548, %rd142, %rd97;
$L__BB1_100:
	add.s64 	%rd469, %rd1, %rd548;
	mov.b16 	%rs21, 1;
	st.global.u8 	[%rd469], %rs21;
	add.s32 	%r253, %r253, 4;
$L__BB1_101:
	setp.eq.s32 	%p52, %r46, 0;
	@%p52 bra 	$L__BB1_115;
	setp.eq.s32 	%p53, %r46, 1;
	@%p53 bra 	$L__BB1_110;
	ld.global.u64 	%rd470, [%rd95];
	ld.global.u64 	%rd471, [%rd96];
	and.b32  	%r223, %r253, 255;
	cvt.u64.u32 	%rd472, %r223;
	mad.lo.s64 	%rd146, %rd471, %rd472, %rd470;
	or.b64  	%rd473, %rd146, %rd97;
	and.b64  	%rd474, %rd473, -4294967296;
	setp.ne.s64 	%p54, %rd474, 0;
	@%p54 bra 	$L__BB1_105;
	cvt.u32.u64 	%r224, %rd97;
	cvt.u32.u64 	%r225, %rd146;
	rem.u32 	%r226, %r225, %r224;
	cvt.u64.u32 	%rd549, %r226;
	bra.uni 	$L__BB1_106;
$L__BB1_105:
	rem.u64 	%rd549, %rd146, %rd97;
$L__BB1_106:
	add.s64 	%rd475, %rd1, %rd549;
	mov.b16 	%rs22, 1;
	st.global.u8 	[%rd475], %rs22;
	add.s32 	%r227, %r253, 1;
	ld.global.u64 	%rd476, [%rd95];
	ld.global.u64 	%rd477, [%rd96];
	and.b32  	%r228, %r227, 255;
	cvt.u64.u32 	%rd478, %r228;
	mad.lo.s64 	%rd150, %rd477, %rd478, %rd476;
	or.b64  	%rd479, %rd150, %rd97;
	and.b64  	%rd480, %rd479, -4294967296;
	setp.ne.s64 	%p55, %rd480, 0;
	@%p55 bra 	$L__BB1_108;
	cvt.u32.u64 	%r229, %rd97;
	cvt.u32.u64 	%r230, %rd150;
	rem.u32 	%r231, %r230, %r229;
	cvt.u64.u32 	%rd550, %r231;
	bra.uni 	$L__BB1_109;
$L__BB1_108:
	rem.u64 	%rd550, %rd150, %rd97;
$L__BB1_109:
	add.s64 	%rd481, %rd1, %rd550;
	mov.b16 	%rs23, 1;
	st.global.u8 	[%rd481], %rs23;
	add.s32 	%r253, %r253, 2;
$L__BB1_110:
	and.b32  	%r232, %r51, 1;
	setp.eq.b32 	%p56, %r232, 1;
	not.pred 	%p57, %p56;
	@%p57 bra 	$L__BB1_115;
	ld.global.u64 	%rd482, [%rd95];
	ld.global.u64 	%rd483, [%rd96];
	and.b32  	%r233, %r253, 255;
	cvt.u64.u32 	%rd484, %r233;
	mad.lo.s64 	%rd154, %rd483, %rd484, %rd482;
	or.b64  	%rd485, %rd154, %rd97;
	and.b64  	%rd486, %rd485, -4294967296;
	setp.ne.s64 	%p58, %rd486, 0;
	@%p58 bra 	$L__BB1_113;
	cvt.u32.u64 	%r234, %rd97;
	cvt.u32.u64 	%r235, %rd154;
	rem.u32 	%r236, %r235, %r234;
	cvt.u64.u32 	%rd551, %r236;
	bra.uni 	$L__BB1_114;
$L__BB1_113:
	rem.u64 	%rd551, %rd154, %rd97;
$L__BB1_114:
	add.s64 	%rd487, %rd1, %rd551;
	mov.b16 	%rs24, 1;
	st.global.u8 	[%rd487], %rs24;
$L__BB1_115:
	ret;

}
	// .globl	_Z8set_maskPbPmS_iiili
.visible .entry _Z8set_maskPbPmS_iiili(
	.param .u64 .ptr .align 1 _Z8set_maskPbPmS_iiili_param_0,
	.param .u64 .ptr .align 1 _Z8set_maskPbPmS_iiili_param_1,
	.param .u64 .ptr .align 1 _Z8set_maskPbPmS_iiili_param_2,
	.param .u32 _Z8set_maskPbPmS_iiili_param_3,
	.param .u32 _Z8set_maskPbPmS_iiili_param_4,
	.param .u32 _Z8set_maskPbPmS_iiili_param_5,
	.param .u64 _Z8set_maskPbPmS_iiili_param_6,
	.param .u32 _Z8set_maskPbPmS_iiili_param_7
)
{
	.local .align 16 .b8 	__local_depot2[160];
	.reg .b64 	%SP;
	.reg .b64 	%SPL;
	.reg .pred 	%p<39>;
	.reg .b16 	%rs<16>;
	.reg .b32 	%r<170>;
	.reg .b64 	%rd<396>;

	mov.u64 	%SPL, __local_depot2;
	ld.param.u64 	%rd102, [_Z8set_maskPbPmS_iiili_param_1];
	ld.param.u32 	%r38, [_Z8set_maskPbPmS_iiili_param_3];
	ld.param.u32 	%r39, [_Z8set_maskPbPmS_iiili_param_4];
	ld.param.s32 	%rd104, [_Z8set_maskPbPmS_iiili_param_5];
	ld.param.u64 	%rd105, [_Z8set_maskPbPmS_iiili_param_6];
	ld.param.s32 	%rd106, [_Z8set_maskPbPmS_iiili_param_7];
	add.u64 	%rd1, %SPL, 0;
	add.u64 	%rd2, %SPL, 32;
	add.u64 	%rd3, %SPL, 16;
	mov.u32 	%r40, %ctaid.z;
	mov.u32 	%r41, %nctaid.x;
	mov.u32 	%r42, %nctaid.y;
	mov.u32 	%r43, %ctaid.y;
	mov.u32 	%r44, %ctaid.x;
	mad.lo.s32 	%r45, %r40, %r42, %r43;
	mad.lo.s32 	%r46, %r45, %r41, %r44;
	mov.u32 	%r47, %tid.z;
	mov.u32 	%r48, %ntid.x;
	mov.u32 	%r49, %ntid.y;
	mov.u32 	%r50, %tid.y;
	mov.u32 	%r51, %tid.x;
	mov.u32 	%r52, %ntid.z;
	mad.lo.s32 	%r53, %r46, %r52, %r47;
	mad.lo.s32 	%r54, %r53, %r49, %r50;
	mad.lo.s32 	%r55, %r54, %r48, %r51;
	cvt.s64.s32 	%rd4, %r55;
	mad.lo.s64 	%rd349, %rd105, %rd106, %rd4;
	setp.ge.s64 	%p1, %rd349, %rd104;
	@%p1 bra 	$L__BB2_66;
	mov.b32 	%r157, 0;
	mov.b16 	%rs14, 1;
	mov.b32 	%r156, 1;
	mov.u64 	%rd348, %rd349;
$L__BB2_2:
	mov.u32 	%r2, %r157;
	mov.u16 	%rs1, %rs14;
	mov.u32 	%r1, %r156;
	add.s32 	%r157, %r2, 1;
	mul.hi.s64 	%rd110, %rd348, 7378697629483820647;
	shr.u64 	%rd111, %rd110, 63;
	shr.s64 	%rd112, %rd110, 2;
	add.s64 	%rd7, %rd112, %rd111;
	add.s64 	%rd113, %rd348, 9;
	setp.gt.u64 	%p2, %rd113, 18;
	add.s16 	%rs14, %rs1, 1;
	add.s32 	%r156, %r1, 1;
	mov.u64 	%rd348, %rd7;
	@%p2 bra 	$L__BB2_2;
	mov.b32 	%r158, 0;
$L__BB2_4:
	mov.u32 	%r5, %r158;
	mul.hi.s64 	%rd114, %rd349, 7378697629483820647;
	shr.u64 	%rd115, %rd114, 63;
	shr.s64 	%rd116, %rd114, 2;
	add.s64 	%rd9, %rd116, %rd115;
	mul.lo.s64 	%rd117, %rd9, 10;
	sub.s64 	%rd118, %rd349, %rd117;
	cvt.u16.u64 	%rs5, %rd118;
	add.s16 	%rs6, %rs5, 48;
	sub.s32 	%r59, %r2, %r5;
	cvt.s64.s32 	%rd119, %r59;
	add.s64 	%rd120, %rd3, %rd119;
	st.local.u8 	[%rd120], %rs6;
	add.s32 	%r158, %r5, 1;
	add.s64 	%rd121, %rd349, 9;
	setp.gt.u64 	%p3, %rd121, 18;
	mov.u64 	%rd349, %rd9;
	@%p3 bra 	$L__BB2_4;
	cvt.u64.u32 	%rd122, %r5;
	add.s64 	%rd123, %rd3, %rd122;
	mov.b16 	%rs7, 48;
	st.local.u8 	[%rd123+1], %rs7;
	setp.lt.u32 	%p4, %r2, 3;
	mov.b32 	%r160, 0;
	@%p4 bra 	$L__BB2_8;
	and.b32  	%r160, %r157, -4;
	and.b32  	%r61, %r1, -4;
	neg.s32 	%r159, %r61;
	mov.u64 	%rd350, %rd3;
	mov.u64 	%rd351, %rd1;
$L__BB2_7:
	ld.local.u32 	%r62, [%rd350];
	st.local.u32 	[%rd351], %r62;
	add.s32 	%r159, %r159, 4;
	add.s64 	%rd351, %rd351, 4;
	add.s64 	%rd350, %rd350, 4;
	setp.ne.s32 	%p5, %r159, 0;
	@%p5 bra 	$L__BB2_7;
$L__BB2_8:
	and.b32  	%r63, %r157, 3;
	setp.eq.s32 	%p6, %r63, 0;
	@%p6 bra 	$L__BB2_11;
	cvt.u64.u32 	%rd124, %r160;
	add.s64 	%rd353, %rd1, %rd124;
	add.s64 	%rd352, %rd3, %rd124;
	and.b32  	%r64, %r1, 3;
	neg.s32 	%r161, %r64;
$L__BB2_10:
	.pragma "nounroll";
	ld.local.u8 	%rs8, [%rd352];
	st.local.u8 	[%rd353], %rs8;
	add.s64 	%rd353, %rd353, 1;
	add.s64 	%rd352, %rd352, 1;
	add.s32 	%r161, %r161, 1;
	setp.ne.s32 	%p7, %r161, 0;
	@%p7 bra 	$L__BB2_10;
$L__BB2_11:
	setp.lt.u32 	%p8, %r2, 3;
	mov.b32 	%r162, 0;
	@%p8 bra 	$L__BB2_14;
	and.b32  	%r66, %r1, -4;
	neg.s32 	%r164, %r66;
	add.s64 	%rd357, %rd2, 16;
	and.b32  	%r162, %r157, -4;
	mov.u64 	%rd356, %rd1;
$L__BB2_13:
	ld.local.u32 	%r67, [%rd356];
	bfe.u32 	%r68, %r67, 8, 8;
	cvt.u64.u32 	%rd125, %r68;
	and.b64  	%rd126, %rd125, 255;
	bfe.u32 	%r69, %r67, 0, 8;
	cvt.u64.u32 	%rd127, %r69;
	and.b64  	%rd128, %rd127, 255;
	st.local.v2.u64 	[%rd357+-16], {%rd128, %rd126};
	bfe.u32 	%r70, %r67, 24, 8;
	cvt.u64.u32 	%rd129, %r70;
	and.b64  	%rd130, %rd129, 255;
	bfe.u32 	%r71, %r67, 16, 8;
	cvt.u64.u32 	%rd131, %r71;
	and.b64  	%rd132, %rd131, 255;
	st.local.v2.u64 	[%rd357], {%rd132, %rd130};
	add.s32 	%r164, %r164, 4;
	add.s64 	%rd357, %rd357, 32;
	add.s64 	%rd356, %rd356, 4;
	setp.eq.s32 	%p9, %r164, 0;
	@%p9 bra 	$L__BB2_14;
	bra.uni 	$L__BB2_13;
$L__BB2_14:
	setp.eq.s32 	%p10, %r63, 0;
	@%p10 bra 	$L__BB2_17;
	cvt.u64.u32 	%rd133, %r162;
	mul.wide.u32 	%rd134, %r162, 8;
	add.s64 	%rd355, %rd2, %rd134;
	add.s64 	%rd354, %rd1, %rd133;
	and.b32  	%r73, %r1, 3;
	neg.s32 	%r163, %r73;
$L__BB2_16:
	.pragma "nounroll";
	ld.local.u8 	%rd135, [%rd354];
	st.local.u64 	[%rd355], %rd135;
	add.s64 	%rd355, %rd355, 8;
	add.s64 	%rd354, %rd354, 1;
	add.s32 	%r163, %r163, 1;
	setp.ne.s32 	%p11, %r163, 0;
	@%p11 bra 	$L__BB2_16;
$L__BB2_17:
	setp.lt.u32 	%p12, %r2, 15;
	mov.b64 	%rd366, 0;
	mov.u64 	%rd45, %rd366;
	@%p12 bra 	$L__BB2_26;
	shr.u32 	%r75, %r157, 4;
	max.u32 	%r20, %r75, 1;
	setp.lt.u32 	%p13, %r2, 63;
	mov.b32 	%r166, 0;
	mov.b64 	%rd45, 0;
	mov.u64 	%rd366, %rd45;
	@%p13 bra 	$L__BB2_21;
	shr.u32 	%r76, %r1, 4;
	max.u32 	%r77, %r76, 1;
	and.b32  	%r78, %r77, 268435452;
	neg.s32 	%r167, %r78;
	add.s64 	%rd368, %rd2, 32;
	mov.b64 	%rd45, 0;
$L__BB2_20:
	.pragma "nounroll";
	and.b32  	%r166, %r20, 268435452;
	ld.local.v2.u64 	{%rd140, %rd141}, [%rd368+-32];
	mul.lo.s64 	%rd142, %rd140, -8663945395140668459;
	mul.lo.s64 	%rd143, %rd140, -8601547726154366976;
	shr.u64 	%rd144, %rd142, 33;
	or.b64  	%rd145, %rd144, %rd143;
	mul.lo.s64 	%rd146, %rd145, 5545529020109919103;
	xor.b64  	%rd147, %rd146, %rd366;
	mov.b64 	{%r79, %r80}, %rd147;
	shf.l.wrap.b32 	%r81, %r79, %r80, 27;
	shf.l.wrap.b32 	%r82, %r80, %r79, 27;
	mov.b64 	%rd148, {%r82, %r81};
	add.s64 	%rd149, %rd148, %rd45;
	mad.lo.s64 	%rd150, %rd149, 5, 1390208809;
	mul.lo.s64 	%rd151, %rd141, 5545529020109919103;
	mul.lo.s64 	%rd152, %rd141, 5659660229084708864;
	shr.u64 	%rd153, %rd151, 31;
	or.b64  	%rd154, %rd153, %rd152;
	mul.lo.s64 	%rd155, %rd154, -8663945395140668459;
	xor.b64  	%rd156, %rd155, %rd45;
	mov.b64 	{%r83, %r84}, %rd156;
	shf.l.wrap.b32 	%r85, %r83, %r84, 31;
	shf.l.wrap.b32 	%r86, %r84, %r83, 31;
	mov.b64 	%rd157, {%r86, %r85};
	add.s64 	%rd158, %rd150, %rd157;
	mad.lo.s64 	%rd159, %rd158, 5, 944331445;
	ld.local.v2.u64 	{%rd160, %rd161}, [%rd368+-16];
	mul.lo.s64 	%rd162, %rd160, -8663945395140668459;
	mul.lo.s64 	%rd163, %rd160, -8601547726154366976;
	shr.u64 	%rd164, %rd162, 33;
	or.b64  	%rd165, %rd164, %rd163;
	mul.lo.s64 	%rd166, %rd165, 5545529020109919103;
	xor.b64  	%rd167, %rd166, %rd150;
	mov.b64 	{%r87, %r88}, %rd167;
	shf.l.wrap.b32 	%r89, %r87, %r88, 27;
	shf.l.wrap.b32 	%r90, %r88, %r87, 27;
	mov.b64 	%rd168, {%r90, %r89};
	add.s64 	%rd169, %rd168, %rd159;
	mad.lo.s64 	%rd170, %rd169, 5, 1390208809;
	mul.lo.s64 	%rd171, %rd161, 5545529020109919103;
	mul.lo.s64 	%rd172, %rd161, 5659660229084708864;
	shr.u64 	%rd173, %rd171, 31;
	or.b64  	%rd174, %rd173, %rd172;
	mul.lo.s64 	%rd175, %rd174, -8663945395140668459;
	xor.b64  	%rd176, %rd175, %rd159;
	mov.b64 	{%r91, %r92}, %rd176;
	shf.l.wrap.b32 	%r93, %r91, %r92, 31;
	shf.l.wrap.b32 	%r94, %r92, %r91, 31;
	mov.b64 	%rd177, {%r94, %r93};
	add.s64 	%rd178, %rd170, %rd177;
	mad.lo.s64 	%rd179, %rd178, 5, 944331445;
	ld.local.v2.u64 	{%rd180, %rd181}, [%rd368];
	mul.lo.s64 	%rd182, %rd180, -8663945395140668459;
	mul.lo.s64 	%rd183, %rd180, -8601547726154366976;
	shr.u64 	%rd184, %rd182, 33;
	or.b64  	%rd185, %rd184, %rd183;
	mul.lo.s64 	%rd186, %rd185, 5545529020109919103;
	xor.b64  	%rd187, %rd186, %rd170;
	mov.b64 	{%r95, %r96}, %rd187;
	shf.l.wrap.b32 	%r97, %r95, %r96, 27;
	shf.l.wrap.b32 	%r98, %r96, %r95, 27;
	mov.b64 	%rd188, {%r98, %r97};
	add.s64 	%rd189, %rd188, %rd179;
	mad.lo.s64 	%rd190, %rd189, 5, 1390208809;
	mul.lo.s64 	%rd191, %rd181, 5545529020109919103;
	mul.lo.s64 	%rd192, %rd181, 5659660229084708864;
	shr.u64 	%rd193, %rd191, 31;
	or.b64  	%rd194, %rd193, %rd192;
	mul.lo.s64 	%rd195, %rd194, -8663945395140668459;
	xor.b64  	%rd196, %rd195, %rd179;
	mov.b64 	{%r99, %r100}, %rd196;
	shf.l.wrap.b32 	%r101, %r99, %r100, 31;
	shf.l.wrap.b32 	%r102, %r100, %r99, 31;
	mov.b64 	%rd197, {%r102, %r101};
	add.s64 	%rd198, %rd190, %rd197;
	mad.lo.s64 	%rd199, %rd198, 5, 944331445;
	ld.local.v2.u64 	{%rd200, %rd201}, [%rd368+16];
	mul.lo.s64 	%rd202, %rd200, -8663945395140668459;
	mul.lo.s64 	%rd203, %rd200, -8601547726154366976;
	shr.u64 	%rd204, %rd202, 33;
	or.b64  	%rd205, %rd204, %rd203;
	mul.lo.s64 	%rd206, %rd205, 5545529020109919103;
	xor.b64  	%rd207, %rd206, %rd190;
	mov.b64 	{%r103, %r104}, %rd207;
	shf.l.wrap.b32 	%r105, %r103, %r104, 27;
	shf.l.wrap.b32 	%r106, %r104, %r103, 27;
	mov.b64 	%rd208, {%r106, %r105};
	add.s64 	%rd209, %rd208, %rd199;
	mad.lo.s64 	%rd366, %rd209, 5, 1390208809;
	mul.lo.s64 	%rd210, %rd201, 5545529020109919103;
	mul.lo.s64 	%rd211, %rd201, 5659660229084708864;
	shr.u64 	%rd212, %rd210, 31;
	or.b64  	%rd213, %rd212, %rd211;
	mul.lo.s64 	%rd214, %rd213, -8663945395140668459;
	xor.b64  	%rd215, %rd214, %rd199;
	mov.b64 	{%r107, %r108}, %rd215;
	shf.l.wrap.b32 	%r109, %r107, %r108, 31;
	shf.l.wrap.b32 	%r110, %r108, %r107, 31;
	mov.b64 	%rd216, {%r110, %r109};
	add.s64 	%rd217, %rd366, %rd216;
	mad.lo.s64 	%rd45, %rd217, 5, 944331445;
	add.s32 	%r167, %r167, 4;
	add.s64 	%rd368, %rd368, 64;
	setp.eq.s32 	%p14, %r167, 0;
	@%p14 bra 	$L__BB2_21;
	bra.uni 	$L__BB2_20;
$L__BB2_21:
	and.b32  	%r26, %r20, 3;
	setp.eq.s32 	%p15, %r26, 0;
	@%p15 bra 	$L__BB2_26;
	setp.eq.s32 	%p16, %r26, 1;
	@%p16 bra 	$L__BB2_24;
	shl.b32 	%r111, %r166, 1;
	mul.wide.u32 	%rd219, %r111, 8;
	add.s64 	%rd220, %rd2, %rd219;
	ld.local.v2.u64 	{%rd221, %rd222}, [%rd220];
	mul.lo.s64 	%rd223, %rd221, -8663945395140668459;
	mul.lo.s64 	%rd224, %rd221, -8601547726154366976;
	shr.u64 	%rd225, %rd223, 33;
	or.b64  	%rd226, %rd225, %rd224;
	mul.lo.s64 	%rd227, %rd226, 5545529020109919103;
	xor.b64  	%rd228, %rd227, %rd366;
	mov.b64 	{%r112, %r113}, %rd228;
	shf.l.wrap.b32 	%r114, %r112, %r113, 27;
	shf.l.wrap.b32 	%r115, %r113, %r112, 27;
	mov.b64 	%rd229, {%r115, %r114};
	add.s64 	%rd230, %rd229, %rd45;
	mad.lo.s64 	%rd231, %rd230, 5, 1390208809;
	mul.lo.s64 	%rd232, %rd222, 5545529020109919103;
	mul.lo.s64 	%rd233, %rd222, 5659660229084708864;
	shr.u64 	%rd234, %rd232, 31;
	or.b64  	%rd235, %rd234, %rd233;
	mul.lo.s64 	%rd236, %rd235, -8663945395140668459;
	xor.b64  	%rd237, %rd236, %rd45;
	mov.b64 	{%r116, %r117}, %rd237;
	shf.l.wrap.b32 	%r118, %r116, %r117, 31;
	shf.l.wrap.b32 	%r119, %r117, %r116, 31;
	mov.b64 	%rd238, {%r119, %r118};
	add.s64 	%rd239, %rd231, %rd238;
	mad.lo.s64 	%rd240, %rd239, 5, 944331445;
	ld.local.v2.u64 	{%rd241, %rd242}, [%rd220+16];
	mul.lo.s64 	%rd243, %rd241, -8663945395140668459;
	mul.lo.s64 	%rd244, %rd241, -8601547726154366976;
	shr.u64 	%rd245, %rd243, 33;
	or.b64  	%rd246, %rd245, %rd244;
	mul.lo.s64 	%rd247, %rd246, 5545529020109919103;
	xor.b64  	%rd248, %rd247, %rd231;
	mov.b64 	{%r120, %r121}, %rd248;
	shf.l.wrap.b32 	%r122, %r120, %r121, 27;
	shf.l.wrap.b32 	%r123, %r121, %r120, 27;
	mov.b64 	%rd249, {%r123, %r122};
	add.s64 	%rd250, %rd249, %rd240;
	mad.lo.s64 	%rd366, %rd250, 5, 1390208809;
	mul.lo.s64 	%rd251, %rd242, 5545529020109919103;
	mul.lo.s64 	%rd252, %rd242, 5659660229084708864;
	shr.u64 	%rd253, %rd251, 31;
	or.b64  	%rd254, %rd253, %rd252;
	mul.lo.s64 	%rd255, %rd254, -8663945395140668459;
	xor.b64  	%rd256, %rd255, %rd240;
	mov.b64 	{%r124, %r125}, %rd256;
	shf.l.wrap.b32 	%r126, %r124, %r125, 31;
	shf.l.wrap.b32 	%r127, %r125, %r124, 31;
	mov.b64 	%rd257, {%r127, %r126};
	add.s64 	%rd258, %rd366, %rd257;
	sub.s32 	%r128, %r111, %r166;
	add.s32 	%r166, %r128, 2;
	mad.lo.s64 	%rd45, %rd258, 5, 944331445;
$L__BB2_24:
	and.b32  	%r129, %r20, 1;
	setp.eq.b32 	%p17, %r129, 1;
	not.pred 	%p18, %p17;
	@%p18 bra 	$L__BB2_26;
	shl.b32 	%r130, %r166, 1;
	mul.wide.u32 	%rd259, %r130, 8;
	add.s64 	%rd260, %rd2, %rd259;
	ld.local.v2.u64 	{%rd261, %rd262}, [%rd260];
	mul.lo.s64 	%rd263, %rd261, -8663945395140668459;
	mul.lo.s64 	%rd264, %rd261, -8601547726154366976;
	shr.u64 	%rd265, %rd263, 33;
	or.b64  	%rd266, %rd265, %rd264;
	mul.lo.s64 	%rd267, %rd266, 5545529020109919103;
	xor.b64  	%rd268, %rd267, %rd366;
	mov.b64 	{%r131, %r132}, %rd268;
	shf.l.wrap.b32 	%r133, %r131, %r132, 27;
	shf.l.wrap.b32 	%r134, %r132, %r131, 27;
	mov.b64 	%rd269, {%r134, %r133};
	add.s64 	%rd270, %rd269, %rd45;
	mad.lo.s64 	%rd366, %rd270, 5, 1390208809;
	mul.lo.s64 	%rd271, %rd262, 5545529020109919103;
	mul.lo.s64 	%rd272, %rd262, 5659660229084708864;
	shr.u64 	%rd273, %rd271, 31;
	or.b64  	%rd274, %rd273, %rd272;
	mul.lo.s64 	%rd275, %rd274, -8663945395140668459;
	xor.b64  	%rd276, %rd275, %rd45;
	mov.b64 	{%r135, %r136}, %rd276;
	shf.l.wrap.b32 	%r137, %r135, %r136, 31;
	shf.l.wrap.b32 	%r138, %r136, %r135, 31;
	mov.b64 	%rd277, {%r138, %r137};
	add.s64 	%rd278, %rd366, %rd277;
	mad.lo.s64 	%rd45, %rd278, 5, 944331445;
$L__BB2_26:
	and.b32  	%r29, %r157, 15;
	setp.eq.s32 	%p19, %r29, 0;
	@%p19 bra 	$L__BB2_58;
	cvt.u32.u16 	%r139, %rs1;
	and.b32  	%r140, %r139, 15;
	neg.s32 	%r168, %r140;
	shr.u32 	%r141, %r157, 4;
	and.b32  	%r142, %r141, 134217727;
	mul.wide.u32 	%rd280, %r142, 16;
	add.s64 	%rd46, %rd1, %rd280;
	mov.b64 	%rd371, 0;
$L__BB2_28:
	add.s64 	%rd281, %rd46, %rd371;
	ld.local.u8 	%rs9, [%rd281];
	add.s64 	%rd282, %rd3, %rd371;
	st.local.u8 	[%rd282], %rs9;
	add.s32 	%r168, %r168, 1;
	setp.ne.s32 	%p20, %r168, 0;
	add.s64 	%rd371, %rd371, 1;
	@%p20 bra 	$L__BB2_28;
	mov.b64 	%rd283, 0;
	setp.gt.s32 	%p21, %r29, 7;
	@%p21 bra 	$L__BB2_36;
	setp.gt.s32 	%p29, %r29, 3;
	@%p29 bra 	$L__BB2_33;
	setp.eq.s32 	%p33, %r29, 1;
	@%p33 bra 	$L__BB2_57;
	setp.eq.s32 	%p34, %r29, 2;
	@%p34 bra 	$L__BB2_56;
	bra.uni 	$L__BB2_55;
$L__BB2_33:
	setp.gt.s32 	%p30, %r29, 5;
	@%p30 bra 	$L__BB2_35;
	setp.eq.s32 	%p32, %r29, 4;
	@%p32 bra 	$L__BB2_54;
	bra.uni 	$L__BB2_53;
$L__BB2_35:
	setp.eq.s32 	%p31, %r29, 6;
	@%p31 bra 	$L__BB2_52;
	bra.uni 	$L__BB2_51;
$L__BB2_36:
	setp.gt.s32 	%p22, %r29, 11;
	@%p22 bra 	$L__BB2_40;
	setp.gt.s32 	%p26, %r29, 9;
	@%p26 bra 	$L__BB2_39;
	setp.eq.s32 	%p28, %r29, 8;
	@%p28 bra 	$L__BB2_50;
	bra.uni 	$L__BB2_49;
$L__BB2_39:
	setp.eq.s32 	%p27, %r29, 10;
	@%p27 bra 	$L__BB2_48;
	bra.uni 	$L__BB2_47;
$L__BB2_40:
	setp.gt.s32 	%p23, %r29, 13;
	@%p23 bra 	$L__BB2_42;
	setp.eq.s32 	%p25, %r29, 12;
	@%p25 bra 	$L__BB2_46;
	bra.uni 	$L__BB2_45;
$L__BB2_42:
	setp.eq.s32 	%p24, %r29, 14;
	@%p24 bra 	$L__BB2_44;
	ld.local.u8 	%rd284, [%rd3+14];
	shl.b64 	%rd283, %rd284, 48;
$L__BB2_44:
	ld.local.u8 	%rd285, [%rd3+13];
	shl.b64 	%rd286, %rd285, 40;
	xor.b64  	%rd283, %rd286, %rd283;
$L__BB2_45:
	ld.local.u8 	%rd287, [%rd3+12];
	shl.b64 	%rd288, %rd287, 32;
	xor.b64  	%rd283, %rd288, %rd283;
$L__BB2_46:
	ld.local.u8 	%r143, [%rd3+11];
	mul.wide.u32 	%rd289, %r143, 16777216;
	xor.b64  	%rd283, %rd289, %rd283;
$L__BB2_47:
	ld.local.u8 	%r144, [%rd3+10];
	mul.wide.u32 	%rd290, %r144, 65536;
	xor.b64  	%rd283, %rd290, %rd283;
$L__BB2_48:
	ld.local.u8 	%r145, [%rd3+9];
	mul.wide.u32 	%rd291, %r145, 256;
	xor.b64  	%rd283, %rd291, %rd283;
$L__BB2_49:
	ld.local.u8 	%rd292, [%rd3+8];
	xor.b64  	%rd293, %rd283, %rd292;
	mul.lo.s64 	%rd294, %rd293, 5545529020109919103;
	mul.lo.s64 	%rd295, %rd293, 5659660229084708864;
	shr.u64 	%rd296, %rd294, 31;
	or.b64  	%rd297, %rd296, %rd295;
	mul.lo.s64 	%rd298, %rd297, -8663945395140668459;
	xor.b64  	%rd45, %rd298, %rd45;
$L__BB2_50:
	ld.local.u8 	%rd299, [%rd3+7];
	shl.b64 	%rd283, %rd299, 56;
$L__BB2_51:
	ld.local.u8 	%rd300, [%rd3+6];
	shl.b64 	%rd301, %rd300, 48;
	xor.b64  	%rd283, %rd301, %rd283;
$L__BB2_52:
	ld.local.u8 	%rd302, [%rd3+5];
	shl.b64 	%rd303, %rd302, 40;
	xor.b64  	%rd283, %rd303, %rd283;
$L__BB2_53:
	ld.local.u8 	%rd304, [%rd3+4];
	shl.b64 	%rd305, %rd304, 32;
	xor.b64  	%rd283, %rd305, %rd283;
$L__BB2_54:
	ld.local.u8 	%r146, [%rd3+3];
	mul.wide.u32 	%rd306, %r146, 16777216;
	xor.b64  	%rd283, %rd306, %rd283;
$L__BB2_55:
	ld.local.u8 	%r147, [%rd3+2];
	mul.wide.u32 	%rd307, %r147, 65536;
	xor.b64  	%rd283, %rd307, %rd283;
$L__BB2_56:
	ld.local.u8 	%r148, [%rd3+1];
	mul.wide.u32 	%rd308, %r148, 256;
	xor.b64  	%rd283, %rd308, %rd283;
$L__BB2_57:
	ld.local.u8 	%rd309, [%rd3];
	xor.b64  	%rd310, %rd283, %rd309;
	mul.lo.s64 	%rd311, %rd310, -8663945395140668459;
	mul.lo.s64 	%rd312, %rd310, -8601547726154366976;
	shr.u64 	%rd313, %rd311, 33;
	or.b64  	%rd314, %rd313, %rd312;
	mul.lo.s64 	%rd315, %rd314, 5545529020109919103;
	xor.b64  	%rd366, %rd315, %rd366;
$L__BB2_58:
	cvt.u32.u64 	%r149, %rd4;
	shl.b32 	%r150, %r149, 1;
	mul.wide.s32 	%rd316, %r150, 64;
	cvta.to.global.u64 	%rd317, %rd102;
	add.s64 	%rd318, %rd317, %rd316;
	cvt.u64.u32 	%rd319, %r157;
	xor.b64  	%rd320, %rd366, %rd319;
	xor.b64  	%rd321, %rd45, %rd319;
	add.s64 	%rd322, %rd321, %rd320;
	add.s64 	%rd323, %rd322, %rd321;
	shr.u64 	%rd324, %rd322, 33;
	xor.b64  	%rd325, %rd324, %rd322;
	mul.lo.s64 	%rd326, %rd325, -49064778989728563;
	shr.u64 	%rd327, %rd326, 33;
	xor.b64  	%rd328, %rd327, %rd326;
	mul.lo.s64 	%rd329, %rd328, -4265267296055464877;
	shr.u64 	%rd330, %rd329, 33;
	xor.b64  	%rd331, %rd330, %rd329;
	shr.u64 	%rd332, %rd323, 33;
	xor.b64  	%rd333, %rd332, %rd323;
	mul.lo.s64 	%rd334, %rd333, -49064778989728563;
	shr.u64 	%rd335, %rd334, 33;
	xor.b64  	%rd336, %rd335, %rd334;
	mul.lo.s64 	%rd337, %rd336, -4265267296055464877;
	shr.u64 	%rd338, %rd337, 33;
	xor.b64  	%rd339, %rd338, %rd337;
	add.s64 	%rd93, %rd339, %rd331;
	add.s64 	%rd94, %rd93, %rd339;
	st.global.u64 	[%rd318], %rd93;
	st.global.u64 	[%rd318+64], %rd94;
	setp.lt.s32 	%p35, %r38, 1;
	mov.b16 	%rs10, 1;
	mov.u16 	%rs15, %rs10;
	@%p35 bra 	$L__BB2_65;
	ld.param.u64 	%rd347, [_Z8set_maskPbPmS_iiili_param_2];
	cvt.s64.s32 	%rd95, %r39;
	cvta.to.global.u64 	%rd96, %rd347;
	mov.b32 	%r169, 0;
	cvt.u32.u64 	%r153, %rd95;
	bra.uni 	$L__BB2_61;
$L__BB2_60:
	add.s32 	%r169, %r169, 1;
	setp.eq.s32 	%p38, %r169, %r38;
	mov.u16 	%rs15, %rs10;
	@%p38 bra 	$L__BB2_65;
$L__BB2_61:
	and.b32  	%r152, %r169, 255;
	cvt.u64.u32 	%rd340, %r152;
	mad.lo.s64 	%rd97, %rd94, %rd340, %rd93;
	or.b64  	%rd341, %rd97, %rd95;
	and.b64  	%rd342, %rd341, -4294967296;
	setp.ne.s64 	%p36, %rd342, 0;
	@%p36 bra 	$L__BB2_63;
	cvt.u32.u64 	%r154, %rd97;
	rem.u32 	%r155, %r154, %r153;
	cvt.u64.u32 	%rd395, %r155;
	bra.uni 	$L__BB2_64;
$L__BB2_63:
	rem.u64 	%rd395, %rd97, %rd95;
$L__BB2_64:
	add.s64 	%rd343, %rd96, %rd395;
	ld.global.u8 	%rs12, [%rd343];
	setp.ne.s16 	%p37, %rs12, 0;
	mov.b16 	%rs15, 0;
	@%p37 bra 	$L__BB2_60;
$L__BB2_65:
	ld.param.u64 	%rd346, [_Z8set_maskPbPmS_iiili_param_0];
	cvta.to.global.u64 	%rd344, %rd346;
	add.s64 	%rd345, %rd344, %rd4;
	st.global.u8 	[%rd345], %rs15;
$L__BB2_66:
	ret;

}
	// .globl	_Z11check_bloomPiPbS0_Pmiii
.visible .entry _Z11check_bloomPiPbS0_Pmiii(
	.param .u64 .ptr .align 1 _Z11check_bloomPiPbS0_Pmiii_param_0,
	.param .u64 .ptr .align 1 _Z11check_bloomPiPbS0_Pmiii_param_1,
	.param .u64 .ptr .align 1 _Z11check_bloomPiPbS0_Pmiii_param_2,
	.param .u64 .ptr .align 1 _Z11check_bloomPiPbS0_Pmiii_param_3,
	.param .u32 _Z11check_bloomPiPbS0_Pmiii_param_4,
	.param .u32 _Z11check_bloomPiPbS0_Pmiii_param_5,
	.param .u32 _Z11check_bloomPiPbS0_Pmiii_param_6
)
{
	.reg .pred 	%p<8>;
	.reg .b16 	%rs<3>;
	.reg .b32 	%r<12>;
	.reg .b64 	%rd<25>;

	ld.param.u64 	%rd10, [_Z11check_bloomPiPbS0_Pmiii_param_0];
	ld.param.u64 	%rd7, [_Z11check_bloomPiPbS0_Pmiii_param_1];
	ld.param.u64 	%rd8, [_Z11check_bloomPiPbS0_Pmiii_param_2];
	ld.param.u64 	%rd9, [_Z11check_bloomPiPbS0_Pmiii_param_3];
	ld.param.s32 	%rd2, [_Z11check_bloomPiPbS0_Pmiii_param_4];
	ld.param.u32 	%r3, [_Z11check_bloomPiPbS0_Pmiii_param_5];
	ld.param.u32 	%r4, [_Z11check_bloomPiPbS0_Pmiii_param_6];
	cvta.to.global.u64 	%rd1, %rd10;
	mov.u32 	%r1, %ctaid.x;
	mov.u32 	%r2, %tid.x;
	setp.ge.s32 	%p1, %r1, %r4;
	@%p1 bra 	$L__BB3_8;
	ld.global.u32 	%r5, [%rd1];
	setp.ne.s32 	%p2, %r5, 0;
	@%p2 bra 	$L__BB3_8;
	cvt.u64.u32 	%rd11, %r1;
	cvta.to.global.u64 	%rd12, %rd8;
	add.s64 	%rd13, %rd12, %rd11;
	ld.global.u8 	%rs1, [%rd13];
	setp.ne.s16 	%p3, %rs1, 1;
	setp.ge.s32 	%p4, %r2, %r3;
	or.pred  	%p5, %p4, %p3;
	@%p5 bra 	$L__BB3_8;
	shl.b32 	%r6, %r1, 1;
	mul.wide.u32 	%rd14, %r6, 64;
	cvta.to.global.u64 	%rd15, %rd9;
	add.s64 	%rd16, %rd15, %rd14;
	ld.global.u64 	%rd17, [%rd16];
	ld.global.u64 	%rd18, [%rd16+64];
	and.b32  	%r7, %r2, 255;
	cvt.u64.u32 	%rd19, %r7;
	mad.lo.s64 	%rd3, %rd18, %rd19, %rd17;
	or.b64  	%rd20, %rd3, %rd2;
	and.b64  	%rd21, %rd20, -4294967296;
	setp.ne.s64 	%p6, %rd21, 0;
	@%p6 bra 	$L__BB3_5;
	cvt.u32.u64 	%r8, %rd2;
	cvt.u32.u64 	%r9, %rd3;
	rem.u32 	%r10, %r9, %r8;
	cvt.u64.u32 	%rd24, %r10;
	bra.uni 	$L__BB3_6;
$L__BB3_5:
	rem.u64 	%rd24, %rd3, %rd2;
$L__BB3_6:
	cvta.to.global.u64 	%rd22, %rd7;
	add.s64 	%rd23, %rd22, %rd24;
	ld.global.u8 	%rs2, [%rd23];
	setp.ne.s16 	%p7, %rs2, 0;
	@%p7 bra 	$L__BB3_8;
	atom.global.add.u32 	%r11, [%rd1], 1;
$L__BB3_8:
	ret;

}
	// .globl	_Z14get_neighboursiPbS_il
.visible .entry _Z14get_neighboursiPbS_il(
	.param .u32 _Z14get_neighboursiPbS_il_param_0,
	.param .u64 .ptr .align 1 _Z14get_neighboursiPbS_il_param_1,
	.param .u64 .ptr .align 1 _Z14get_neighboursiPbS_il_param_2,
	.param .u32 _Z14get_neighboursiPbS_il_param_3,
	.param .u64 _Z14get_neighboursiPbS_il_param_4
)
{
	.reg .pred 	%p<22>;
	.reg .b16 	%rs<10>;
	.reg .b32 	%r<64>;
	.reg .b32 	%f<8>;
	.reg .b64 	%rd<37>;

	ld.param.u32 	%r17, [_Z14get_neighboursiPbS_il_param_0];
	ld.param.u64 	%rd11, [_Z14get_neighboursiPbS_il_param_1];
	ld.param.u64 	%rd12, [_Z14get_neighboursiPbS_il_param_2];
	ld.param.u32 	%r18, [_Z14get_neighboursiPbS_il_param_3];
	ld.param.u64 	%rd10, [_Z14get_neighboursiPbS_il_param_4];
	cvta.to.global.u64 	%rd1, %rd12;
	cvta.to.global.u64 	%rd13, %rd11;
	mov.u32 	%r19, %ctaid.z;
	mov.u32 	%r20, %nctaid.x;
	mov.u32 	%r21, %nctaid.y;
	mov.u32 	%r22, %ctaid.y;
	mov.u32 	%r23, %ctaid.x;
	mad.lo.s32 	%r24, %r19, %r21, %r22;
	mad.lo.s32 	%r25, %r24, %r20, %r23;
	mov.u32 	%r26, %tid.z;
	mov.u32 	%r27, %ntid.x;
	mov.u32 	%r28, %ntid.y;
	mov.u32 	%r29, %tid.y;
	mov.u32 	%r30, %tid.x;
	mov.u32 	%r31, %ntid.z;
	mad.lo.s32 	%r32, %r25, %r31, %r26;
	mad.lo.s32 	%r33, %r32, %r28, %r29;
	mad.lo.s32 	%r34, %r33, %r27, %r30;
	cvt.s64.s32 	%rd2, %r34;
	add.s64 	%rd3, %rd13, %rd2;
	mov.b16 	%rs1, 0;
	st.global.u8 	[%rd3], %rs1;
	setp.ge.s32 	%p1, %r34, %r18;
	setp.eq.s32 	%p2, %r17, %r34;
	or.pred  	%p3, %p1, %p2;
	@%p3 bra 	$L__BB4_19;
	add.s32 	%r59, %r18, %r17;
	add.s32 	%r35, %r59, -1;
	cvt.s64.s32 	%rd4, %r18;
	add.s64 	%rd5, %rd2, %rd4;
	add.s64 	%rd36, %rd5, -1;
	cvt.s64.s32 	%rd7, %r35;
	setp.gt.s64 	%p4, %rd10, %rd7;
	setp.le.s64 	%p5, %rd5, %rd10;
	xor.pred  	%p6, %p4, %p5;
	not.pred 	%p7, %p6;
	@%p7 bra 	$L__BB4_7;
	setp.gt.s64 	%p8, %rd5, %rd7;
	@%p8 bra 	$L__BB4_4;
	shr.s32 	%r59, %r59, 1;
	add.s32 	%r36, %r59, -1;
	cvt.s64.s32 	%rd14, %r36;
	sub.s64 	%rd15, %rd7, %rd4;
	mad.lo.s64 	%rd16, %rd14, %rd4, %rd15;
	shl.b64 	%rd17, %rd16, 1;
	add.s64 	%rd18, %rd1, %rd17;
	ld.global.u8 	%rs2, [%rd18+2];
	setp.eq.s16 	%p9, %rs2, 0;
	@%p9 bra 	$L__BB4_19;
	bra.uni 	$L__BB4_7;
$L__BB4_4:
	cvt.u32.u64 	%r37, %rd36;
	add.s32 	%r38, %r37, 1;
	shr.s32 	%r39, %r38, 1;
	add.s32 	%r40, %r39, -1;
	cvt.s64.s32 	%rd8, %r40;
	shl.b32 	%r41, %r40, 1;
	or.b32  	%r42, %r41, 1;
	cvt.s64.s32 	%rd19, %r42;
	setp.ne.s64 	%p10, %rd36, %rd19;
	@%p10 bra 	$L__BB4_6;
	sub.s64 	%rd24, %rd7, %rd4;
	mad.lo.s64 	%rd25, %rd8, %rd4, %rd24;
	shl.b64 	%rd26, %rd25, 1;
	add.s64 	%rd27, %rd1, %rd26;
	ld.global.u8 	%rs4, [%rd27+2];
	setp.eq.s16 	%p12, %rs4, 0;
	mov.u64 	%rd36, %rd8;
	@%p12 bra 	$L__BB4_19;
	bra.uni 	$L__BB4_7;
$L__BB4_6:
	sub.s64 	%rd20, %rd7, %rd4;
	mad.lo.s64 	%rd21, %rd8, %rd4, %rd20;
	shl.b64 	%rd22, %rd21, 1;
	add.s64 	%rd23, %rd22, %rd1;
	ld.global.u8 	%rs3, [%rd23+3];
	setp.eq.s16 	%p11, %rs3, 0;
	mov.u64 	%rd36, %rd8;
	@%p11 bra 	$L__BB4_19;
$L__BB4_7:
	cvt.u32.u64 	%r63, %rd36;
	cvt.rn.f32.s32 	%f1, %r59;
	add.s32 	%r5, %r63, 1;
	cvt.rn.f32.s32 	%f2, %r5;
	mov.b32 	%r60, 1;
$L__BB4_8:
	mov.b32 	%r44, 1;
	shl.b32 	%r45, %r44, %r60;
	cvt.rn.f32.s32 	%f3, %r45;
	div.rn.f32 	%f4, %f1, %f3;
	cvt.rmi.f32.f32 	%f5, %f4;
	cvt.rzi.s32.f32 	%r7, %f5;
	div.rn.f32 	%f6, %f2, %f3;
	cvt.rmi.f32.f32 	%f7, %f6;
	cvt.rzi.s32.f32 	%r46, %f7;
	add.s32 	%r60, %r60, 1;
	setp.ne.s32 	%p13, %r7, %r46;
	@%p13 bra 	$L__BB4_8;
	add.s32 	%r9, %r17, 2147483647;
$L__BB4_10:
	shr.s32 	%r59, %r59, 1;
	setp.eq.s32 	%p14, %r59, %r7;
	@%p14 bra 	$L__BB4_12;
	add.s32 	%r47, %r59, -1;
	mad.lo.s32 	%r48, %r47, %r18, %r9;
	shl.b32 	%r49, %r48, 1;
	cvt.s64.s32 	%rd28, %r49;
	add.s64 	%rd29, %rd1, %rd28;
	ld.global.u8 	%rs5, [%rd29+2];
	setp.eq.s16 	%p15, %rs5, 0;
	@%p15 bra 	$L__BB4_19;
	bra.uni 	$L__BB4_10;
$L__BB4_12:
	add.s32 	%r50, %r7, -1;
	mad.lo.s32 	%r51, %r50, %r18, %r17;
	shl.b32 	%r52, %r51, 1;
	cvt.s64.s32 	%rd30, %r52;
	add.s64 	%rd31, %rd1, %rd30;
	ld.global.u8 	%rs6, [%rd31+1];
	setp.eq.s16 	%p16, %rs6, 0;
	@%p16 bra 	$L__BB4_19;
	shr.s32 	%r62, %r5, 1;
	setp.eq.s32 	%p17, %r62, %r7;
	@%p17 bra 	$L__BB4_18;
$L__BB4_14:
	add.s32 	%r15, %r62, -1;
	shl.b32 	%r53, %r15, 1;
	or.b32  	%r54, %r53, 1;
	setp.ne.s32 	%p18, %r63, %r54;
	@%p18 bra 	$L__BB4_16;
	mad.lo.s32 	%r57, %r15, %r18, %r9;
	shl.b32 	%r58, %r57, 1;
	cvt.s64.s32 	%rd34, %r58;
	add.s64 	%rd35, %rd1, %rd34;
	ld.global.u8 	%rs8, [%rd35+2];
	setp.eq.s16 	%p20, %rs8, 0;
	@%p20 bra 	$L__BB4_19;
	bra.uni 	$L__BB4_17;
$L__BB4_16:
	mad.lo.s32 	%r55, %r15, %r18, %r17;
	shl.b32 	%r56, %r55, 1;
	cvt.s64.s32 	%rd32, %r56;
	add.s64 	%rd33, %rd1, %rd32;
	ld.global.u8 	%rs7, [%rd33+1];
	setp.eq.s16 	%p19, %rs7, 0;
	@%p19 bra 	$L__BB4_19;
$L__BB4_17:
	shr.s32 	%r62, %r62, 1;
	setp.ne.s32 	%p21, %r62, %r7;
	mov.u32 	%r63, %r15;
	@%p21 bra 	$L__BB4_14;
$L__BB4_18:
	mov.b16 	%rs9, 1;
	st.global.u8 	[%rd3], %rs9;
$L__BB4_19:
	ret;

}


// ===== COMPILED SASS (sm_100) =====

	.target	sm_100

	.elftype	@"ET_EXEC"


//--------------------- .note.nv.tkinfo           --------------------------
	.section	.note.nv.tkinfo,"",@"SHT_NOTE"
	.sectionflags	@"SHF_NOTE_NV_TKINFO"
	.tkinfo
        /*0018*/ 	.word	0x00000002
        /*0030*/ 	.string	""
        /*0030*/ 	.string	"ptxas"
        /*0030*/ 	.string	"Cuda compilation tools, release 13.0, V13.0.88"
        /*0030*/ 	.string	"Build cuda_13.0.r13.0/compiler.36424714_0"
        /*0030*/ 	.string	"-arch sm_100 -m 64 "



//--------------------- .note.nv.cuinfo           --------------------------
	.section	.note.nv.cuinfo,"",@"SHT_NOTE"
	.sectionflags	@"SHF_NOTE_NV_CUINFO"
        /*0018*/ 	.short	0x0002
        /*001a*/ 	.short	0x0064
        /*001c*/ 	.short	0x0082
	.zero		2


//--------------------- .nv.info                  --------------------------
	.section	.nv.info,"",@"SHT_CUDA_INFO"
	.align	4


	//----- nvinfo : EIATTR_REGCOUNT
	.align		4
        /*0000*/ 	.byte	0x04, 0x2f
        /*0002*/ 	.short	(.L_1 - .L_0)
	.align		4
.L_0:
        /*0004*/ 	.word	index@(_Z11insert_edgePiS_PbiilliiiPm)
        /*0008*/ 	.word	0x0000003c


	//----- nvinfo : EIATTR_FRAME_SIZE
	.align		4
.L_1:
        /*000c*/ 	.byte	0x04, 0x11
        /*000e*/ 	.short	(.L_3 - .L_2)
	.align		4
.L_2:
        /*0010*/ 	.word	index@($__internal_5_$__cuda_sm3x_div_rn_noftz_f32_slowpath)
        /*0014*/ 	.word	0x000000b0


	//----- nvinfo : EIATTR_FRAME_SIZE
	.align		4
.L_3:
        /*0018*/ 	.byte	0x04, 0x11
        /*001a*/ 	.short	(.L_5 - .L_4)
	.align		4
.L_4:
        /*001c*/ 	.word	index@($__internal_4_$__cuda_sm20_rem_u64)
        /*0020*/ 	.word	0x000000b0


	//----- nvinfo : EIATTR_FRAME_SIZE
	.align		4
.L_5:
        /*0024*/ 	.byte	0x04, 0x11
        /*0026*/ 	.short	(.L_7 - .L_6)
	.align		4
.L_6:
        /*0028*/ 	.word	index@(_Z11insert_edgePiS_PbiilliiiPm)
        /*002c*/ 	.word	0x000000b0


	//----- nvinfo : EIATTR_REGCOUNT
	.align		4
.L_7:
        /*0030*/ 	.byte	0x04, 0x2f
        /*0032*/ 	.short	(.L_9 - .L_8)
	.align		4
.L_8:
        /*0034*/ 	.word	index@(_Z8SetBloomPbPmS_iili)
        /*0038*/ 	.word	0x00000022


	//----- nvinfo : EIATTR_FRAME_SIZE
	.align		4
.L_9:
        /*003c*/ 	.byte	0x04, 0x11
        /*003e*/ 	.short	(.L_11 - .L_10)
	.align		4
.L_10:
        /*0040*/ 	.word	index@($__internal_3_$__cuda_sm20_rem_u64)
        /*0044*/ 	.word	0x000000a0


	//----- nvinfo : EIATTR_FRAME_SIZE
	.align		4
.L_11:
        /*0048*/ 	.byte	0x04, 0x11
        /*004a*/ 	.short	(.L_13 - .L_12)
	.align		4
.L_12:
        /*004c*/ 	.word	index@(_Z8SetBloomPbPmS_iili)
        /*0050*/ 	.word	0x000000a0


	//----- nvinfo : EIATTR_REGCOUNT
	.align		4
.L_13:
        /*0054*/ 	.byte	0x04, 0x2f
        /*0056*/ 	.short	(.L_15 - .L_14)
	.align		4
.L_14:
        /*0058*/ 	.word	index@(_Z8set_maskPbPmS_iiili)
        /*005c*/ 	.word	0x00000022


	//----- nvinfo : EIATTR_FRAME_SIZE
	.align		4
.L_15:
        /*0060*/ 	.byte	0x04, 0x11
        /*0062*/ 	.short	(.L_17 - .L_16)
	.align		4
.L_16:
        /*0064*/ 	.word	index@($__internal_2_$__cuda_sm20_rem_u64)
        /*0068*/ 	.word	0x000000a0


	//----- nvinfo : EIATTR_FRAME_SIZE
	.align		4
.L_17:
        /*006c*/ 	.byte	0x04, 0x11
        /*006e*/ 	.short	(.L_19 - .L_18)
	.align		4
.L_18:
        /*0070*/ 	.word	index@(_Z8set_maskPbPmS_iiili)
        /*0074*/ 	.word	0x000000a0


	//----- nvinfo : EIATTR_REGCOUNT
	.align		4
.L_19:
        /*0078*/ 	.byte	0x04, 0x2f
        /*007a*/ 	.short	(.L_21 - .L_20)
	.align		4
.L_20:
        /*007c*/ 	.word	index@(_Z11check_bloomPiPbS0_Pmiii)
        /*0080*/ 	.word	0x00000010


	//----- nvinfo : EIATTR_FRAME_SIZE
	.align		4
.L_21:
        /*0084*/ 	.byte	0x04, 0x11
        /*0086*/ 	.short	(.L_23 - .L_22)
	.align		4
.L_22:
        /*0088*/ 	.word	index@($__internal_1_$__cuda_sm20_rem_u64)
        /*008c*/ 	.word	0x00000000


	//----- nvinfo : EIATTR_FRAME_SIZE
	.align		4
.L_23:
        /*0090*/ 	.byte	0x04, 0x11
        /*0092*/ 	.short	(.L_25 - .L_24)
	.align		4
.L_24:
        /*0094*/ 	.word	index@(_Z11check_bloomPiPbS0_Pmiii)
        /*0098*/ 	.word	0x00000000


	//----- nvinfo : EIATTR_REGCOUNT
	.align		4
.L_25:
        /*009c*/ 	.byte	0x04, 0x2f
        /*009e*/ 	.short	(.L_27 - .L_26)
	.align		4
.L_26:
        /*00a0*/ 	.word	index@(_Z14get_neighboursiPbS_il)
        /*00a4*/ 	.word	0x00000017


	//----- nvinfo : EIATTR_FRAME_SIZE
	.align		4
.L_27:
        /*00a8*/ 	.byte	0x04, 0x11
        /*00aa*/ 	.short	(.L_29 - .L_28)
	.align		4
.L_28:
        /*00ac*/ 	.word	index@($__internal_0_$__cuda_sm3x_div_rn_noftz_f32_slowpath)
        /*00b0*/ 	.word	0x00000000


	//----- nvinfo : EIATTR_FRAME_SIZE
	.align		4
.L_29:
        /*00b4*/ 	.byte	0x04, 0x11
        /*00b6*/ 	.short	(.L_31 - .L_30)
	.align		4
.L_30:
        /*00b8*/ 	.word	index@(_Z14get_neighboursiPbS_il)
        /*00bc*/ 	.word	0x00000000


	//----- nvinfo : EIATTR_MIN_STACK_SIZE
	.align		4
.L_31:
        /*00c0*/ 	.byte	0x04, 0x12
        /*00c2*/ 	.short	(.L_33 - .L_32)
	.align		4
.L_32:
        /*00c4*/ 	.word	index@(_Z14get_neighboursiPbS_il)
        /*00c8*/ 	.word	0x00000000


	//----- nvinfo : EIATTR_MIN_STACK_SIZE
	.align		4
.L_33:
        /*00cc*/ 	.byte	0x04, 0x12
        /*00ce*/ 	.short	(.L_35 - .L_34)
	.align		4
.L_34:
        /*00d0*/ 	.word	index@(_Z11check_bloomPiPbS0_Pmiii)
        /*00d4*/ 	.word	0x00000000


	//----- nvinfo : EIATTR_MIN_STACK_SIZE
	.align		4
.L_35:
        /*00d8*/ 	.byte	0x04, 0x12
        /*00da*/ 	.short	(.L_37 - .L_36)
	.align		4
.L_36:
        /*00dc*/ 	.word	index@(_Z8set_maskPbPmS_iiili)
        /*00e0*/ 	.word	0x000000a0


	//----- nvinfo : EIATTR_MIN_STACK_SIZE
	.align		4
.L_37:
        /*00e4*/ 	.byte	0x04, 0x12
        /*00e6*/ 	.short	(.L_39 - .L_38)
	.align		4
.L_38:
        /*00e8*/ 	.word	index@(_Z8SetBloomPbPmS_iili)
        /*00ec*/ 	.word	0x000000a0


	//----- nvinfo : EIATTR_MIN_STACK_SIZE
	.align		4
.L_39:
        /*00f0*/ 	.byte	0x04, 0x12
        /*00f2*/ 	.short	(.L_41 - .L_40)
	.align		4
.L_40:
        /*00f4*/ 	.word	index@(_Z11insert_edgePiS_PbiilliiiPm)
        /*00f8*/ 	.word	0x000000b0
.L_41:


//--------------------- .nv.compat                --------------------------
	.section	.nv.compat,"",@"SHT_CUDA_COMPAT_INFO"
	.align	4
        /*0000*/ 	.byte	0x02, 0x09, 0x00, 0x00, 0x02, 0x02, 0x01, 0x00, 0x02, 0x05, 0x05, 0x00, 0x03, 0x07, 0x01, 0x01
        /*0010*/ 	.byte	0x02, 0x03, 0x00, 0x00, 0x02, 0x06, 0x01, 0x00, 0x04, 0x0b, 0x08, 0x00, 0x01, 0x00, 0x00, 0x00
        /*0020*/ 	.byte	0x00, 0x00, 0x00, 0x00


//--------------------- .nv.info._Z14get_neighboursiPbS_il --------------------------
	.section	.nv.info._Z14get_neighboursiPbS_il,"",@"SHT_CUDA_INFO"
	.sectionflags	@""
	.align	4


	//----- nvinfo : EIATTR_CUDA_API_VERSION
	.align		4
        /*0000*/ 	.byte	0x04, 0x37
        /*0002*/ 	.short	(.L_43 - .L_42)
.L_42:
        /*0004*/ 	.word	0x00000082


	//----- nvinfo : EIATTR_KPARAM_INFO
	.align		4
.L_43:
        /*0008*/ 	.byte	0x04, 0x17
        /*000a*/ 	.short	(.L_45 - .L_44)
.L_44:
        /*000c*/ 	.word	0x00000000
        /*0010*/ 	.short	0x0004
        /*0012*/ 	.short	0x0020
        /*0014*/ 	.byte	0x00, 0xf0, 0x21, 0x00


	//----- nvinfo : EIATTR_KPARAM_INFO
	.align		4
.L_45:
        /*0018*/ 	.byte	0x04, 0x17
        /*001a*/ 	.short	(.L_47 - .L_46)
.L_46:
        /*001c*/ 	.word	0x00000000
        /*0020*/ 	.short	0x0003
        /*0022*/ 	.short	0x0018
        /*0024*/ 	.byte	0x00, 0xf0, 0x11, 0x00


	//----- nvinfo : EIATTR_KPARAM_INFO
	.align		4
.L_47:
        /*0028*/ 	.byte	0x04, 0x17
        /*002a*/ 	.short	(.L_49 - .L_48)
.L_48:
        /*002c*/ 	.word	0x00000000
        /*0030*/ 	.short	0x0002
        /*0032*/ 	.short	0x0010
        /*0034*/ 	.byte	0x00, 0xf5, 0x21, 0x00


	//----- nvinfo : EIATTR_KPARAM_INFO
	.align		4
.L_49:
        /*0038*/ 	.byte	0x04, 0x17
        /*003a*/ 	.short	(.L_51 - .L_50)
.L_50:
        /*003c*/ 	.word	0x00000000
        /*0040*/ 	.short	0x0001
        /*0042*/ 	.short	0x0008
        /*0044*/ 	.byte	0x00, 0xf5, 0x21, 0x00


	//----- nvinfo : EIATTR_KPARAM_INFO
	.align		4
.L_51:
        /*0048*/ 	.byte	0x04, 0x17
        /*004a*/ 	.short	(.L_53 - .L_52)
.L_52:
        /*004c*/ 	.word	0x00000000
        /*0050*/ 	.short	0x0000
        /*0052*/ 	.short	0x0000
        /*0054*/ 	.byte	0x00, 0xf0, 0x11, 0x00


	//----- nvinfo : EIATTR_SPARSE_MMA_MASK
	.align		4
.L_53:
        /*0058*/ 	.byte	0x03, 0x50
        /*005a*/ 	.short	0x0000


	//----- nvinfo : EIATTR_MAXREG_COUNT
	.align		4
        /*005c*/ 	.byte	0x03, 0x1b
        /*005e*/ 	.short	0x00ff


	//----- nvinfo : EIATTR_MERCURY_ISA_VERSION
	.align		4
        /*0060*/ 	.byte	0x03, 0x5f
        /*0062*/ 	.short	0x0101


	//----- nvinfo : EIATTR_VRC_CTA_INIT_COUNT
	.align		4
        /*0064*/ 	.byte	0x02, 0x4a
	.zero		1
	.zero		1


	//----- nvinfo : EIATTR_EXIT_INSTR_OFFSETS
	.align		4
        /*0068*/ 	.byte	0x04, 0x1c
        /*006a*/ 	.short	(.L_55 - .L_54)


	//   ....[0]....
.L_54:
        /*006c*/ 	.word	0x000001b0


	//   ....[1]....
        /*0070*/ 	.word	0x00000400


	//   ....[2]....
        /*0074*/ 	.word	0x00000580


	//   ....[3]....
        /*0078*/ 	.word	0x00000680


	//   ....[4]....
        /*007c*/ 	.word	0x00000a30


	//   ....[5]....
        /*0080*/ 	.word	0x00000b20


	//   ....[6]....
        /*0084*/ 	.word	0x00000c70


	//   ....[7]....
        /*0088*/ 	.word	0x00000cf0


	//   ....[8]....
        /*008c*/ 	.word	0x00000d80


	//----- nvinfo : EIATTR_CRS_STACK_SIZE
	.align		4
.L_55:
        /*0090*/ 	.byte	0x04, 0x1e
        /*0092*/ 	.short	(.L_57 - .L_56)
.L_56:
        /*0094*/ 	.word	0x00000000


	//----- nvinfo : EIATTR_CBANK_PARAM_SIZE
	.align		4
.L_57:
        /*0098*/ 	.byte	0x03, 0x19
        /*009a*/ 	.short	0x0028


	//----- nvinfo : EIATTR_PARAM_CBANK
	.align		4
        /*009c*/ 	.byte	0x04, 0x0a
        /*009e*/ 	.short	(.L_59 - .L_58)
	.align		4
.L_58:
        /*00a0*/ 	.word	index@(.nv.constant0._Z14get_neighboursiPbS_il)
        /*00a4*/ 	.short	0x0380
        /*00a6*/ 	.short	0x0028


	//----- nvinfo : EIATTR_SW_WAR
	.align		4
.L_59:
        /*00a8*/ 	.byte	0x04, 0x36
        /*00aa*/ 	.short	(.L_61 - .L_60)
.L_60:
        /*00ac*/ 	.word	0x00000008
.L_61:


//--------------------- .nv.info._Z11check_bloomPiPbS0_Pmiii --------------------------
	.section	.nv.info._Z11check_bloomPiPbS0_Pmiii,"",@"SHT_CUDA_INFO"
	.sectionflags	@""
	.align	4


	//----- nvinfo : EIATTR_CUDA_API_VERSION
	.align		4
        /*0000*/ 	.byte	0x04, 0x37
        /*0002*/ 	.short	(.L_63 - .L_62)
.L_62:
        /*0004*/ 	.word	0x00000082


	//----- nvinfo : EIATTR_KPARAM_INFO
	.align		4
.L_63:
        /*0008*/ 	.byte	0x04, 0x17
        /*000a*/ 	.short	(.L_65 - .L_64)
.L_64:
        /*000c*/ 	.word	0x00000000
        /*0010*/ 	.short	0x0006
        /*0012*/ 	.short	0x0028
        /*0014*/ 	.byte	0x00, 0xf0, 0x11, 0x00


	//----- nvinfo : EIATTR_KPARAM_INFO
	.align		4
.L_65:
        /*0018*/ 	.byte	0x04, 0x17
        /*001a*/ 	.short	(.L_67 - .L_66)
.L_66:
        /*001c*/ 	.word	0x00000000
        /*0020*/ 	.short	0x0005
        /*0022*/ 	.short	0x0024
        /*0024*/ 	.byte	0x00, 0xf0, 0x11, 0x00


	//----- nvinfo : EIATTR_KPARAM_INFO
	.align		4
.L_67:
        /*0028*/ 	.byte	0x04, 0x17
        /*002a*/ 	.short	(.L_69 - .L_68)
.L_68:
        /*002c*/ 	.word	0x00000000
        /*0030*/ 	.short	0x0004
        /*0032*/ 	.short	0x0020
        /*0034*/ 	.byte	0x00, 0xf0, 0x11, 0x00


	//----- nvinfo : EIATTR_KPARAM_INFO
	.align		4
.L_69:
        /*0038*/ 	.byte	0x04, 0x17
        /*003a*/ 	.short	(.L_71 - .L_70)
.L_70:
        /*003c*/ 	.word	0x00000000
        /*0040*/ 	.short	0x0003
        /*0042*/ 	.short	0x0018
        /*0044*/ 	.byte	0x00, 0xf5, 0x21, 0x00


	//----- nvinfo : EIATTR_KPARAM_INFO
	.align		4
.L_71:
        /*0048*/ 	.byte	0x04, 0x17
        /*004a*/ 	.short	(.L_73 - .L_72)
.L_72:
        /*004c*/ 	.word	0x00000000
        /*0050*/ 	.short	0x0002
        /*0052*/ 	.short	0x0010
        /*0054*/ 	.byte	0x00, 0xf5, 0x21, 0x00


	//----- nvinfo : EIATTR_KPARAM_INFO
	.align		4
.L_73:
        /*0058*/ 	.byte	0x04, 0x17
        /*005a*/ 	.short	(.L_75 - .L_74)
.L_74:
        /*005c*/ 	.word	0x00000000
        /*0060*/ 	.short	0x0001
        /*0062*/ 	.short	0x0008
        /*0064*/ 	.byte	0x00, 0xf5, 0x21, 0x00


	//----- nvinfo : EIATTR_KPARAM_INFO
	.align		4
.L_75:
        /*0068*/ 	.byte	0x04, 0x17
        /*006a*/ 	.short	(.L_77 - .L_76)
.L_76:
        /*006c*/ 	.word	0x00000000
        /*0070*/ 	.short	0x0000
        /*0072*/ 	.short	0x0000
        /*0074*/ 	.byte	0x00, 0xf5, 0x21, 0x00


	//----- nvinfo : EIATTR_SPARSE_MMA_MASK
	.align		4
.L_77:
        /*0078*/ 	.byte	0x03, 0x50
        /*007a*/ 	.short	0x0000


	//----- nvinfo : EIATTR_MAXREG_COUNT
	.align		4
        /*007c*/ 	.byte	0x03, 0x1b
        /*007e*/ 	.short	0x00ff


	//----- nvinfo : EIATTR_MERCURY_ISA_VERSION
	.align		4
        /*0080*/ 	.byte	0x03, 0x5f
        /*0082*/ 	.short	0x0101


	//----- nvinfo : EIATTR_INT_WARP_WIDE_INSTR_OFFSETS
	.align		4
        /*0084*/ 	.byte	0x04, 0x31
        /*0086*/ 	.short	(.L_79 - .L_78)


	//   ....[0]....
.L_78:
        /*0088*/ 	.word	0x00000410


	//----- nvinfo : EIATTR_VRC_CTA_INIT_COUNT
	.align		4
.L_79:
        /*008c*/ 	.byte	0x02, 0x4a
	.zero		1
	.zero		1


	//----- nvinfo : EIATTR_EXIT_INSTR_OFFSETS
	.align		4
        /*0090*/ 	.byte	0x04, 0x1c
        /*0092*/ 	.short	(.L_81 - .L_80)


	//   ....[0]....
.L_80:
        /*0094*/ 	.word	0x00000040


	//   ....[1]....
        /*0098*/ 	.word	0x00000090


	//   ....[2]....
        /*009c*/ 	.word	0x00000120


	//   ....[3]....
        /*00a0*/ 	.word	0x000003e0


	//   ....[4]....
        /*00a4*/ 	.word	0x00000460


	//----- nvinfo : EIATTR_CRS_STACK_SIZE
	.align		4
.L_81:
        /*00a8*/ 	.byte	0x04, 0x1e
        /*00aa*/ 	.short	(.L_83 - .L_82)
.L_82:
        /*00ac*/ 	.word	0x00000000


	//----- nvinfo : EIATTR_CBANK_PARAM_SIZE
	.align		4
.L_83:
        /*00b0*/ 	.byte	0x03, 0x19
        /*00b2*/ 	.short	0x002c


	//----- nvinfo : EIATTR_PARAM_CBANK
	.align		4
        /*00b4*/ 	.byte	0x04, 0x0a
        /*00b6*/ 	.short	(.L_85 - .L_84)
	.align		4
.L_84:
        /*00b8*/ 	.word	index@(.nv.constant0._Z11check_bloomPiPbS0_Pmiii)
        /*00bc*/ 	.short	0x0380
        /*00be*/ 	.short	0x002c


	//----- nvinfo : EIATTR_SW_WAR
	.align		4
.L_85:
        /*00c0*/ 	.byte	0x04, 0x36
        /*00c2*/ 	.short	(.L_87 - .L_86)
.L_86:
        /*00c4*/ 	.word	0x00000008
.L_87:


//--------------------- .nv.info._Z8set_maskPbPmS_iiili --------------------------
	.section	.nv.info._Z8set_maskPbPmS_iiili,"",@"SHT_CUDA_INFO"
	.sectionflags	@""
	.align	4


	//----- nvinfo : EIATTR_CUDA_API_VERSION
	.align		4
        /*0000*/ 	.byte	0x04, 0x37
        /*0002*/ 	.short	(.L_89 - .L_88)
.L_88:
        /*0004*/ 	.word	0x00000082


	//----- nvinfo : EIATTR_KPARAM_INFO
	.align		4
.L_89:
        /*0008*/ 	.byte	0x04, 0x17
        /*000a*/ 	.short	(.L_91 - .L_90)
.L_90:
        /*000c*/ 	.word	0x00000000
        /*0010*/ 	.short	0x0007
        /*0012*/ 	.short	0x0030
        /*0014*/ 	.byte	0x00, 0xf0, 0x11, 0x00


	//----- nvinfo : EIATTR_KPARAM_INFO
	.align		4
.L_91:
        /*0018*/ 	.byte	0x04, 0x17
        /*001a*/ 	.short	(.L_93 - .L_92)
.L_92:
        /*001c*/ 	.word	0x00000000
        /*0020*/ 	.short	0x0006
        /*0022*/ 	.short	0x0028
        /*0024*/ 	.byte	0x00, 0xf0, 0x21, 0x00


	//----- nvinfo : EIATTR_KPARAM_INFO
	.align		4
.L_93:
        /*0028*/ 	.byte	0x04, 0x17
        /*002a*/ 	.short	(.L_95 - .L_94)
.L_94:
        /*002c*/ 	.word	0x00000000
        /*0030*/ 	.short	0x0005
        /*0032*/ 	.short	0x0020
        /*0034*/ 	.byte	0x00, 0xf0, 0x11, 0x00


	//----- nvinfo : EIATTR_KPARAM_INFO
	.align		4
.L_95:
        /*0038*/ 	.byte	0x04, 0x17
        /*003a*/ 	.short	(.L_97 - .L_96)
.L_96:
        /*003c*/ 	.word	0x00000000
        /*0040*/ 	.short	0x0004
        /*0042*/ 	.short	0x001c
        /*0044*/ 	.byte	0x00, 0xf0, 0x11, 0x00


	//----- nvinfo : EIATTR_KPARAM_INFO
	.align		4
.L_97:
        /*0048*/ 	.byte	0x04, 0x17
        /*004a*/ 	.short	(.L_99 - .L_98)
.L_98:
        /*004c*/ 	.word	0x00000000
        /*0050*/ 	.short	0x0003
        /*0052*/ 	.short	0x0018
        /*0054*/ 	.byte	0x00, 0xf0, 0x11, 0x00


	//----- nvinfo : EIATTR_KPARAM_INFO
	.align		4
.L_99:
        /*0058*/ 	.byte	0x04, 0x17
        /*005a*/ 	.short	(.L_101 - .L_100)
.L_100:
        /*005c*/ 	.word	0x00000000
        /*0060*/ 	.short	0x0002
        /*0062*/ 	.short	0x0010
        /*0064*/ 	.byte	0x00, 0xf5, 0x21, 0x00


	//----- nvinfo : EIATTR_KPARAM_INFO
	.align		4
.L_101:
        /*0068*/ 	.byte	0x04, 0x17
        /*006a*/ 	.short	(.L_103 - .L_102)
.L_102:
        /*006c*/ 	.word	0x00000000
        /*0070*/ 	.short	0x0001
        /*0072*/ 	.short	0x0008
        /*0074*/ 	.byte	0x00, 0xf5, 0x21, 0x00


	//----- nvinfo : EIATTR_KPARAM_INFO
	.align		4
.L_103:
        /*0078*/ 	.byte	0x04, 0x17
        /*007a*/ 	.short	(.L_105 - .L_104)
.L_104:
        /*007c*/ 	.word	0x00000000
        /*0080*/ 	.short	0x0000
        /*0082*/ 	.short	0x0000
        /*0084*/ 	.byte	0x00, 0xf5, 0x21, 0x00


	//----- nvinfo : EIATTR_SPARSE_MMA_MASK
	.align		4
.L_105:
        /*0088*/ 	.byte	0x03, 0x50
        /*008a*/ 	.short	0x0000


	//----- nvinfo : EIATTR_MAXREG_COUNT
	.align		4
        /*008c*/ 	.byte	0x03, 0x1b
        /*008e*/ 	.short	0x00ff


	//----- nvinfo : EIATTR_MERCURY_ISA_VERSION
	.align		4
        /*0090*/ 	.byte	0x03, 0x5f
        /*0092*/ 	.short	0x0101


	//----- nvinfo : EIATTR_VRC_CTA_INIT_COUNT
	.align		4
        /*0094*/ 	.byte	0x02, 0x4a
	.zero		1
	.zero		1


	//----- nvinfo : EIATTR_EXIT_INSTR_OFFSETS
	.align		4
        /*0098*/ 	.byte	0x04, 0x1c
        /*009a*/ 	.short	(.L_107 - .L_106)


	//   ....[0]....
.L_106:
        /*009c*/ 	.word	0x000001e0


	//   ....[1]....
        /*00a0*/ 	.word	0x00003cb0


	//----- nvinfo : EIATTR_CRS_STACK_SIZE
	.align		4
.L_107:
        /*00a4*/ 	.byte	0x04, 0x1e
        /*00a6*/ 	.short	(.L_109 - .L_108)
.L_108:
        /*00a8*/ 	.word	0x00000000


	//----- nvinfo : EIATTR_CBANK_PARAM_SIZE
	.align		4
.L_109:
        /*00ac*/ 	.byte	0x03, 0x19
        /*00ae*/ 	.short	0x0034


	//----- nvinfo : EIATTR_PARAM_CBANK
	.align		4
        /*00b0*/ 	.byte	0x04, 0x0a
        /*00b2*/ 	.short	(.L_111 - .L_110)
	.align		4
.L_110:
        /*00b4*/ 	.word	index@(.nv.constant0._Z8set_maskPbPmS_iiili)
        /*00b8*/ 	.short	0x0380
        /*00ba*/ 	.short	0x0034


	//----- nvinfo : EIATTR_SW_WAR
	.align		4
.L_111:
        /*00bc*/ 	.byte	0x04, 0x36
        /*00be*/ 	.short	(.L_113 - .L_112)
.L_112:
        /*00c0*/ 	.word	0x00000008
.L_113:


//--------------------- .nv.info._Z8SetBloomPbPmS_iili --------------------------
	.section	.nv.info._Z8SetBloomPbPmS_iili,"",@"SHT_CUDA_INFO"
	.sectionflags	@""
	.align	4


	//----- nvinfo : EIATTR_CUDA_API_VERSION
	.align		4
        /*0000*/ 	.byte	0x04, 0x37
        /*0002*/ 	.short	(.L_115 - .L_114)
.L_114:
        /*0004*/ 	.word	0x00000082


	//----- nvinfo : EIATTR_KPARAM_INFO
	.align		4
.L_115:
        /*0008*/ 	.byte	0x04, 0x17
        /*000a*/ 	.short	(.L_117 - .L_116)
.L_116:
        /*000c*/ 	.word	0x00000000
        /*0010*/ 	.short	0x0006
        /*0012*/ 	.short	0x0028
        /*0014*/ 	.byte	0x00, 0xf0, 0x11, 0x00


	//----- nvinfo : EIATTR_KPARAM_INFO
	.align		4
.L_117:
        /*0018*/ 	.byte	0x04, 0x17
        /*001a*/ 	.short	(.L_119 - .L_118)
.L_118:
        /*001c*/ 	.word	0x00000000
        /*0020*/ 	.short	0x0005
        /*0022*/ 	.short	0x0020
        /*0024*/ 	.byte	0x00, 0xf0, 0x21, 0x00


	//----- nvinfo : EIATTR_KPARAM_INFO
	.align		4
.L_119:
        /*0028*/ 	.byte	0x04, 0x17
        /*002a*/ 	.short	(.L_121 - .L_120)
.L_120:
        /*002c*/ 	.word	0x00000000
        /*0030*/ 	.short	0x0004
        /*0032*/ 	.short	0x001c
        /*0034*/ 	.byte	0x00, 0xf0, 0x11, 0x00


	//----- nvinfo : EIATTR_KPARAM_INFO
	.align		4
.L_121:
        /*0038*/ 	.byte	0x04, 0x17
        /*003a*/ 	.short	(.L_123 - .L_122)
.L_122:
        /*003c*/ 	.word	0x00000000
        /*0040*/ 	.short	0x0003
        /*0042*/ 	.short	0x0018
        /*0044*/ 	.byte	0x00, 0xf0, 0x11, 0x00


	//----- nvinfo : EIATTR_KPARAM_INFO
	.align		4
.L_123:
        /*0048*/ 	.byte	0x04, 0x17
        /*004a*/ 	.short	(.L_125 - .L_124)
.L_124:
        /*004c*/ 	.word	0x00000000
        /*0050*/ 	.short	0x0002
        /*0052*/ 	.short	0x0010
        /*0054*/ 	.byte	0x00, 0xf5, 0x21, 0x00


	//----- nvinfo : EIATTR_KPARAM_INFO
	.align		4
.L_125:
        /*0058*/ 	.byte	0x04, 0x17
        /*005a*/ 	.short	(.L_127 - .L_126)
.L_126:
        /*005c*/ 	.word	0x00000000
        /*0060*/ 	.short	0x0001
        /*0062*/ 	.short	0x0008
        /*0064*/ 	.byte	0x00, 0xf5, 0x21, 0x00


	//----- nvinfo : EIATTR_KPARAM_INFO
	.align		4
.L_127:
        /*0068*/ 	.byte	0x04, 0x17
        /*006a*/ 	.short	(.L_129 - .L_128)
.L_128:
        /*006c*/ 	.word	0x00000000
        /*0070*/ 	.short	0x0000
        /*0072*/ 	.short	0x0000
        /*0074*/ 	.byte	0x00, 0xf5, 0x21, 0x00


	//----- nvinfo : EIATTR_SPARSE_MMA_MASK
	.align		4
.L_129:
        /*0078*/ 	.byte	0x03, 0x50
        /*007a*/ 	.short	0x0000


	//----- nvinfo : EIATTR_MAXREG_COUNT
	.align		4
        /*007c*/ 	.byte	0x03, 0x1b
        /*007e*/ 	.short	0x00ff


	//----- nvinfo : EIATTR_MERCURY_ISA_VERSION
	.align		4
        /*0080*/ 	.byte	0x03, 0x5f
        /*0082*/ 	.short	0x0101


	//----- nvinfo : EIATTR_VRC_CTA_INIT_COUNT
	.align		4
        /*0084*/ 	.byte	0x02, 0x4a
	.zero		1
	.zero		1


	//----- nvinfo : EIATTR_EXIT_INSTR_OFFSETS
	.align		4
        /*0088*/ 	.byte	0x04, 0x1c
        /*008a*/ 	.short	(.L_131 - .L_130)


	//   ....[0]....
.L_130:
        /*008c*/ 	.word	0x00000190


	//   ....[1]....
        /*0090*/ 	.word	0x000031e0


	//   ....[2]....
        /*0094*/ 	.word	0x000047e0


	//   ....[3]....
        /*0098*/ 	.word	0x000052c0


	//   ....[4]....
        /*009c*/ 	.word	0x00005860


	//   ....[5]....
        /*00a0*/ 	.word	0x00005b10


	//----- nvinfo : EIATTR_CRS_STACK_SIZE
	.align		4
.L_131:
        /*00a4*/ 	.byte	0x04, 0x1e
        /*00a6*/ 	.short	(.L_133 - .L_132)
.L_132:
        /*00a8*/ 	.word	0x00000000


	//----- nvinfo : EIATTR_CBANK_PARAM_SIZE
	.align		4
.L_133:
        /*00ac*/ 	.byte	0x03, 0x19
        /*00ae*/ 	.short	0x002c


	//----- nvinfo : EIATTR_PARAM_CBANK
	.align		4
        /*00b0*/ 	.byte	0x04, 0x0a
        /*00b2*/ 	.short	(.L_135 - .L_134)
	.align		4
.L_134:
        /*00b4*/ 	.word	index@(.nv.constant0._Z8SetBloomPbPmS_iili)
        /*00b8*/ 	.short	0x0380
        /*00ba*/ 	.short	0x002c


	//----- nvinfo : EIATTR_SW_WAR
	.align		4
.L_135:
        /*00bc*/ 	.byte	0x04, 0x36
        /*00be*/ 	.short	(.L_137 - .L_136)
.L_136:
        /*00c0*/ 	.word	0x00000008
.L_137:


//--------------------- .nv.info._Z11insert_edgePiS_PbiilliiiPm --------------------------
	.section	.nv.info._Z11insert_edgePiS_PbiilliiiPm,"",@"SHT_CUDA_INFO"
	.sectionflags	@""
	.align	4


	//----- nvinfo : EIATTR_CUDA_API_VERSION
	.align		4
        /*0000*/ 	.byte	0x04, 0x37
        /*0002*/ 	.short	(.L_139 - .L_138)
.L_138:
        /*0004*/ 	.word	0x00000082


	//----- nvinfo : EIATTR_KPARAM_INFO
	.align		4
.L_139:
        /*0008*/ 	.byte	0x04, 0x17
        /*000a*/ 	.short	(.L_141 - .L_140)
.L_140:
        /*000c*/ 	.word	0x00000000
        /*0010*/ 	.short	0x000a
        /*0012*/ 	.short	0x0040
        /*0014*/ 	.byte	0x00, 0xf5, 0x21, 0x00


	//----- nvinfo : EIATTR_KPARAM_INFO
	.align		4
.L_141:
        /*0018*/ 	.byte	0x04, 0x17
        /*001a*/ 	.short	(.L_143 - .L_142)
.L_142:
        /*001c*/ 	.word	0x00000000
        /*0020*/ 	.short	0x0009
        /*0022*/ 	.short	0x0038
        /*0024*/ 	.byte	0x00, 0xf0, 0x11, 0x00


	//----- nvinfo : EIATTR_KPARAM_INFO
	.align		4
.L_143:
        /*0028*/ 	.byte	0x04, 0x17
        /*002a*/ 	.short	(.L_145 - .L_144)
.L_144:
        /*002c*/ 	.word	0x00000000
        /*0030*/ 	.short	0x0008
        /*0032*/ 	.short	0x0034
        /*0034*/ 	.byte	0x00, 0xf0, 0x11, 0x00


	//----- nvinfo : EIATTR_KPARAM_INFO
	.align		4
.L_145:
        /*0038*/ 	.byte	0x04, 0x17
        /*003a*/ 	.short	(.L_147 - .L_146)
.L_146:
        /*003c*/ 	.word	0x00000000
        /*0040*/ 	.short	0x0007
        /*0042*/ 	.short	0x0030
        /*0044*/ 	.byte	0x00, 0xf0, 0x11, 0x00


	//----- nvinfo : EIATTR_KPARAM_INFO
	.align		4
.L_147:
        /*0048*/ 	.byte	0x04, 0x17
        /*004a*/ 	.short	(.L_149 - .L_148)
.L_148:
        /*004c*/ 	.word	0x00000000
        /*0050*/ 	.short	0x0006
        /*0052*/ 	.short	0x0028
        /*0054*/ 	.byte	0x00, 0xf0, 0x21, 0x00


	//----- nvinfo : EIATTR_KPARAM_INFO
	.align		4
.L_149:
        /*0058*/ 	.byte	0x04, 0x17
        /*005a*/ 	.short	(.L_151 - .L_150)
.L_150:
        /*005c*/ 	.word	0x00000000
        /*0060*/ 	.short	0x0005
        /*0062*/ 	.short	0x0020
        /*0064*/ 	.byte	0x00, 0xf0, 0x21, 0x00


	//----- nvinfo : EIATTR_KPARAM_INFO
	.align		4
.L_151:
        /*0068*/ 	.byte	0x04, 0x17
        /*006a*/ 	.short	(.L_153 - .L_152)
.L_152:
        /*006c*/ 	.word	0x00000000
        /*0070*/ 	.short	0x0004
        /*0072*/ 	.short	0x001c
        /*0074*/ 	.byte	0x00, 0xf0, 0x11, 0x00


	//----- nvinfo : EIATTR_KPARAM_INFO
	.align		4
.L_153:
        /*0078*/ 	.byte	0x04, 0x17
        /*007a*/ 	.short	(.L_155 - .L_154)
.L_154:
        /*007c*/ 	.word	0x00000000
        /*0080*/ 	.short	0x0003
        /*0082*/ 	.short	0x0018
        /*0084*/ 	.byte	0x00, 0xf0, 0x11, 0x00


	//----- nvinfo : EIATTR_KPARAM_INFO
	.align		4
.L_155:
        /*0088*/ 	.byte	0x04, 0x17
        /*008a*/ 	.short	(.L_157 - .L_156)
.L_156:
        /*008c*/ 	.word	0x00000000
        /*0090*/ 	.short	0x0002
        /*0092*/ 	.short	0x0010
        /*0094*/ 	.byte	0x00, 0xf5, 0x21, 0x00


	//----- nvinfo : EIATTR_KPARAM_INFO
	.align		4
.L_157:
        /*0098*/ 	.byte	0x04, 0x17
        /*009a*/ 	.short	(.L_159 - .L_158)
.L_158:
        /*009c*/ 	.word	0x00000000
        /*00a0*/ 	.short	0x0001
        /*00a2*/ 	.short	0x0008
        /*00a4*/ 	.byte	0x00, 0xf5, 0x21, 0x00


	//----- nvinfo : EIATTR_KPARAM_INFO
	.align		4
.L_159:
        /*00a8*/ 	.byte	0x04, 0x17
        /*00aa*/ 	.short	(.L_161 - .L_160)
.L_160:
        /*00ac*/ 	.word	0x00000000
        /*00b0*/ 	.short	0x0000
        /*00b2*/ 	.short	0x0000
        /*00b4*/ 	.byte	0x00, 0xf5, 0x21, 0x00


	//----- nvinfo : EIATTR_SPARSE_MMA_MASK
	.align		4
.L_161:
        /*00b8*/ 	.byte	0x03, 0x50
        /*00ba*/ 	.short	0x0000


	//----- nvinfo : EIATTR_MAXREG_COUNT
	.align		4
        /*00bc*/ 	.byte	0x03, 0x1b
        /*00be*/ 	.short	0x00ff


	//----- nvinfo : EIATTR_NUM_BARRIERS
	.align		4
        /*00c0*/ 	.byte	0x02, 0x4c
        /*00c2*/ 	.byte	0x01
	.zero		1


	//----- nvinfo : EIATTR_MERCURY_ISA_VERSION
	.align		4
        /*00c4*/ 	.byte	0x03, 0x5f
        /*00c6*/ 	.short	0x0101


	//----- nvinfo : EIATTR_VRC_CTA_INIT_COUNT
	.align		4
        /*00c8*/ 	.byte	0x02, 0x4a
	.zero		1
	.zero		1


	//----- nvinfo : EIATTR_EXIT_INSTR_OFFSETS
	.align		4
        /*00cc*/ 	.byte	0x04, 0x1c
        /*00ce*/ 	.short	(.L_163 - .L_162)


	//   ....[0]....
.L_162:
        /*00d0*/ 	.word	0x000001e0


	//   ....[1]....
        /*00d4*/ 	.word	0x000482e0


	//   ....[2]....
        /*00d8*/ 	.word	0x000496f0


	//   ....[3]....
        /*00dc*/ 	.word	0x0004a150


	//   ....[4]....
        /*00e0*/ 	.word	0x0004a6b0


	//   ....[5]....
        /*00e4*/ 	.word	0x0004a930


	//----- nvinfo : EIATTR_CRS_STACK_SIZE
	.align		4
.L_163:
        /*00e8*/ 	.byte	0x04, 0x1e
        /*00ea*/ 	.short	(.L_165 - .L_164)
.L_164:
        /*00ec*/ 	.word	0x00000000


	//----- nvinfo : EIATTR_CBANK_PARAM_SIZE
	.align		4
.L_165:
        /*00f0*/ 	.byte	0x03, 0x19
        /*00f2*/ 	.short	0x0048


	//----- nvinfo : EIATTR_PARAM_CBANK
	.align		4
        /*00f4*/ 	.byte	0x04, 0x0a
        /*00f6*/ 	.short	(.L_167 - .L_166)
	.align		4
.L_166:
        /*00f8*/ 	.word	index@(.nv.constant0._Z11insert_edgePiS_PbiilliiiPm)
        /*00fc*/ 	.short	0x0380
        /*00fe*/ 	.short	0x0048


	//----- nvinfo : EIATTR_SW_WAR
	.align		4
.L_167:
        /*0100*/ 	.byte	0x04, 0x36
        /*0102*/ 	.short	(.L_169 - .L_168)
.L_168:
        /*0104*/ 	.word	0x00000008
.L_169:


//--------------------- .nv.callgraph             --------------------------
	.section	.nv.callgraph,"",@"SHT_CUDA_CALLGRAPH"
	.align	4
	.sectionentsize	8
	.align		4
        /*0000*/ 	.word	0x00000000
	.align		4
        /*0004*/ 	.word	0xffffffff
	.align		4
        /*0008*/ 	.word	0x00000000
	.align		4
        /*000c*/ 	.word	0xfffffffe
	.align		4
        /*0010*/ 	.word	0x00000000
	.align		4
        /*0014*/ 	.word	0xfffffffd
	.align		4
        /*0018*/ 	.word	0x00000000
	.align		4
        /*001c*/ 	.word	0xfffffffc


//--------------------- .text._Z14get_neighboursiPbS_il --------------------------
	.section	.text._Z14get_neighboursiPbS_il,"ax",@progbits
	.align	128
        .global         _Z14get_neighboursiPbS_il
        .type           _Z14get_neighboursiPbS_il,@function
        .size           _Z14get_neighboursiPbS_il,(.L_x_1690 - _Z14get_neighboursiPbS_il)
        .other          _Z14get_neighboursiPbS_il,@"STO_CUDA_ENTRY STV_DEFAULT"
_Z14get_neighboursiPbS_il:
.text._Z14get_neighboursiPbS_il:
[----:B------:R-:W-:Y:S08]  /*0000*/  LDC R1, c[0x0][0x37c] ;  /* 0x0000df00ff017b82 */ /* 0x000ff00000000800 */
[----:B------:R-:W-:Y:S01]  /*0010*/  S2UR UR4, SR_CTAID.Z ;  /* 0x00000000000479c3 */ /* 0x000fe20000002700 */
[----:B------:R-:W0:Y:S01]  /*0020*/  S2R R0, SR_TID.Z ;  /* 0x0000000000007919 */ /* 0x000e220000002300 */
[----:B------:R-:W1:Y:S01]  /*0030*/  LDCU UR5, c[0x0][0x370] ;  /* 0x00006e00ff0577ac */ /* 0x000e620008000800 */
[----:B------:R-:W2:Y:S01]  /*0040*/  S2R R3, SR_TID.Y ;  /* 0x0000000000037919 */ /* 0x000ea20000002200 */
[----:B------:R-:W3:Y:S04]  /*0050*/  LDCU UR6, c[0x0][0x374] ;  /* 0x00006e80ff0677ac */ /* 0x000ee80008000800 */
[----:B------:R-:W3:Y:S01]  /*0060*/  S2UR UR7, SR_CTAID.Y ;  /* 0x00000000000779c3 */ /* 0x000ee20000002600 */
[----:B------:R-:W4:Y:S01]  /*0070*/  S2R R5, SR_TID.X ;  /* 0x0000000000057919 */ /* 0x000f220000002100 */
[----:B------:R-:W4:Y:S01]  /*0080*/  LDCU UR10, c[0x0][0x360] ;  /* 0x00006c00ff0a77ac */ /* 0x000f220008000800 */
[----:B------:R-:W2:Y:S05]  /*0090*/  LDCU UR9, c[0x0][0x364] ;  /* 0x00006c80ff0977ac */ /* 0x000eaa0008000800 */
[----:B------:R-:W1:Y:S01]  /*00a0*/  S2UR UR8, SR_CTAID.X ;  /* 0x00000000000879c3 */ /* 0x000e620000002500 */
[----:B------:R-:W5:Y:S01]  /*00b0*/  LDCU UR11, c[0x0][0x398] ;  /* 0x00007300ff0b77ac */ /* 0x000f620008000800 */
[----:B------:R-:W5:Y:S06]  /*00c0*/  LDCU.64 UR12, c[0x0][0x388] ;  /* 0x00007100ff0c77ac */ /* 0x000f6c0008000a00 */
[----:B------:R-:W0:Y:S01]  /*00d0*/  LDC R7, c[0x0][0x368] ;  /* 0x0000da00ff077b82 */ /* 0x000e220000000800 */
[----:B---3--:R-:W-:Y:S01]  /*00e0*/  UIMAD UR4, UR4, UR6, UR7 ;  /* 0x00000006040472a4 */ /* 0x008fe2000f8e0207 */
[----:B------:R-:W3:Y:S03]  /*00f0*/  LDCU UR6, c[0x0][0x380] ;  /* 0x00007000ff0677ac */ /* 0x000ee60008000800 */
[----:B-1----:R-:W-:-:S06]  /*0100*/  UIMAD UR4, UR4, UR5, UR8 ;  /* 0x00000005040472a4 */ /* 0x002fcc000f8e0208 */
[----:B0-----:R-:W-:-:S04]  /*0110*/  IMAD R0, R7, UR4, R0 ;  /* 0x0000000407007c24 */ /* 0x001fc8000f8e0200 */
[----:B--2---:R-:W-:Y:S01]  /*0120*/  IMAD R0, R0, UR9, R3 ;  /* 0x0000000900007c24 */ /* 0x004fe2000f8e0203 */
[----:B------:R-:W0:Y:S03]  /*0130*/  LDCU.64 UR8, c[0x0][0x358] ;  /* 0x00006b00ff0877ac */ /* 0x000e260008000a00 */
[----:B----4-:R-:W-:-:S05]  /*0140*/  IMAD R0, R0, UR10, R5 ;  /* 0x0000000a00007c24 */ /* 0x010fca000f8e0205 */
[C---:B---3--:R-:W-:Y:S02]  /*0150*/  ISETP.NE.AND P0, PT, R0.reuse, UR6, PT ;  /* 0x0000000600007c0c */ /* 0x048fe4000bf05270 */
[----:B------:R-:W-:Y:S02]  /*0160*/  SHF.R.S32.HI R2, RZ, 0x1f, R0 ;  /* 0x0000001fff027819 */ /* 0x000fe40000011400 */
[C---:B-----5:R-:W-:Y:S02]  /*0170*/  ISETP.GE.OR P0, PT, R0.reuse, UR11, !P0 ;  /* 0x0000000b00007c0c */ /* 0x060fe4000c706670 */
[----:B------:R-:W-:-:S04]  /*0180*/  IADD3 R6, P1, PT, R0, UR12, RZ ;  /* 0x0000000c00067c10 */ /* 0x000fc8000ff3e0ff */
[----:B------:R-:W-:-:S05]  /*0190*/  IADD3.X R7, PT, PT, R2, UR13, RZ, P1, !PT ;  /* 0x0000000d02077c10 */ /* 0x000fca0008ffe4ff */
[----:B0-----:R0:W-:Y:S02]  /*01a0*/  STG.E.U8 desc[UR8][R6.64], RZ ;  /* 0x000000ff06007986 */ /* 0x0011e4000c101108 */
[----:B------:R-:W-:Y:S05]  /*01b0*/  @P0 EXIT ;  /* 0x000000000000094d */ /* 0x000fea0003800000 */
[----:B------:R-:W1:Y:S01]  /*01c0*/  LDC.64 R4, c[0x0][0x3a0] ;  /* 0x0000e800ff047b82 */ /* 0x000e620000000a00 */
[----:B------:R-:W-:Y:S02]  /*01d0*/  UIADD3 UR4, UPT, UPT, UR6, UR11, URZ ;  /* 0x0000000b06047290 */ /* 0x000fe4000fffe0ff */
[----:B------:R-:W-:Y:S01]  /*01e0*/  IADD3 R3, P0, PT, R0, UR11, RZ ;  /* 0x0000000b00037c10 */ /* 0x000fe2000ff1e0ff */
[----:B------:R-:W-:Y:S01]  /*01f0*/  USHF.R.S32.HI UR6, URZ, 0x1f, UR11 ;  /* 0x0000001fff067899 */ /* 0x000fe2000801140b */
[----:B------:R-:W-:Y:S01]  /*0200*/  BSSY.RECONVERGENT B0, `(.L_x_0) ;  /* 0x000004a000007945 */ /* 0x000fe20003800200 */
[----:B------:R-:W-:Y:S01]  /*0210*/  UIADD3 UR5, UPT, UPT, UR4, -0x1, URZ ;  /* 0xffffffff04057890 */ /* 0x000fe2000fffe0ff */
[----:B------:R-:W-:-:S03]  /*0220*/  IADD3 R9, P1, PT, R3, -0x1, RZ ;  /* 0xffffffff03097810 */ /* 0x000fc60007f3e0ff */
[----:B------:R-:W-:Y:S01]  /*0230*/  USHF.R.S32.HI UR7, URZ, 0x1f, UR5 ;  /* 0x0000001fff077899 */ /* 0x000fe20008011405 */
[----:B------:R-:W-:-:S05]  /*0240*/  IADD3.X R2, PT, PT, R2, UR6, RZ, P0, !PT ;  /* 0x0000000602027c10 */ /* 0x000fca00087fe4ff */
[----:B------:R-:W-:Y:S01]  /*0250*/  IMAD.U32 R0, RZ, RZ, UR7 ;  /* 0x00000007ff007e24 */ /* 0x000fe2000f8e00ff */
[----:B-1----:R-:W-:Y:S02]  /*0260*/  ISETP.GT.U32.AND P2, PT, R3, R4, PT ;  /* 0x000000040300720c */ /* 0x002fe40003f44070 */
[----:B------:R-:W-:Y:S02]  /*0270*/  ISETP.GT.U32.AND P0, PT, R4, UR5, PT ;  /* 0x0000000504007c0c */ /* 0x000fe4000bf04070 */
[----:B------:R-:W-:-:S04]  /*0280*/  ISETP.GT.AND.EX P2, PT, R2, R5, PT, P2 ;  /* 0x000000050200720c */ /* 0x000fc80003f44320 */
[----:B------:R-:W-:Y:S01]  /*0290*/  ISETP.LT.XOR.EX P0, PT, R0, R5, !P2, P0 ;  /* 0x000000050000720c */ /* 0x000fe20005701b00 */
[----:B------:R-:W-:-:S12]  /*02a0*/  IMAD.U32 R5, RZ, RZ, UR4 ;  /* 0x00000004ff057e24 */ /* 0x000fd8000f8e00ff */
[----:B------:R-:W-:Y:S05]  /*02b0*/  @!P0 BRA `(.L_x_1) ;  /* 0x0000000000f88947 */ /* 0x000fea0003800000 */
[----:B------:R-:W-:Y:S02]  /*02c0*/  ISETP.GT.U32.AND P0, PT, R3, UR5, PT ;  /* 0x0000000503007c0c */ /* 0x000fe4000bf04070 */
[C---:B------:R-:W-:Y:S02]  /*02d0*/  IADD3.X R3, PT, PT, R2.reuse, -0x1, RZ, P1, !PT ;  /* 0xffffffff02037810 */ /* 0x040fe40000ffe4ff */
[----:B------:R-:W-:-:S13]  /*02e0*/  ISETP.GT.AND.EX P0, PT, R2, UR7, PT, P0 ;  /* 0x0000000702007c0c */ /* 0x000fda000bf04300 */
[----:B------:R-:W-:Y:S05]  /*02f0*/  @P0 BRA `(.L_x_2) ;  /* 0x00000000004c0947 */ /* 0x000fea0003800000 */
[----:B------:R-:W1:Y:S01]  /*0300*/  LDC.64 R10, c[0x0][0x390] ;  /* 0x0000e400ff0a7b82 */ /* 0x000e620000000a00 */
[----:B------:R-:W-:Y:S01]  /*0310*/  SHF.R.S32.HI R0, RZ, 0x1, R5 ;  /* 0x00000001ff007819 */ /* 0x000fe20000011405 */
[----:B------:R-:W-:-:S04]  /*0320*/  UIADD3 UR4, UP0, UPT, UR5, -UR11, URZ ;  /* 0x8000000b05047290 */ /* 0x000fc8000ff1e0ff */
[----:B------:R-:W-:Y:S01]  /*0330*/  VIADD R5, R0, 0xffffffff ;  /* 0xffffffff00057836 */ /* 0x000fe20000000000 */
[----:B------:R-:W-:Y:S01]  /*0340*/  UIADD3.X UR10, UPT, UPT, ~UR6, UR7, URZ, UP0, !UPT ;  /* 0x00000007060a7290 */ /* 0x000fe200087fe5ff */
[----:B------:R-:W-:-:S03]  /*0350*/  IMAD.U32 R2, RZ, RZ, UR4 ;  /* 0x00000004ff027e24 */ /* 0x000fc6000f8e00ff */
[----:B------:R-:W-:Y:S02]  /*0360*/  SHF.R.S32.HI R4, RZ, 0x1f, R5 ;  /* 0x0000001fff047819 */ /* 0x000fe40000011405 */
[----:B------:R-:W-:-:S03]  /*0370*/  IMAD.U32 R3, RZ, RZ, UR10 ;  /* 0x0000000aff037e24 */ /* 0x000fc6000f8e00ff */
[----:B------:R-:W-:Y:S02]  /*0380*/  IMAD R4, R4, UR11, RZ ;  /* 0x0000000b04047c24 */ /* 0x000fe4000f8e02ff */
[----:B------:R-:W-:-:S04]  /*0390*/  IMAD.WIDE.U32 R2, R5, UR11, R2 ;  /* 0x0000000b05027c25 */ /* 0x000fc8000f8e0002 */
[----:B------:R-:W-:Y:S01]  /*03a0*/  IMAD R5, R5, UR6, R4 ;  /* 0x0000000605057c24 */ /* 0x000fe2000f8e0204 */
[----:B-1----:R-:W-:-:S03]  /*03b0*/  LEA R4, P0, R2, R10, 0x1 ;  /* 0x0000000a02047211 */ /* 0x002fc600078008ff */
[----:B------:R-:W-:-:S05]  /*03c0*/  IMAD.IADD R3, R3, 0x1, R5 ;  /* 0x0000000103037824 */ /* 0x000fca00078e0205 */
[----:B------:R-:W-:-:S05]  /*03d0*/  LEA.HI.X R5, R2, R11, R3, 0x1, P0 ;  /* 0x0000000b02057211 */ /* 0x000fca00000f0c03 */
[----:B------:R-:W2:Y:S02]  /*03e0*/  LDG.E.U8 R4, desc[UR8][R4.64+0x2] ;  /* 0x0000020804047981 */ /* 0x000ea4000c1e1100 */
[----:B--2---:R-:W-:-:S13]  /*03f0*/  ISETP.NE.AND P0, PT, R4, RZ, PT ;  /* 0x000000ff0400720c */ /* 0x004fda0003f05270 */
[----:B------:R-:W-:Y:S05]  /*0400*/  @!P0 EXIT ;  /* 0x000000000000894d */ /* 0x000fea0003800000 */
[----:B------:R-:W-:Y:S01]  /*0410*/  IMAD.MOV.U32 R5, RZ, RZ, R0 ;  /* 0x000000ffff057224 */ /* 0x000fe200078e0000 */
[----:B------:R-:W-:Y:S06]  /*0420*/  BRA `(.L_x_1) ;  /* 0x00000000009c7947 */ /* 0x000fec0003800000 */
.L_x_2:
[----:B------:R-:W-:-:S05]  /*0430*/  VIADD R0, R9, 0x1 ;  /* 0x0000000109007836 */ /* 0x000fca0000000000 */
[----:B------:R-:W-:-:S04]  /*0440*/  LEA.HI.SX32 R11, R0, 0xffffffff, 0x1f ;  /* 0xffffffff000b7811 */ /* 0x000fc800078ffaff */
[----:B------:R-:W-:-:S04]  /*0450*/  LEA R0, R11, 0x1, 0x1 ;  /* 0x000000010b007811 */ /* 0x000fc800078e08ff */
[----:B------:R-:W-:Y:S02]  /*0460*/  ISETP.NE.U32.AND P0, PT, R9, R0, PT ;  /* 0x000000000900720c */ /* 0x000fe40003f05070 */
[----:B------:R-:W-:-:S04]  /*0470*/  SHF.R.S32.HI R0, RZ, 0x1f, R0 ;  /* 0x0000001fff007819 */ /* 0x000fc80000011400 */
[----:B------:R-:W-:Y:S02]  /*0480*/  ISETP.NE.AND.EX P0, PT, R3, R0, PT, P0 ;  /* 0x000000000300720c */ /* 0x000fe40003f05300 */
[----:B------:R-:W-:-:S11]  /*0490*/  SHF.R.S32.HI R0, RZ, 0x1f, R11 ;  /* 0x0000001fff007819 */ /* 0x000fd6000001140b */
[----:B------:R-:W-:Y:S05]  /*04a0*/  @P0 BRA `(.L_x_3) ;  /* 0x0000000000400947 */ /* 0x000fea0003800000 */
[----:B------:R-:W-:Y:S02]  /*04b0*/  UIADD3 UR4, UP0, UPT, UR5, -UR11, URZ ;  /* 0x8000000b05047290 */ /* 0x000fe4000ff1e0ff */
[----:B------:R-:W-:Y:S01]  /*04c0*/  IMAD R0, R0, UR11, RZ ;  /* 0x0000000b00007c24 */ /* 0x000fe2000f8e02ff */
[----:B------:R-:W1:Y:S03]  /*04d0*/  LDCU.64 UR12, c[0x0][0x390] ;  /* 0x00007200ff0c77ac */ /* 0x000e660008000a00 */
[----:B------:R-:W-:Y:S01]  /*04e0*/  IMAD R9, R11, UR6, R0 ;  /* 0x000000060b097c24 */ /* 0x000fe2000f8e0200 */
[----:B------:R-:W-:Y:S01]  /*04f0*/  UIADD3.X UR10, UPT, UPT, ~UR6, UR7, URZ, UP0, !UPT ;  /* 0x00000007060a7290 */ /* 0x000fe200087fe5ff */
[----:B------:R-:W-:-:S05]  /*0500*/  IMAD.U32 R2, RZ, RZ, UR4 ;  /* 0x00000004ff027e24 */ /* 0x000fca000f8e00ff */
[----:B------:R-:W-:Y:S02]  /*0510*/  IMAD.U32 R3, RZ, RZ, UR10 ;  /* 0x0000000aff037e24 */ /* 0x000fe4000f8e00ff */
[----:B------:R-:W-:-:S04]  /*0520*/  IMAD.WIDE.U32 R2, R11, UR11, R2 ;  /* 0x0000000b0b027c25 */ /* 0x000fc8000f8e0002 */
[----:B------:R-:W-:Y:S01]  /*0530*/  IMAD.IADD R3, R3, 0x1, R9 ;  /* 0x0000000103037824 */ /* 0x000fe200078e0209 */
[----:B-1----:R-:W-:-:S04]  /*0540*/  LEA R8, P0, R2, UR12, 0x1 ;  /* 0x0000000c02087c11 */ /* 0x002fc8000f8008ff */
[----:B------:R-:W-:-:S05]  /*0550*/  LEA.HI.X R9, R2, UR13, R3, 0x1, P0 ;  /* 0x0000000d02097c11 */ /* 0x000fca00080f0c03 */
[----:B------:R-:W2:Y:S02]  /*0560*/  LDG.E.U8 R8, desc[UR8][R8.64+0x2] ;  /* 0x0000020808087981 */ /* 0x000ea4000c1e1100 */
[----:B--2---:R-:W-:-:S13]  /*0570*/  ISETP.NE.AND P0, PT, R8, RZ, PT ;  /* 0x000000ff0800720c */ /* 0x004fda0003f05270 */
[----:B------:R-:W-:Y:S05]  /*0580*/  @!P0 EXIT ;  /* 0x000000000000894d */ /* 0x000fea0003800000 */
[----:B------:R-:W-:Y:S01]  /*0590*/  IMAD.MOV.U32 R9, RZ, RZ, R11 ;  /* 0x000000ffff097224 */ /* 0x000fe200078e000b */
[----:B------:R-:W-:Y:S06]  /*05a0*/  BRA `(.L_x_1) ;  /* 0x00000000003c7947 */ /* 0x000fec0003800000 */
.L_x_3:
        /* <DEDUP_REMOVED lines=14> */
[----:B------:R-:W-:-:S07]  /*0690*/  IMAD.MOV.U32 R9, RZ, RZ, R11 ;  /* 0x000000ffff097224 */ /* 0x000fce00078e000b */
.L_x_1:
[----:B------:R-:W-:Y:S05]  /*06a0*/  BSYNC.RECONVERGENT B0 ;  /* 0x0000000000007941 */ /* 0x000fea0003800200 */
.L_x_0:
[----:B------:R-:W-:Y:S01]  /*06b0*/  VIADD R8, R9, 0x1 ;  /* 0x0000000109087836 */ /* 0x000fe20000000000 */
[----:B------:R-:W-:Y:S01]  /*06c0*/  BSSY.RECONVERGENT B0, `(.L_x_4) ;  /* 0x0000027000007945 */ /* 0x000fe20003800200 */
[----:B------:R-:W-:Y:S01]  /*06d0*/  I2FP.F32.S32 R2, R5 ;  /* 0x0000000500027245 */ /* 0x000fe20000201400 */
[----:B------:R-:W-:Y:S02]  /*06e0*/  IMAD.MOV.U32 R11, RZ, RZ, 0x1 ;  /* 0x00000001ff0b7424 */ /* 0x000fe400078e00ff */
[----:B------:R-:W-:-:S07]  /*06f0*/  I2FP.F32.S32 R0, R8 ;  /* 0x0000000800007245 */ /* 0x000fce0000201400 */
.L_x_9:
[----:B------:R-:W-:Y:S01]  /*0700*/  IMAD.MOV.U32 R4, RZ, RZ, 0x1 ;  /* 0x00000001ff047424 */ /* 0x000fe200078e00ff */
[----:B------:R-:W-:Y:S04]  /*0710*/  BSSY.RECONVERGENT B1, `(.L_x_5) ;  /* 0x000000f000017945 */ /* 0x000fe80003800200 */
[----:B------:R-:W-:-:S04]  /*0720*/  SHF.L.U32 R4, R4, R11, RZ ;  /* 0x0000000b04047219 */ /* 0x000fc800000006ff */
[----:B------:R-:W-:-:S04]  /*0730*/  I2FP.F32.S32 R4, R4 ;  /* 0x0000000400047245 */ /* 0x000fc80000201400 */
[----:B------:R-:W1:Y:S08]  /*0740*/  MUFU.RCP R3, R4 ;  /* 0x0000000400037308 */ /* 0x000e700000001000 */
[----:B------:R-:W2:Y:S01]  /*0750*/  FCHK P0, R2, R4 ;  /* 0x0000000402007302 */ /* 0x000ea20000000000 */
[----:B-1----:R-:W-:-:S04]  /*0760*/  FFMA R10, -R4, R3, 1 ;  /* 0x3f800000040a7423 */ /* 0x002fc80000000103 */
[----:B------:R-:W-:-:S04]  /*0770*/  FFMA R3, R3, R10, R3 ;  /* 0x0000000a03037223 */ /* 0x000fc80000000003 */
[----:B------:R-:W-:-:S04]  /*0780*/  FFMA R10, R2, R3, RZ ;  /* 0x00000003020a7223 */ /* 0x000fc800000000ff */
[----:B------:R-:W-:-:S04]  /*0790*/  FFMA R12, -R4, R10, R2 ;  /* 0x0000000a040c7223 */ /* 0x000fc80000000102 */
[----:B------:R-:W-:Y:S01]  /*07a0*/  FFMA R10, R3, R12, R10 ;  /* 0x0000000c030a7223 */ /* 0x000fe2000000000a */
[----:B--2---:R-:W-:Y:S06]  /*07b0*/  @!P0 BRA `(.L_x_6) ;  /* 0x0000000000108947 */ /* 0x004fec0003800000 */
[----:B------:R-:W-:Y:S01]  /*07c0*/  IMAD.MOV.U32 R3, RZ, RZ, R2 ;  /* 0x000000ffff037224 */ /* 0x000fe200078e0002 */
[----:B------:R-:W-:-:S07]  /*07d0*/  MOV R12, 0x7f0 ;  /* 0x000007f0000c7802 */ /* 0x000fce0000000f00 */
[----:B0-----:R-:W-:Y:S05]  /*07e0*/  CALL.REL.NOINC `($__internal_0_$__cuda_sm3x_div_rn_noftz_f32_slowpath) ;  /* 0x0000000400687944 */ /* 0x001fea0003c00000 */
[----:B------:R-:W-:-:S07]  /*07f0*/  IMAD.MOV.U32 R10, RZ, RZ, R3 ;  /* 0x000000ffff0a7224 */ /* 0x000fce00078e0003 */
.L_x_6:
[----:B------:R-:W-:Y:S05]  /*0800*/  BSYNC.RECONVERGENT B1 ;  /* 0x0000000000017941 */ /* 0x000fea0003800200 */
.L_x_5:
[----:B------:R-:W1:Y:S01]  /*0810*/  MUFU.RCP R3, R4 ;  /* 0x0000000400037308 */ /* 0x000e620000001000 */
[----:B------:R-:W-:Y:S07]  /*0820*/  BSSY.RECONVERGENT B1, `(.L_x_7) ;  /* 0x000000c000017945 */ /* 0x000fee0003800200 */
[----:B------:R-:W2:Y:S08]  /*0830*/  FCHK P0, R0, R4 ;  /* 0x0000000400007302 */ /* 0x000eb00000000000 */
[----:B------:R-:W3:Y:S01]  /*0840*/  F2I.FLOOR.NTZ R10, R10 ;  /* 0x0000000a000a7305 */ /* 0x000ee20000207100 */
[----:B-1----:R-:W-:-:S04]  /*0850*/  FFMA R12, -R4, R3, 1 ;  /* 0x3f800000040c7423 */ /* 0x002fc80000000103 */
[----:B------:R-:W-:-:S04]  /*0860*/  FFMA R14, R3, R12, R3 ;  /* 0x0000000c030e7223 */ /* 0x000fc80000000003 */
[----:B------:R-:W-:-:S04]  /*0870*/  FFMA R3, R0, R14, RZ ;  /* 0x0000000e00037223 */ /* 0x000fc800000000ff */
[----:B------:R-:W-:-:S04]  /*0880*/  FFMA R12, -R4, R3, R0 ;  /* 0x00000003040c7223 */ /* 0x000fc80000000100 */
[----:B------:R-:W-:Y:S01]  /*0890*/  FFMA R3, R14, R12, R3 ;  /* 0x0000000c0e037223 */ /* 0x000fe20000000003 */
[----:B--23--:R-:W-:Y:S06]  /*08a0*/  @!P0 BRA `(.L_x_8) ;  /* 0x00000000000c8947 */ /* 0x00cfec0003800000 */
[----:B------:R-:W-:Y:S01]  /*08b0*/  IMAD.MOV.U32 R3, RZ, RZ, R0 ;  /* 0x000000ffff037224 */ /* 0x000fe200078e0000 */
[----:B------:R-:W-:-:S07]  /*08c0*/  MOV R12, 0x8e0 ;  /* 0x000008e0000c7802 */ /* 0x000fce0000000f00 */
[----:B0-----:R-:W-:Y:S05]  /*08d0*/  CALL.REL.NOINC `($__internal_0_$__cuda_sm3x_div_rn_noftz_f32_slowpath) ;  /* 0x00000004002c7944 */ /* 0x001fea0003c00000 */
.L_x_8:
[----:B------:R-:W-:Y:S05]  /*08e0*/  BSYNC.RECONVERGENT B1 ;  /* 0x0000000000017941 */ /* 0x000fea0003800200 */
.L_x_7:
[----:B------:R-:W1:Y:S01]  /*08f0*/  F2I.FLOOR.NTZ R3, R3 ;  /* 0x0000000300037305 */ /* 0x000e620000207100 */
[----:B------:R-:W-:Y:S01]  /*0900*/  VIADD R11, R11, 0x1 ;  /* 0x000000010b0b7836 */ /* 0x000fe20000000000 */
[----:B-1----:R-:W-:-:S13]  /*0910*/  ISETP.NE.AND P0, PT, R10, R3, PT ;  /* 0x000000030a00720c */ /* 0x002fda0003f05270 */
[----:B------:R-:W-:Y:S05]  /*0920*/  @P0 BRA `(.L_x_9) ;  /* 0xfffffffc00740947 */ /* 0x000fea000383ffff */
[----:B------:R-:W-:Y:S05]  /*0930*/  BSYNC.RECONVERGENT B0 ;  /* 0x0000000000007941 */ /* 0x000fea0003800200 */
.L_x_4:
[----:B------:R-:W1:Y:S01]  /*0940*/  LDCU UR4, c[0x0][0x380] ;  /* 0x00007000ff0477ac */ /* 0x000e620008000800 */
[----:B------:R-:W-:Y:S01]  /*0950*/  SHF.R.S32.HI R5, RZ, 0x1, R5 ;  /* 0x00000001ff057819 */ /* 0x000fe20000011405 */
[----:B------:R-:W-:Y:S01]  /*0960*/  BSSY.RECONVERGENT B0, `(.L_x_10) ;  /* 0x0000011000007945 */ /* 0x000fe20003800200 */
[----:B------:R-:W2:Y:S02]  /*0970*/  LDCU.64 UR6, c[0x0][0x390] ;  /* 0x00007200ff0677ac */ /* 0x000ea40008000a00 */
[----:B------:R-:W-:Y:S01]  /*0980*/  ISETP.NE.AND P0, PT, R5, R10, PT ;  /* 0x0000000a0500720c */ /* 0x000fe20003f05270 */
[----:B-1----:R-:W-:-:S12]  /*0990*/  UIADD3 UR4, UPT, UPT, UR4, 0x7fffffff, URZ ;  /* 0x7fffffff04047890 */ /* 0x002fd8000fffe0ff */
[----:B------:R-:W-:Y:S05]  /*09a0*/  @!P0 BRA `(.L_x_11) ;  /* 0x0000000000308947 */ /* 0x000fea0003800000 */
[----:B------:R-:W1:Y:S02]  /*09b0*/  LDC R11, c[0x0][0x398] ;  /* 0x0000e600ff0b7b82 */ /* 0x000e640000000800 */
.L_x_12:
[----:B------:R-:W-:-:S04]  /*09c0*/  VIADD R0, R5, 0xffffffff ;  /* 0xffffffff05007836 */ /* 0x000fc80000000000 */
[----:B-1----:R-:W-:-:S04]  /*09d0*/  IMAD R0, R0, R11, UR4 ;  /* 0x0000000400007e24 */ /* 0x002fc8000f8e020b */
[----:B------:R-:W-:-:S05]  /*09e0*/  IMAD.SHL.U32 R0, R0, 0x2, RZ ;  /* 0x0000000200007824 */ /* 0x000fca00078e00ff */
[----:B--2---:R-:W-:-:S04]  /*09f0*/  IADD3 R2, P0, PT, R0, UR6, RZ ;  /* 0x0000000600027c10 */ /* 0x004fc8000ff1e0ff */
[----:B------:R-:W-:-:S05]  /*0a00*/  LEA.HI.X.SX32 R3, R0, UR7, 0x1, P0 ;  /* 0x0000000700037c11 */ /* 0x000fca00080f0eff */
[----:B------:R-:W2:Y:S02]  /*0a10*/  LDG.E.U8 R2, desc[UR8][R2.64+0x2] ;  /* 0x0000020802027981 */ /* 0x000ea4000c1e1100 */
[----:B--2---:R-:W-:-:S13]  /*0a20*/  ISETP.NE.AND P0, PT, R2, RZ, PT ;  /* 0x000000ff0200720c */ /* 0x004fda0003f05270 */
[----:B------:R-:W-:Y:S05]  /*0a30*/  @!P0 EXIT ;  /* 0x000000000000894d */ /* 0x000fea0003800000 */
[----:B------:R-:W-:-:S04]  /*0a40*/  SHF.R.S32.HI R5, RZ, 0x1, R5 ;  /* 0x00000001ff057819 */ /* 0x000fc80000011405 */
[----:B------:R-:W-:-:S13]  /*0a50*/  ISETP.NE.AND P0, PT, R5, R10, PT ;  /* 0x0000000a0500720c */ /* 0x000fda0003f05270 */
[----:B------:R-:W-:Y:S05]  /*0a60*/  @P0 BRA `(.L_x_12) ;  /* 0xfffffffc00d40947 */ /* 0x000fea000383ffff */
.L_x_11:
[----:B--2---:R-:W-:Y:S05]  /*0a70*/  BSYNC.RECONVERGENT B0 ;  /* 0x0000000000007941 */ /* 0x004fea0003800200 */
.L_x_10:
[----:B------:R-:W1:Y:S01]  /*0a80*/  LDC R3, c[0x0][0x380] ;  /* 0x0000e000ff037b82 */ /* 0x000e620000000800 */
[----:B------:R-:W1:Y:S01]  /*0a90*/  LDCU UR5, c[0x0][0x398] ;  /* 0x00007300ff0577ac */ /* 0x000e620008000800 */
[----:B------:R-:W-:Y:S01]  /*0aa0*/  VIADD R0, R10, 0xffffffff ;  /* 0xffffffff0a007836 */ /* 0x000fe20000000000 */
[----:B------:R-:W2:Y:S03]  /*0ab0*/  LDCU.64 UR10, c[0x0][0x390] ;  /* 0x00007200ff0a77ac */ /* 0x000ea60008000a00 */
[----:B-1----:R-:W-:-:S04]  /*0ac0*/  IMAD R0, R0, UR5, R3 ;  /* 0x0000000500007c24 */ /* 0x002fc8000f8e0203 */
[----:B------:R-:W-:-:S05]  /*0ad0*/  IMAD.SHL.U32 R0, R0, 0x2, RZ ;  /* 0x0000000200007824 */ /* 0x000fca00078e00ff */
[----:B--2---:R-:W-:-:S04]  /*0ae0*/  IADD3 R2, P0, PT, R0, UR10, RZ ;  /* 0x0000000a00027c10 */ /* 0x004fc8000ff1e0ff */
[----:B------:R-:W-:-:S05]  /*0af0*/  LEA.HI.X.SX32 R3, R0, UR11, 0x1, P0 ;  /* 0x0000000b00037c11 */ /* 0x000fca00080f0eff */
[----:B------:R-:W2:Y:S02]  /*0b00*/  LDG.E.U8 R2, desc[UR8][R2.64+0x1] ;  /* 0x0000010802027981 */ /* 0x000ea4000c1e1100 */
[----:B--2---:R-:W-:-:S13]  /*0b10*/  ISETP.NE.AND P0, PT, R2, RZ, PT ;  /* 0x000000ff0200720c */ /* 0x004fda0003f05270 */
[----:B------:R-:W-:Y:S05]  /*0b20*/  @!P0 EXIT ;  /* 0x000000000000894d */ /* 0x000fea0003800000 */
[----:B------:R-:W-:Y:S01]  /*0b30*/  SHF.R.S32.HI R3, RZ, 0x1, R8 ;  /* 0x00000001ff037819 */ /* 0x000fe20000011408 */
[----:B------:R-:W1:Y:S01]  /*0b40*/  LDCU UR5, c[0x0][0x398] ;  /* 0x00007300ff0577ac */ /* 0x000e620008000800 */
[----:B------:R-:W-:Y:S02]  /*0b50*/  BSSY.RECONVERGENT B0, `(.L_x_13) ;  /* 0x0000020000007945 */ /* 0x000fe40003800200 */
[----:B------:R-:W-:Y:S01]  /*0b60*/  ISETP.NE.AND P0, PT, R3, R10, PT ;  /* 0x0000000a0300720c */ /* 0x000fe20003f05270 */
[----:B------:R-:W2:-:S12]  /*0b70*/  LDCU.64 UR6, c[0x0][0x390] ;  /* 0x00007200ff0677ac */ /* 0x000e980008000a00 */
[----:B------:R-:W-:Y:S05]  /*0b80*/  @!P0 BRA `(.L_x_14) ;  /* 0x0000000000708947 */ /* 0x000fea0003800000 */
[----:B------:R-:W3:Y:S01]  /*0b90*/  LDC R11, c[0x0][0x398] ;  /* 0x0000e600ff0b7b82 */ /* 0x000ee20000000800 */
[----:B------:R-:W-:-:S07]  /*0ba0*/  IMAD.MOV.U32 R5, RZ, RZ, R3 ;  /* 0x000000ffff057224 */ /* 0x000fce00078e0003 */
[----:B------:R-:W4:Y:S02]  /*0bb0*/  LDC R13, c[0x0][0x380] ;  /* 0x0000e000ff0d7b82 */ /* 0x000f240000000800 */
.L_x_18:
[----:B------:R-:W-:Y:S01]  /*0bc0*/  VIADD R4, R5, 0xffffffff ;  /* 0xffffffff05047836 */ /* 0x000fe20000000000 */
[----:B------:R-:W-:Y:S04]  /*0bd0*/  BSSY.RECONVERGENT B1, `(.L_x_15) ;  /* 0x0000013000017945 */ /* 0x000fe80003800200 */
[----:B------:R-:W-:-:S04]  /*0be0*/  LEA R0, R4, 0x1, 0x1 ;  /* 0x0000000104007811 */ /* 0x000fc800078e08ff */
[----:B------:R-:W-:-:S13]  /*0bf0*/  ISETP.NE.AND P0, PT, R9, R0, PT ;  /* 0x000000000900720c */ /* 0x000fda0003f05270 */
[----:B------:R-:W-:Y:S05]  /*0c00*/  @P0 BRA `(.L_x_16) ;  /* 0x0000000000200947 */ /* 0x000fea0003800000 */
[----:B---3--:R-:W-:-:S04]  /*0c10*/  IMAD R0, R4, R11, UR4 ;  /* 0x0000000404007e24 */ /* 0x008fc8000f8e020b */
[----:B------:R-:W-:-:S05]  /*0c20*/  IMAD.SHL.U32 R0, R0, 0x2, RZ ;  /* 0x0000000200007824 */ /* 0x000fca00078e00ff */
[----:B--2---:R-:W-:-:S04]  /*0c30*/  IADD3 R2, P0, PT, R0, UR6, RZ ;  /* 0x0000000600027c10 */ /* 0x004fc8000ff1e0ff */
[----:B------:R-:W-:-:S05]  /*0c40*/  LEA.HI.X.SX32 R3, R0, UR7, 0x1, P0 ;  /* 0x0000000700037c11 */ /* 0x000fca00080f0eff */
[----:B------:R-:W2:Y:S02]  /*0c50*/  LDG.E.U8 R2, desc[UR8][R2.64+0x2] ;  /* 0x0000020802027981 */ /* 0x000ea4000c1e1100 */
[----:B--2---:R-:W-:-:S13]  /*0c60*/  ISETP.NE.AND P0, PT, R2, RZ, PT ;  /* 0x000000ff0200720c */ /* 0x004fda0003f05270 */
[----:B-1----:R-:W-:Y:S05]  /*0c70*/  @!P0 EXIT ;  /* 0x000000000000894d */ /* 0x002fea0003800000 */
[----:B------:R-:W-:Y:S05]  /*0c80*/  BRA `(.L_x_17) ;  /* 0x00000000001c7947 */ /* 0x000fea0003800000 */
.L_x_16:
[----:B-1--4-:R-:W-:-:S04]  /*0c90*/  IMAD R0, R4, UR5, R13 ;  /* 0x0000000504007c24 */ /* 0x012fc8000f8e020d */
[----:B------:R-:W-:-:S05]  /*0ca0*/  IMAD.SHL.U32 R0, R0, 0x2, RZ ;  /* 0x0000000200007824 */ /* 0x000fca00078e00ff */
[----:B--2---:R-:W-:-:S04]  /*0cb0*/  IADD3 R2, P0, PT, R0, UR6, RZ ;  /* 0x0000000600027c10 */ /* 0x004fc8000ff1e0ff */
[----:B------:R-:W-:-:S05]  /*0cc0*/  LEA.HI.X.SX32 R3, R0, UR7, 0x1, P0 ;  /* 0x0000000700037c11 */ /* 0x000fca00080f0eff */
[----:B------:R-:W2:Y:S02]  /*0cd0*/  LDG.E.U8 R2, desc[UR8][R2.64+0x1] ;  /* 0x0000010802027981 */ /* 0x000ea4000c1e1100 */
[----:B--2---:R-:W-:-:S13]  /*0ce0*/  ISETP.NE.AND P0, PT, R2, RZ, PT ;  /* 0x000000ff0200720c */ /* 0x004fda0003f05270 */
[----:B------:R-:W-:Y:S05]  /*0cf0*/  @!P0 EXIT ;  /* 0x000000000000894d */ /* 0x000fea0003800000 */
.L_x_17:
[----:B------:R-:W-:Y:S05]  /*0d00*/  BSYNC.RECONVERGENT B1 ;  /* 0x0000000000017941 */ /* 0x000fea0003800200 */
.L_x_15:
[----:B------:R-:W-:Y:S01]  /*0d10*/  SHF.R.S32.HI R5, RZ, 0x1, R5 ;  /* 0x00000001ff057819 */ /* 0x000fe20000011405 */
[----:B------:R-:W-:-:S03]  /*0d20*/  IMAD.MOV.U32 R9, RZ, RZ, R4 ;  /* 0x000000ffff097224 */ /* 0x000fc600078e0004 */
[----:B------:R-:W-:-:S13]  /*0d30*/  ISETP.NE.AND P0, PT, R5, R10, PT ;  /* 0x0000000a0500720c */ /* 0x000fda0003f05270 */
[----:B------:R-:W-:Y:S05]  /*0d40*/  @P0 BRA `(.L_x_18) ;  /* 0xfffffffc009c0947 */ /* 0x000fea000383ffff */
.L_x_14:
[----:B-12---:R-:W-:Y:S05]  /*0d50*/  BSYNC.RECONVERGENT B0 ;  /* 0x0000000000007941 */ /* 0x006fea0003800200 */
.L_x_13:
[----:B------:R-:W-:-:S05]  /*0d60*/  IMAD.MOV.U32 R3, RZ, RZ, 0x1 ;  /* 0x00000001ff037424 */ /* 0x000fca00078e00ff */
[----:B------:R-:W-:Y:S01]  /*0d70*/  STG.E.U8 desc[UR8][R6.64], R3 ;  /* 0x0000000306007986 */ /* 0x000fe2000c101108 */
[----:B------:R-:W-:Y:S05]  /*0d80*/  EXIT ;  /* 0x000000000000794d */ /* 0x000fea0003800000 */
        .weak           $__internal_0_$__cuda_sm3x_div_rn_noftz_f32_slowpath
        .type           $__internal_0_$__cuda_sm3x_div_rn_noftz_f32_slowpath,@function
        .size           $__internal_0_$__cuda_sm3x_div_rn_noftz_f32_slowpath,(.L_x_1690 - $__internal_0_$__cuda_sm3x_div_rn_noftz_f32_slowpath)
$__internal_0_$__cuda_sm3x_div_rn_noftz_f32_slowpath:
[--C-:B------:R-:W-:Y:S01]  /*0d90*/  SHF.R.U32.HI R14, RZ, 0x17, R4.reuse ;  /* 0x00000017ff0e7819 */ /* 0x100fe20000011604 */
[----:B------:R-:W-:Y:S01]  /*0da0*/  BSSY.RECONVERGENT B2, `(.L_x_19) ;  /* 0x0000063000027945 */ /* 0x000fe20003800200 */
[----:B------:R-:W-:Y:S01]  /*0db0*/  SHF.R.U32.HI R13, RZ, 0x17, R3 ;  /* 0x00000017ff0d7819 */ /* 0x000fe20000011603 */
[----:B------:R-:W-:Y:S01]  /*0dc0*/  IMAD.MOV.U32 R16, RZ, RZ, R4 ;  /* 0x000000ffff107224 */ /* 0x000fe200078e0004 */
[----:B------:R-:W-:Y:S02]  /*0dd0*/  LOP3.LUT R14, R14, 0xff, RZ, 0xc0, !PT ;  /* 0x000000ff0e0e7812 */ /* 0x000fe400078ec0ff */
[----:B------:R-:W-:-:S03]  /*0de0*/  LOP3.LUT R19, R13, 0xff, RZ, 0xc0, !PT ;  /* 0x000000ff0d137812 */ /* 0x000fc600078ec0ff */
[----:B------:R-:W-:Y:S02]  /*0df0*/  VIADD R17, R14, 0xffffffff ;  /* 0xffffffff0e117836 */ /* 0x000fe40000000000 */
[----:B------:R-:W-:-:S03]  /*0e00*/  VIADD R15, R19, 0xffffffff ;  /* 0xffffffff130f7836 */ /* 0x000fc60000000000 */
[----:B------:R-:W-:-:S04]  /*0e10*/  ISETP.GT.U32.AND P0, PT, R17, 0xfd, PT ;  /* 0x000000fd1100780c */ /* 0x000fc80003f04070 */
[----:B------:R-:W-:-:S13]  /*0e20*/  ISETP.GT.U32.OR P0, PT, R15, 0xfd, P0 ;  /* 0x000000fd0f00780c */ /* 0x000fda0000704470 */
[----:B------:R-:W-:Y:S01]  /*0e30*/  @!P0 IMAD.MOV.U32 R13, RZ, RZ, RZ ;  /* 0x000000ffff0d8224 */ /* 0x000fe200078e00ff */
[----:B------:R-:W-:Y:S06]  /*0e40*/  @!P0 BRA `(.L_x_20) ;  /* 0x00000000005c8947 */ /* 0x000fec0003800000 */
[----:B------:R-:W-:Y:S02]  /*0e50*/  FSETP.GTU.FTZ.AND P0, PT, |R3|, +INF , PT ;  /* 0x7f8000000300780b */ /* 0x000fe40003f1c200 */
[----:B------:R-:W-:-:S04]  /*0e60*/  FSETP.GTU.FTZ.AND P1, PT, |R4|, +INF , PT ;  /* 0x7f8000000400780b */ /* 0x000fc80003f3c200 */
[----:B------:R-:W-:-:S13]  /*0e70*/  PLOP3.LUT P0, PT, P0, P1, PT, 0xf8, 0x8f ;  /* 0x00000000008f781c */ /* 0x000fda0000703f70 */
[----:B------:R-:W-:Y:S05]  /*0e80*/  @P0 BRA `(.L_x_21) ;  /* 0x00000004004c0947 */ /* 0x000fea0003800000 */
[----:B------:R-:W-:-:S13]  /*0e90*/  LOP3.LUT P0, RZ, R16, 0x7fffffff, R3, 0xc8, !PT ;  /* 0x7fffffff10ff7812 */ /* 0x000fda000780c803 */
[----:B------:R-:W-:Y:S05]  /*0ea0*/  @!P0 BRA `(.L_x_22) ;  /* 0x00000004003c8947 */ /* 0x000fea0003800000 */
[C---:B------:R-:W-:Y:S02]  /*0eb0*/  FSETP.NEU.FTZ.AND P2, PT, |R3|.reuse, +INF , PT ;  /* 0x7f8000000300780b */ /* 0x040fe40003f5d200 */
[----:B------:R-:W-:Y:S02]  /*0ec0*/  FSETP.NEU.FTZ.AND P1, PT, |R4|, +INF , PT ;  /* 0x7f8000000400780b */ /* 0x000fe40003f3d200 */
[----:B------:R-:W-:-:S11]  /*0ed0*/  FSETP.NEU.FTZ.AND P0, PT, |R3|, +INF , PT ;  /* 0x7f8000000300780b */ /* 0x000fd60003f1d200 */
[----:B------:R-:W-:Y:S05]  /*0ee0*/  @!P1 BRA !P2, `(.L_x_22) ;  /* 0x00000004002c9947 */ /* 0x000fea0005000000 */
[----:B------:R-:W-:-:S04]  /*0ef0*/  LOP3.LUT P2, RZ, R3, 0x7fffffff, RZ, 0xc0, !PT ;  /* 0x7fffffff03ff7812 */ /* 0x000fc8000784c0ff */
[----:B------:R-:W-:-:S13]  /*0f00*/  PLOP3.LUT P1, PT, P1, P2, PT, 0x2f, 0xf2 ;  /* 0x0000000000f2781c */ /* 0x000fda0000f24577 */
[----:B------:R-:W-:Y:S05]  /*0f10*/  @P1 BRA `(.L_x_23) ;  /* 0x0000000400181947 */ /* 0x000fea0003800000 */
[----:B------:R-:W-:-:S04]  /*0f20*/  LOP3.LUT P1, RZ, R16, 0x7fffffff, RZ, 0xc0, !PT ;  /* 0x7fffffff10ff7812 */ /* 0x000fc8000782c0ff */
[----:B------:R-:W-:-:S13]  /*0f30*/  PLOP3.LUT P0, PT, P0, P1, PT, 0x2f, 0xf2 ;  /* 0x0000000000f2781c */ /* 0x000fda0000702577 */
[----:B------:R-:W-:Y:S05]  /*0f40*/  @P0 BRA `(.L_x_24) ;  /* 0x0000000400000947 */ /* 0x000fea0003800000 */
[----:B------:R-:W-:Y:S02]  /*0f50*/  ISETP.GE.AND P0, PT, R15, RZ, PT ;  /* 0x000000ff0f00720c */ /* 0x000fe40003f06270 */
[----:B------:R-:W-:-:S11]  /*0f60*/  ISETP.GE.AND P1, PT, R17, RZ, PT ;  /* 0x000000ff1100720c */ /* 0x000fd60003f26270 */
[----:B------:R-:W-:Y:S02]  /*0f70*/  @P0 IMAD.MOV.U32 R13, RZ, RZ, RZ ;  /* 0x000000ffff0d0224 */ /* 0x000fe400078e00ff */
[----:B------:R-:W-:Y:S01]  /*0f80*/  @!P0 FFMA R3, R3, 1.84467440737095516160e+19, RZ ;  /* 0x5f80000003038823 */ /* 0x000fe200000000ff */
[----:B------:R-:W-:Y:S02]  /*0f90*/  @!P0 IMAD.MOV.U32 R13, RZ, RZ, -0x40 ;  /* 0xffffffc0ff0d8424 */ /* 0x000fe400078e00ff */
[----:B------:R-:W-:Y:S02]  /*0fa0*/  @!P1 FFMA R16, R4, 1.84467440737095516160e+19, RZ ;  /* 0x5f80000004109823 */ /* 0x000fe400000000ff */
[----:B------:R-:W-:-:S07]  /*0fb0*/  @!P1 VIADD R13, R13, 0x40 ;  /* 0x000000400d0d9836 */ /* 0x000fce0000000000 */
.L_x_20:
[----:B------:R-:W-:Y:S01]  /*0fc0*/  LEA R15, R14, 0xc0800000, 0x17 ;  /* 0xc08000000e0f7811 */ /* 0x000fe200078eb8ff */
[----:B------:R-:W-:Y:S04]  /*0fd0*/  BSSY.RECONVERGENT B3, `(.L_x_25) ;  /* 0x0000036000037945 */ /* 0x000fe80003800200 */
[----:B------:R-:W-:Y:S02]  /*0fe0*/  IMAD.IADD R17, R16, 0x1, -R15 ;  /* 0x0000000110117824 */ /* 0x000fe400078e0a0f */
[----:B------:R-:W-:Y:S02]  /*0ff0*/  VIADD R15, R19, 0xffffff81 ;  /* 0xffffff81130f7836 */ /* 0x000fe40000000000 */
[----:B------:R-:W0:Y:S01]  /*1000*/  MUFU.RCP R16, R17 ;  /* 0x0000001100107308 */ /* 0x000e220000001000 */
[----:B------:R-:W-:Y:S01]  /*1010*/  FADD.FTZ R18, -R17, -RZ ;  /* 0x800000ff11127221 */ /* 0x000fe20000010100 */
[----:B------:R-:W-:-:S03]  /*1020*/  IMAD R3, R15, -0x800000, R3 ;  /* 0xff8000000f037824 */ /* 0x000fc600078e0203 */
[----:B0-----:R-:W-:-:S04]  /*1030*/  FFMA R19, R16, R18, 1 ;  /* 0x3f80000010137423 */ /* 0x001fc80000000012 */
[----:B------:R-:W-:-:S04]  /*1040*/  FFMA R16, R16, R19, R16 ;  /* 0x0000001310107223 */ /* 0x000fc80000000010 */
[----:B------:R-:W-:-:S04]  /*1050*/  FFMA R19, R3, R16, RZ ;  /* 0x0000001003137223 */ /* 0x000fc800000000ff */
[----:B------:R-:W-:-:S04]  /*1060*/  FFMA R20, R18, R19, R3 ;  /* 0x0000001312147223 */ /* 0x000fc80000000003 */
[----:B------:R-:W-:-:S04]  /*1070*/  FFMA R19, R16, R20, R19 ;  /* 0x0000001410137223 */ /* 0x000fc80000000013 */
[----:B------:R-:W-:Y:S01]  /*1080*/  FFMA R20, R18, R19, R3 ;  /* 0x0000001312147223 */ /* 0x000fe20000000003 */
[----:B------:R-:W-:-:S03]  /*1090*/  IADD3 R18, PT, PT, R15, 0x7f, -R14 ;  /* 0x0000007f0f127810 */ /* 0x000fc60007ffe80e */
[----:B------:R-:W-:Y:S02]  /*10a0*/  FFMA R3, R16, R20, R19 ;  /* 0x0000001410037223 */ /* 0x000fe40000000013 */
[----:B------:R-:W-:-:S03]  /*10b0*/  IMAD.IADD R18, R18, 0x1, R13 ;  /* 0x0000000112127824 */ /* 0x000fc600078e020d */
[----:B------:R-:W-:-:S04]  /*10c0*/  SHF.R.U32.HI R14, RZ, 0x17, R3 ;  /* 0x00000017ff0e7819 */ /* 0x000fc80000011603 */
[----:B------:R-:W-:-:S05]  /*10d0*/  LOP3.LUT R14, R14, 0xff, RZ, 0xc0, !PT ;  /* 0x000000ff0e0e7812 */ /* 0x000fca00078ec0ff */
[----:B------:R-:W-:-:S04]  /*10e0*/  IMAD.IADD R17, R14, 0x1, R18 ;  /* 0x000000010e117824 */ /* 0x000fc800078e0212 */
[----:B------:R-:W-:-:S05]  /*10f0*/  VIADD R13, R17, 0xffffffff ;  /* 0xffffffff110d7836 */ /* 0x000fca0000000000 */
[----:B------:R-:W-:-:S13]  /*1100*/  ISETP.GE.U32.AND P0, PT, R13, 0xfe, PT ;  /* 0x000000fe0d00780c */ /* 0x000fda0003f06070 */
[----:B------:R-:W-:Y:S05]  /*1110*/  @!P0 BRA `(.L_x_26) ;  /* 0x0000000000808947 */ /* 0x000fea0003800000 */
[----:B------:R-:W-:-:S13]  /*1120*/  ISETP.GT.AND P0, PT, R17, 0xfe, PT ;  /* 0x000000fe1100780c */ /* 0x000fda0003f04270 */
[----:B------:R-:W-:Y:S05]  /*1130*/  @P0 BRA `(.L_x_27) ;  /* 0x00000000006c0947 */ /* 0x000fea0003800000 */
[----:B------:R-:W-:-:S13]  /*1140*/  ISETP.GE.AND P0, PT, R17, 0x1, PT ;  /* 0x000000011100780c */ /* 0x000fda0003f06270 */
[----:B------:R-:W-:Y:S05]  /*1150*/  @P0 BRA `(.L_x_28) ;  /* 0x0000000000740947 */ /* 0x000fea0003800000 */
[----:B------:R-:W-:Y:S02]  /*1160*/  ISETP.GE.AND P0, PT, R17, -0x18, PT ;  /* 0xffffffe81100780c */ /* 0x000fe40003f06270 */
[----:B------:R-:W-:-:S11]  /*1170*/  LOP3.LUT R3, R3, 0x80000000, RZ, 0xc0, !PT ;  /* 0x8000000003037812 */ /* 0x000fd600078ec0ff */
[----:B------:R-:W-:Y:S05]  /*1180*/  @!P0 BRA `(.L_x_28) ;  /* 0x0000000000688947 */ /* 0x000fea0003800000 */
[CC--:B------:R-:W-:Y:S01]  /*1190*/  FFMA.RZ R13, R16.reuse, R20.reuse, R19 ;  /* 0x00000014100d7223 */ /* 0x0c0fe2000000c013 */
[C---:B------:R-:W-:Y:S01]  /*11a0*/  VIADD R15, R17.reuse, 0x20 ;  /* 0x00000020110f7836 */ /* 0x040fe20000000000 */
[C---:B------:R-:W-:Y:S02]  /*11b0*/  ISETP.NE.AND P2, PT, R17.reuse, RZ, PT ;  /* 0x000000ff1100720c */ /* 0x040fe40003f45270 */
[----:B------:R-:W-:Y:S01]  /*11c0*/  ISETP.NE.AND P1, PT, R17, RZ, PT ;  /* 0x000000ff1100720c */ /* 0x000fe20003f25270 */
[----:B------:R-:W-:Y:S01]  /*11d0*/  IMAD.MOV R17, RZ, RZ, -R17 ;  /* 0x000000ffff117224 */ /* 0x000fe200078e0a11 */
[----:B------:R-:W-:Y:S01]  /*11e0*/  LOP3.LUT R14, R13, 0x7fffff, RZ, 0xc0, !PT ;  /* 0x007fffff0d0e7812 */ /* 0x000fe200078ec0ff */
[CCC-:B------:R-:W-:Y:S01]  /*11f0*/  FFMA.RP R13, R16.reuse, R20.reuse, R19.reuse ;  /* 0x00000014100d7223 */ /* 0x1c0fe20000008013 */
[----:B------:R-:W-:Y:S02]  /*1200*/  FFMA.RM R16, R16, R20, R19 ;  /* 0x0000001410107223 */ /* 0x000fe40000004013 */
[----:B------:R-:W-:-:S03]  /*1210*/  LOP3.LUT R14, R14, 0x800000, RZ, 0xfc, !PT ;  /* 0x008000000e0e7812 */ /* 0x000fc600078efcff */
[----:B------:R-:W-:Y:S02]  /*1220*/  FSETP.NEU.FTZ.AND P0, PT, R13, R16, PT ;  /* 0x000000100d00720b */ /* 0x000fe40003f1d000 */
[----:B------:R-:W-:Y:S02]  /*1230*/  SHF.L.U32 R15, R14, R15, RZ ;  /* 0x0000000f0e0f7219 */ /* 0x000fe400000006ff */
[----:B------:R-:W-:Y:S02]  /*1240*/  SEL R13, R17, RZ, P2 ;  /* 0x000000ff110d7207 */ /* 0x000fe40001000000 */
[----:B------:R-:W-:Y:S02]  /*1250*/  ISETP.NE.AND P1, PT, R15, RZ, P1 ;  /* 0x000000ff0f00720c */ /* 0x000fe40000f25270 */
[----:B------:R-:W-:Y:S02]  /*1260*/  SHF.R.U32.HI R13, RZ, R13, R14 ;  /* 0x0000000dff0d7219 */ /* 0x000fe4000001160e */
[----:B------:R-:W-:-:S02]  /*1270*/  PLOP3.LUT P0, PT, P0, P1, PT, 0xf8, 0x8f ;  /* 0x00000000008f781c */ /* 0x000fc40000703f70 */
[----:B------:R-:W-:Y:S02]  /*1280*/  SHF.R.U32.HI R15, RZ, 0x1, R13 ;  /* 0x00000001ff0f7819 */ /* 0x000fe4000001160d */
[----:B------:R-:W-:-:S04]  /*1290*/  SEL R14, RZ, 0x1, !P0 ;  /* 0x00000001ff0e7807 */ /* 0x000fc80004000000 */
[----:B------:R-:W-:-:S04]  /*12a0*/  LOP3.LUT R14, R14, 0x1, R15, 0xf8, !PT ;  /* 0x000000010e0e7812 */ /* 0x000fc800078ef80f */
[----:B------:R-:W-:-:S05]  /*12b0*/  LOP3.LUT R14, R14, R13, RZ, 0xc0, !PT ;  /* 0x0000000d0e0e7212 */ /* 0x000fca00078ec0ff */
[----:B------:R-:W-:-:S05]  /*12c0*/  IMAD.IADD R14, R15, 0x1, R14 ;  /* 0x000000010f0e7824 */ /* 0x000fca00078e020e */
[----:B------:R-:W-:Y:S01]  /*12d0*/  LOP3.LUT R3, R14, R3, RZ, 0xfc, !PT ;  /* 0x000000030e037212 */ /* 0x000fe200078efcff */
[----:B------:R-:W-:Y:S06]  /*12e0*/  BRA `(.L_x_28) ;  /* 0x0000000000107947 */ /* 0x000fec0003800000 */
.L_x_27:
[----:B------:R-:W-:-:S04]  /*12f0*/  LOP3.LUT R3, R3, 0x80000000, RZ, 0xc0, !PT ;  /* 0x8000000003037812 */ /* 0x000fc800078ec0ff */
[----:B------:R-:W-:Y:S01]  /*1300*/  LOP3.LUT R3, R3, 0x7f800000, RZ, 0xfc, !PT ;  /* 0x7f80000003037812 */ /* 0x000fe200078efcff */
[----:B------:R-:W-:Y:S06]  /*1310*/  BRA `(.L_x_28) ;  /* 0x0000000000047947 */ /* 0x000fec0003800000 */
.L_x_26:
[----:B------:R-:W-:-:S07]  /*1320*/  IMAD R3, R18, 0x800000, R3 ;  /* 0x0080000012037824 */ /* 0x000fce00078e0203 */
.L_x_28:
[----:B------:R-:W-:Y:S05]  /*1330*/  BSYNC.RECONVERGENT B3 ;  /* 0x0000000000037941 */ /* 0x000fea0003800200 */
.L_x_25:
[----:B------:R-:W-:Y:S05]  /*1340*/  BRA `(.L_x_29) ;  /* 0x0000000000207947 */ /* 0x000fea0003800000 */
.L_x_24:
[----:B------:R-:W-:-:S04]  /*1350*/  LOP3.LUT R3, R16, 0x80000000, R3, 0x48, !PT ;  /* 0x8000000010037812 */ /* 0x000fc800078e4803 */
[----:B------:R-:W-:Y:S01]  /*1360*/  LOP3.LUT R3, R3, 0x7f800000, RZ, 0xfc, !PT ;  /* 0x7f80000003037812 */ /* 0x000fe200078efcff */
[----:B------:R-:W-:Y:S06]  /*1370*/  BRA `(.L_x_29) ;  /* 0x0000000000147947 */ /* 0x000fec0003800000 */
.L_x_23:
[----:B------:R-:W-:Y:S01]  /*1380*/  LOP3.LUT R3, R16, 0x80000000, R3, 0x48, !PT ;  /* 0x8000000010037812 */ /* 0x000fe200078e4803 */
[----:B------:R-:W-:Y:S06]  /*1390*/  BRA `(.L_x_29) ;  /* 0x00000000000c7947 */ /* 0x000fec0003800000 */
.L_x_22:
[----:B------:R-:W0:Y:S01]  /*13a0*/  MUFU.RSQ R3, -QNAN ;  /* 0xffc0000000037908 */ /* 0x000e220000001400 */
[----:B------:R-:W-:Y:S05]  /*13b0*/  BRA `(.L_x_29) ;  /* 0x0000000000047947 */ /* 0x000fea0003800000 */
.L_x_21:
[----:B------:R-:W-:-:S07]  /*13c0*/  FADD.FTZ R3, R3, R4 ;  /* 0x0000000403037221 */ /* 0x000fce0000010000 */
.L_x_29:
[----:B------:R-:W-:Y:S05]  /*13d0*/  BSYNC.RECONVERGENT B2 ;  /* 0x0000000000027941 */ /* 0x000fea0003800200 */
.L_x_19:
[----:B------:R-:W-:-:S04]  /*13e0*/  IMAD.MOV.U32 R13, RZ, RZ, 0x0 ;  /* 0x00000000ff0d7424 */ /* 0x000fc800078e00ff */
[----:B0-----:R-:W-:Y:S05]  /*13f0*/  RET.REL.NODEC R12 `(_Z14get_neighboursiPbS_il) ;  /* 0xffffffec0c007950 */ /* 0x001fea0003c3ffff */
.L_x_30:
[----:B------:R-:W-:-:S00]  /*1400*/  BRA `(.L_x_30) ;  /* 0xfffffffc00fc7947 */ /* 0x000fc0000383ffff */
[----:B------:R-:W-:-:S00]  /*1410*/  NOP ;  /* 0x0000000000007918 */ /* 0x000fc00000000000 */
        /* <DEDUP_REMOVED lines=14> */
.L_x_1690:


//--------------------- .text._Z11check_bloomPiPbS0_Pmiii --------------------------
	.section	.text._Z11check_bloomPiPbS0_Pmiii,"ax",@progbits
	.align	128
        .global         _Z11check_bloomPiPbS0_Pmiii
        .type           _Z11check_bloomPiPbS0_Pmiii,@function
        .size           _Z11check_bloomPiPbS0_Pmiii,(.L_x_1691 - _Z11check_bloomPiPbS0_Pmiii)
        .other          _Z11check_bloomPiPbS0_Pmiii,@"STO_CUDA_ENTRY STV_DEFAULT"
_Z11check_bloomPiPbS0_Pmiii:
.text._Z11check_bloomPiPbS0_Pmiii:
[----:B------:R-:W-:Y:S01]  /*0000*/  LDC R1, c[0x0][0x37c] ;  /* 0x0000df00ff017b82 */ /* 0x000fe20000000800 */
[----:B------:R-:W0:Y:S01]  /*0010*/  S2R R0, SR_CTAID.X ;  /* 0x0000000000007919 */ /* 0x000e220000002500 */
[----:B------:R-:W0:Y:S02]  /*0020*/  LDCU UR4, c[0x0][0x3a8] ;  /* 0x00007500ff0477ac */ /* 0x000e240008000800 */
[----:B0-----:R-:W-:-:S13]  /*0030*/  ISETP.GE.AND P0, PT, R0, UR4, PT ;  /* 0x0000000400007c0c */ /* 0x001fda000bf06270 */
[----:B------:R-:W-:Y:S05]  /*0040*/  @P0 EXIT ;  /* 0x000000000000094d */ /* 0x000fea0003800000 */
[----:B------:R-:W0:Y:S01]  /*0050*/  LDC.64 R2, c[0x0][0x380] ;  /* 0x0000e000ff027b82 */ /* 0x000e220000000a00 */
[----:B------:R-:W0:Y:S02]  /*0060*/  LDCU.64 UR6, c[0x0][0x358] ;  /* 0x00006b00ff0677ac */ /* 0x000e240008000a00 */
[----:B0-----:R-:W2:Y:S02]  /*0070*/  LDG.E R2, desc[UR6][R2.64] ;  /* 0x0000000602027981 */ /* 0x001ea4000c1e1900 */
[----:B--2---:R-:W-:-:S13]  /*0080*/  ISETP.NE.AND P0, PT, R2, RZ, PT ;  /* 0x000000ff0200720c */ /* 0x004fda0003f05270 */
[----:B------:R-:W-:Y:S05]  /*0090*/  @P0 EXIT ;  /* 0x000000000000094d */ /* 0x000fea0003800000 */
[----:B------:R-:W0:Y:S01]  /*00a0*/  LDCU.64 UR4, c[0x0][0x390] ;  /* 0x00007200ff0477ac */ /* 0x000e220008000a00 */
[----:B------:R-:W1:Y:S01]  /*00b0*/  S2R R9, SR_TID.X ;  /* 0x0000000000097919 */ /* 0x000e620000002100 */
[----:B------:R-:W1:Y:S01]  /*00c0*/  LDCU.64 UR8, c[0x0][0x3a0] ;  /* 0x00007400ff0877ac */ /* 0x000e620008000a00 */
[----:B0-----:R-:W-:-:S05]  /*00d0*/  IADD3 R2, P0, PT, R0, UR4, RZ ;  /* 0x0000000400027c10 */ /* 0x001fca000ff1e0ff */
[----:B------:R-:W-:-:S05]  /*00e0*/  IMAD.X R3, RZ, RZ, UR5, P0 ;  /* 0x00000005ff037e24 */ /* 0x000fca00080e06ff */
[----:B------:R-:W2:Y:S02]  /*00f0*/  LDG.E.U8 R2, desc[UR6][R2.64] ;  /* 0x0000000602027981 */ /* 0x000ea4000c1e1100 */
[----:B--2---:R-:W-:-:S04]  /*0100*/  ISETP.NE.AND P0, PT, R2, 0x1, PT ;  /* 0x000000010200780c */ /* 0x004fc80003f05270 */
[----:B-1----:R-:W-:-:S13]  /*0110*/  ISETP.GE.OR P0, PT, R9, UR9, P0 ;  /* 0x0000000909007c0c */ /* 0x002fda0008706670 */
[----:B------:R-:W-:Y:S05]  /*0120*/  @P0 EXIT ;  /* 0x000000000000094d */ /* 0x000fea0003800000 */
[----:B------:R-:W0:Y:S01]  /*0130*/  LDC.64 R6, c[0x0][0x398] ;  /* 0x0000e600ff067b82 */ /* 0x000e220000000a00 */
[----:B------:R-:W-:-:S04]  /*0140*/  IMAD.SHL.U32 R3, R0, 0x2, RZ ;  /* 0x0000000200037824 */ /* 0x000fc800078e00ff */
[----:B0-----:R-:W-:-:S05]  /*0150*/  IMAD.WIDE.U32 R6, R3, 0x40, R6 ;  /* 0x0000004003067825 */ /* 0x001fca00078e0006 */
[----:B------:R-:W2:Y:S04]  /*0160*/  LDG.E.64 R2, desc[UR6][R6.64] ;  /* 0x0000000606027981 */ /* 0x000ea8000c1e1b00 */
[----:B------:R-:W2:Y:S01]  /*0170*/  LDG.E.64 R4, desc[UR6][R6.64+0x40] ;  /* 0x0000400606047981 */ /* 0x000ea2000c1e1b00 */
[----:B------:R-:W-:Y:S01]  /*0180*/  LOP3.LUT R9, R9, 0xff, RZ, 0xc0, !PT ;  /* 0x000000ff09097812 */ /* 0x000fe200078ec0ff */
[----:B------:R-:W-:Y:S01]  /*0190*/  USHF.R.S32.HI UR5, URZ, 0x1f, UR8 ;  /* 0x0000001fff057899 */ /* 0x000fe20008011408 */
[----:B------:R-:W-:Y:S03]  /*01a0*/  BSSY.RECONVERGENT B0, `(.L_x_31) ;  /* 0x000001e000007945 */ /* 0x000fe60003800200 */
[----:B--2---:R-:W-:-:S04]  /*01b0*/  IMAD.WIDE.U32 R2, R4, R9, R2 ;  /* 0x0000000904027225 */ /* 0x004fc800078e0002 */
[----:B------:R-:W-:-:S04]  /*01c0*/  IMAD R5, R5, R9, RZ ;  /* 0x0000000905057224 */ /* 0x000fc800078e02ff */
[----:B------:R-:W-:-:S05]  /*01d0*/  IMAD.IADD R4, R3, 0x1, R5 ;  /* 0x0000000103047824 */ /* 0x000fca00078e0205 */
[----:B------:R-:W-:-:S04]  /*01e0*/  LOP3.LUT R0, R4, UR5, RZ, 0xfc, !PT ;  /* 0x0000000504007c12 */ /* 0x000fc8000f8efcff */
[----:B------:R-:W-:-:S13]  /*01f0*/  ISETP.NE.U32.AND P0, PT, R0, RZ, PT ;  /* 0x000000ff0000720c */ /* 0x000fda0003f05070 */
[----:B------:R-:W-:Y:S05]  /*0200*/  @P0 BRA `(.L_x_32) ;  /* 0x00000000004c0947 */ /* 0x000fea0003800000 */
[----:B------:R-:W0:Y:S01]  /*0210*/  I2F.U32.RP R0, UR8 ;  /* 0x0000000800007d06 */ /* 0x000e220008209000 */
[----:B------:R-:W-:-:S07]  /*0220*/  ISETP.NE.U32.AND P1, PT, RZ, UR8, PT ;  /* 0x00000008ff007c0c */ /* 0x000fce000bf25070 */
[----:B0-----:R-:W0:Y:S02]  /*0230*/  MUFU.RCP R0, R0 ;  /* 0x0000000000007308 */ /* 0x001e240000001000 */
[----:B0-----:R-:W-:-:S06]  /*0240*/  IADD3 R4, PT, PT, R0, 0xffffffe, RZ ;  /* 0x0ffffffe00047810 */ /* 0x001fcc0007ffe0ff */
[----:B------:R0:W1:Y:S02]  /*0250*/  F2I.FTZ.U32.TRUNC.NTZ R5, R4 ;  /* 0x0000000400057305 */ /* 0x000064000021f000 */
[----:B0-----:R-:W-:Y:S02]  /*0260*/  IMAD.MOV.U32 R4, RZ, RZ, RZ ;  /* 0x000000ffff047224 */ /* 0x001fe400078e00ff */
[----:B-1----:R-:W-:-:S04]  /*0270*/  IMAD.MOV R3, RZ, RZ, -R5 ;  /* 0x000000ffff037224 */ /* 0x002fc800078e0a05 */
[----:B------:R-:W-:-:S04]  /*0280*/  IMAD R3, R3, UR8, RZ ;  /* 0x0000000803037c24 */ /* 0x000fc8000f8e02ff */
[----:B------:R-:W-:-:S04]  /*0290*/  IMAD.HI.U32 R5, R5, R3, R4 ;  /* 0x0000000305057227 */ /* 0x000fc800078e0004 */
[----:B------:R-:W-:Y:S02]  /*02a0*/  HFMA2 R3, -RZ, RZ, 0, 0 ;  /* 0x00000000ff037431 */ /* 0x000fe400000001ff */
[----:B------:R-:W-:-:S05]  /*02b0*/  IMAD.HI.U32 R5, R5, R2, RZ ;  /* 0x0000000205057227 */ /* 0x000fca00078e00ff */
[----:B------:R-:W-:-:S05]  /*02c0*/  IADD3 R5, PT, PT, -R5, RZ, RZ ;  /* 0x000000ff05057210 */ /* 0x000fca0007ffe1ff */
[----:B------:R-:W-:-:S05]  /*02d0*/  IMAD R2, R5, UR8, R2 ;  /* 0x0000000805027c24 */ /* 0x000fca000f8e0202 */
[----:B------:R-:W-:-:S13]  /*02e0*/  ISETP.GE.U32.AND P0, PT, R2, UR8, PT ;  /* 0x0000000802007c0c */ /* 0x000fda000bf06070 */
[----:B------:R-:W-:-:S05]  /*02f0*/  @P0 VIADD R2, R2, -UR8 ;  /* 0x8000000802020c36 */ /* 0x000fca0008000000 */
[----:B------:R-:W-:-:S13]  /*0300*/  ISETP.GE.U32.AND P0, PT, R2, UR8, PT ;  /* 0x0000000802007c0c */ /* 0x000fda000bf06070 */
[----:B------:R-:W-:Y:S01]  /*0310*/  @P0 VIADD R2, R2, -UR8 ;  /* 0x8000000802020c36 */ /* 0x000fe20008000000 */
[----:B------:R-:W-:Y:S01]  /*0320*/  @!P1 LOP3.LUT R2, RZ, UR8, RZ, 0x33, !PT ;  /* 0x00000008ff029c12 */ /* 0x000fe2000f8e33ff */
[----:B------:R-:W-:Y:S06]  /*0330*/  BRA `(.L_x_33) ;  /* 0x0000000000107947 */ /* 0x000fec0003800000 */
.L_x_32:
[----:B------:R-:W-:-:S07]  /*0340*/  MOV R0, 0x360 ;  /* 0x0000036000007802 */ /* 0x000fce0000000f00 */
[----:B------:R-:W-:Y:S05]  /*0350*/  CALL.REL.NOINC `($__internal_1_$__cuda_sm20_rem_u64) ;  /* 0x0000000000447944 */ /* 0x000fea0003c00000 */
[----:B------:R-:W-:Y:S02]  /*0360*/  IMAD.MOV.U32 R2, RZ, RZ, R4 ;  /* 0x000000ffff027224 */ /* 0x000fe400078e0004 */
[----:B------:R-:W-:-:S07]  /*0370*/  IMAD.MOV.U32 R3, RZ, RZ, R5 ;  /* 0x000000ffff037224 */ /* 0x000fce00078e0005 */
.L_x_33:
[----:B------:R-:W-:Y:S05]  /*0380*/  BSYNC.RECONVERGENT B0 ;  /* 0x0000000000007941 */ /* 0x000fea0003800200 */
.L_x_31:
[----:B------:R-:W0:Y:S02]  /*0390*/  LDCU.64 UR10, c[0x0][0x388] ;  /* 0x00007100ff0a77ac */ /* 0x000e240008000a00 */
[----:B0-----:R-:W-:-:S04]  /*03a0*/  IADD3 R2, P0, PT, R2, UR10, RZ ;  /* 0x0000000a02027c10 */ /* 0x001fc8000ff1e0ff */
[----:B------:R-:W-:-:S05]  /*03b0*/  IADD3.X R3, PT, PT, R3, UR11, RZ, P0, !PT ;  /* 0x0000000b03037c10 */ /* 0x000fca00087fe4ff */
[----:B------:R-:W2:Y:S02]  /*03c0*/  LDG.E.U8 R2, desc[UR6][R2.64] ;  /* 0x0000000602027981 */ /* 0x000ea4000c1e1100 */
[----:B--2---:R-:W-:-:S13]  /*03d0*/  ISETP.NE.AND P0, PT, R2, RZ, PT ;  /* 0x000000ff0200720c */ /* 0x004fda0003f05270 */
[----:B------:R-:W-:Y:S05]  /*03e0*/  @P0 EXIT ;  /* 0x000000000000094d */ /* 0x000fea0003800000 */
[----:B------:R-:W0:Y:S01]  /*03f0*/  S2R R0, SR_LANEID ;  /* 0x0000000000007919 */ /* 0x000e220000000000 */
[----:B------:R-:W1:Y:S01]  /*0400*/  LDC.64 R2, c[0x0][0x380] ;  /* 0x0000e000ff027b82 */ /* 0x000e620000000a00 */
[----:B------:R-:W-:Y:S02]  /*0410*/  VOTEU.ANY UR4, UPT, PT ;  /* 0x0000000000047886 */ /* 0x000fe400038e0100 */
[----:B------:R-:W-:Y:S02]  /*0420*/  UFLO.U32 UR5, UR4 ;  /* 0x00000004000572bd */ /* 0x000fe400080e0000 */
[----:B------:R-:W1:Y:S04]  /*0430*/  POPC R5, UR4 ;  /* 0x0000000400057d09 */ /* 0x000e680008000000 */
[----:B0-----:R-:W-:-:S13]  /*0440*/  ISETP.EQ.U32.AND P0, PT, R0, UR5, PT ;  /* 0x0000000500007c0c */ /* 0x001fda000bf02070 */
[----:B-1----:R-:W-:Y:S01]  /*0450*/  @P0 REDG.E.ADD.STRONG.GPU desc[UR6][R2.64], R5 ;  /* 0x000000050200098e */ /* 0x002fe2000c12e106 */
[----:B------:R-:W-:Y:S05]  /*0460*/  EXIT ;  /* 0x000000000000794d */ /* 0x000fea0003800000 */
        .weak           $__internal_1_$__cuda_sm20_rem_u64
        .type           $__internal_1_$__cuda_sm20_rem_u64,@function
        .size           $__internal_1_$__cuda_sm20_rem_u64,(.L_x_1691 - $__internal_1_$__cuda_sm20_rem_u64)
$__internal_1_$__cuda_sm20_rem_u64:
[----:B------:R-:W0:Y:S02]  /*0470*/  LDCU UR4, c[0x0][0x3a0] ;  /* 0x00007400ff0477ac */ /* 0x000e240008000800 */
[----:B0-----:R-:W0:Y:S08]  /*0480*/  I2F.U64.RP R3, UR4 ;  /* 0x0000000400037d12 */ /* 0x001e300008309000 */
[----:B0-----:R-:W0:Y:S02]  /*0490*/  MUFU.RCP R3, R3 ;  /* 0x0000000300037308 */ /* 0x001e240000001000 */
[----:B0-----:R-:W-:-:S06]  /*04a0*/  IADD3 R6, PT, PT, R3, 0x1ffffffe, RZ ;  /* 0x1ffffffe03067810 */ /* 0x001fcc0007ffe0ff */
[----:B------:R-:W0:Y:S02]  /*04b0*/  F2I.U64.TRUNC R6, R6 ;  /* 0x0000000600067311 */ /* 0x000e24000020d800 */
[----:B0-----:R-:W-:-:S04]  /*04c0*/  IMAD.WIDE.U32 R8, R6, UR4, RZ ;  /* 0x0000000406087c25 */ /* 0x001fc8000f8e00ff */
[C---:B------:R-:W-:Y:S01]  /*04d0*/  IMAD R5, R6.reuse, UR5, R9 ;  /* 0x0000000506057c24 */ /* 0x040fe2000f8e0209 */
[----:B------:R-:W-:Y:S01]  /*04e0*/  IADD3 R11, P0, PT, RZ, -R8, RZ ;  /* 0x80000008ff0b7210 */ /* 0x000fe20007f1e0ff */
[----:B------:R-:W-:Y:S02]  /*04f0*/  IMAD.MOV.U32 R9, RZ, RZ, R6 ;  /* 0x000000ffff097224 */ /* 0x000fe400078e0006 */
[----:B------:R-:W-:Y:S02]  /*0500*/  IMAD R5, R7, UR4, R5 ;  /* 0x0000000407057c24 */ /* 0x000fe4000f8e0205 */
[----:B------:R-:W-:-:S04]  /*0510*/  IMAD.HI.U32 R8, R6, R11, RZ ;  /* 0x0000000b06087227 */ /* 0x000fc800078e00ff */
[----:B------:R-:W-:-:S04]  /*0520*/  IMAD.X R5, RZ, RZ, ~R5, P0 ;  /* 0x000000ffff057224 */ /* 0x000fc800000e0e05 */
[----:B------:R-:W-:-:S04]  /*0530*/  IMAD.WIDE.U32 R8, P0, R6, R5, R8 ;  /* 0x0000000506087225 */ /* 0x000fc80007800008 */
[C---:B------:R-:W-:Y:S02]  /*0540*/  IMAD R13, R7.reuse, R5, RZ ;  /* 0x00000005070d7224 */ /* 0x040fe400078e02ff */
[----:B------:R-:W-:-:S04]  /*0550*/  IMAD.HI.U32 R8, P1, R7, R11, R8 ;  /* 0x0000000b07087227 */ /* 0x000fc80007820008 */
[----:B------:R-:W-:Y:S01]  /*0560*/  IMAD.HI.U32 R3, R7, R5, RZ ;  /* 0x0000000507037227 */ /* 0x000fe200078e00ff */
[----:B------:R-:W-:-:S04]  /*0570*/  IADD3 R9, P2, PT, R13, R8, RZ ;  /* 0x000000080d097210 */ /* 0x000fc80007f5e0ff */
[----:B------:R-:W-:Y:S01]  /*0580*/  IADD3.X R3, PT, PT, R3, R7, RZ, P0, !PT ;  /* 0x0000000703037210 */ /* 0x000fe200007fe4ff */
[----:B------:R-:W-:-:S03]  /*0590*/  IMAD.WIDE.U32 R6, R9, UR4, RZ ;  /* 0x0000000409067c25 */ /* 0x000fc6000f8e00ff */
[----:B------:R-:W-:Y:S01]  /*05a0*/  IADD3.X R3, PT, PT, RZ, RZ, R3, P2, P1 ;  /* 0x000000ffff037210 */ /* 0x000fe200017e2403 */
[----:B------:R-:W-:Y:S01]  /*05b0*/  IMAD R8, R9, UR5, R7 ;  /* 0x0000000509087c24 */ /* 0x000fe2000f8e0207 */
[----:B------:R-:W-:-:S03]  /*05c0*/  IADD3 R7, P0, PT, RZ, -R6, RZ ;  /* 0x80000006ff077210 */ /* 0x000fc60007f1e0ff */
[----:B------:R-:W-:Y:S02]  /*05d0*/  IMAD R5, R3, UR4, R8 ;  /* 0x0000000403057c24 */ /* 0x000fe4000f8e0208 */
[----:B------:R-:W-:-:S04]  /*05e0*/  IMAD.HI.U32 R8, R9, R7, RZ ;  /* 0x0000000709087227 */ /* 0x000fc800078e00ff */
[----:B------:R-:W-:-:S04]  /*05f0*/  IMAD.X R6, RZ, RZ, ~R5, P0 ;  /* 0x000000ffff067224 */ /* 0x000fc800000e0e05 */
[----:B------:R-:W-:-:S04]  /*0600*/  IMAD.WIDE.U32 R8, P0, R9, R6, R8 ;  /* 0x0000000609087225 */ /* 0x000fc80007800008 */
[C---:B------:R-:W-:Y:S02]  /*0610*/  IMAD R10, R3.reuse, R6, RZ ;  /* 0x00000006030a7224 */ /* 0x040fe400078e02ff */
[----:B------:R-:W-:-:S04]  /*0620*/  IMAD.HI.U32 R5, P1, R3, R7, R8 ;  /* 0x0000000703057227 */ /* 0x000fc80007820008 */
[----:B------:R-:W-:Y:S02]  /*0630*/  HFMA2 R7, -RZ, RZ, 0, 0 ;  /* 0x00000000ff077431 */ /* 0x000fe400000001ff */
[----:B------:R-:W-:Y:S01]  /*0640*/  IMAD.HI.U32 R6, R3, R6, RZ ;  /* 0x0000000603067227 */ /* 0x000fe200078e00ff */
[----:B------:R-:W-:-:S03]  /*0650*/  IADD3 R5, P2, PT, R10, R5, RZ ;  /* 0x000000050a057210 */ /* 0x000fc60007f5e0ff */
[----:B------:R-:W-:Y:S02]  /*0660*/  IMAD.X R3, R6, 0x1, R3, P0 ;  /* 0x0000000106037824 */ /* 0x000fe400000e0603 */
[----:B------:R-:W-:-:S03]  /*0670*/  IMAD.HI.U32 R6, R5, R2, RZ ;  /* 0x0000000205067227 */ /* 0x000fc600078e00ff */
[----:B------:R-:W-:Y:S01]  /*0680*/  IADD3.X R3, PT, PT, RZ, RZ, R3, P2, P1 ;  /* 0x000000ffff037210 */ /* 0x000fe200017e2403 */
[----:B------:R-:W-:-:S04]  /*0690*/  IMAD.WIDE.U32 R6, R5, R4, R6 ;  /* 0x0000000405067225 */ /* 0x000fc800078e0006 */
[C---:B------:R-:W-:Y:S02]  /*06a0*/  IMAD R8, R3.reuse, R4, RZ ;  /* 0x0000000403087224 */ /* 0x040fe400078e02ff */
[----:B------:R-:W-:-:S04]  /*06b0*/  IMAD.HI.U32 R5, P0, R3, R2, R6 ;  /* 0x0000000203057227 */ /* 0x000fc80007800006 */
[----:B------:R-:W-:Y:S01]  /*06c0*/  IMAD.HI.U32 R3, R3, R4, RZ ;  /* 0x0000000403037227 */ /* 0x000fe200078e00ff */
[----:B------:R-:W-:-:S03]  /*06d0*/  IADD3 R5, P1, PT, R8, R5, RZ ;  /* 0x0000000508057210 */ /* 0x000fc60007f3e0ff */
[----:B------:R-:W-:Y:S02]  /*06e0*/  IMAD.X R3, RZ, RZ, R3, P0 ;  /* 0x000000ffff037224 */ /* 0x000fe400000e0603 */
[----:B------:R-:W-:-:S04]  /*06f0*/  IMAD.WIDE.U32 R6, R5, UR4, RZ ;  /* 0x0000000405067c25 */ /* 0x000fc8000f8e00ff */
[----:B------:R-:W-:Y:S01]  /*0700*/  IMAD.X R3, RZ, RZ, R3, P1 ;  /* 0x000000ffff037224 */ /* 0x000fe200008e0603 */
[----:B------:R-:W-:Y:S01]  /*0710*/  IADD3 R6, P1, PT, -R6, R2, RZ ;  /* 0x0000000206067210 */ /* 0x000fe20007f3e1ff */
[----:B------:R-:W-:-:S03]  /*0720*/  IMAD R8, R5, UR5, R7 ;  /* 0x0000000505087c24 */ /* 0x000fc6000f8e0207 */
[----:B------:R-:W-:Y:S01]  /*0730*/  ISETP.GE.U32.AND P0, PT, R6, UR4, PT ;  /* 0x0000000406007c0c */ /* 0x000fe2000bf06070 */
[----:B------:R-:W-:-:S05]  /*0740*/  IMAD R3, R3, UR4, R8 ;  /* 0x0000000403037c24 */ /* 0x000fca000f8e0208 */
[----:B------:R-:W-:Y:S02]  /*0750*/  IADD3.X R5, PT, PT, ~R3, R4, RZ, P1, !PT ;  /* 0x0000000403057210 */ /* 0x000fe40000ffe5ff */
[----:B------:R-:W-:Y:S02]  /*0760*/  IADD3 R3, P1, PT, R6, -UR4, RZ ;  /* 0x8000000406037c10 */ /* 0x000fe4000ff3e0ff */
[C---:B------:R-:W-:Y:S02]  /*0770*/  ISETP.GE.U32.AND.EX P0, PT, R5.reuse, UR5, PT, P0 ;  /* 0x0000000505007c0c */ /* 0x040fe4000bf06100 */
[----:B------:R-:W-:Y:S02]  /*0780*/  IADD3.X R2, PT, PT, R5, ~UR5, RZ, P1, !PT ;  /* 0x8000000505027c10 */ /* 0x000fe40008ffe4ff */
[----:B------:R-:W-:Y:S02]  /*0790*/  SEL R3, R3, R6, P0 ;  /* 0x0000000603037207 */ /* 0x000fe40000000000 */
[----:B------:R-:W-:-:S02]  /*07a0*/  SEL R2, R2, R5, P0 ;  /* 0x0000000502027207 */ /* 0x000fc40000000000 */
[C---:B------:R-:W-:Y:S02]  /*07b0*/  ISETP.GE.U32.AND P0, PT, R3.reuse, UR4, PT ;  /* 0x0000000403007c0c */ /* 0x040fe4000bf06070 */
[----:B------:R-:W-:Y:S02]  /*07c0*/  IADD3 R4, P2, PT, R3, -UR4, RZ ;  /* 0x8000000403047c10 */ /* 0x000fe4000ff5e0ff */
[C---:B------:R-:W-:Y:S02]  /*07d0*/  ISETP.GE.U32.AND.EX P0, PT, R2.reuse, UR5, PT, P0 ;  /* 0x0000000502007c0c */ /* 0x040fe4000bf06100 */
[----:B------:R-:W-:Y:S02]  /*07e0*/  IADD3.X R5, PT, PT, R2, ~UR5, RZ, P2, !PT ;  /* 0x8000000502057c10 */ /* 0x000fe400097fe4ff */
[----:B------:R-:W-:Y:S02]  /*07f0*/  ISETP.NE.U32.AND P1, PT, RZ, UR4, PT ;  /* 0x00000004ff007c0c */ /* 0x000fe4000bf25070 */
[----:B------:R-:W-:-:S02]  /*0800*/  SEL R4, R4, R3, P0 ;  /* 0x0000000304047207 */ /* 0x000fc40000000000 */
[----:B------:R-:W-:Y:S01]  /*0810*/  SEL R5, R5, R2, P0 ;  /* 0x0000000205057207 */ /* 0x000fe20000000000 */
[----:B------:R-:W-:Y:S01]  /*0820*/  IMAD.MOV.U32 R2, RZ, RZ, R0 ;  /* 0x000000ffff027224 */ /* 0x000fe200078e0000 */
[----:B------:R-:W-:Y:S02]  /*0830*/  MOV R3, 0x0 ;  /* 0x0000000000037802 */ /* 0x000fe40000000f00 */
[----:B------:R-:W-:-:S04]  /*0840*/  ISETP.NE.AND.EX P1, PT, RZ, UR5, PT, P1 ;  /* 0x00000005ff007c0c */ /* 0x000fc8000bf25310 */
[----:B------:R-:W-:Y:S02]  /*0850*/  SEL R4, R4, 0xffffffff, P1 ;  /* 0xffffffff04047807 */ /* 0x000fe40000800000 */
[----:B------:R-:W-:Y:S01]  /*0860*/  SEL R5, R5, 0xffffffff, P1 ;  /* 0xffffffff05057807 */ /* 0x000fe20000800000 */
[----:B------:R-:W-:Y:S06]  /*0870*/  RET.REL.NODEC R2 `(_Z11check_bloomPiPbS0_Pmiii) ;  /* 0xfffffff402e07950 */ /* 0x000fec0003c3ffff */
.L_x_34:
        /* <DEDUP_REMOVED lines=16> */
.L_x_1691:


//--------------------- .text._Z8set_maskPbPmS_iiili --------------------------
	.section	.text._Z8set_maskPbPmS_iiili,"ax",@progbits
	.align	128
        .global         _Z8set_maskPbPmS_iiili
        .type           _Z8set_maskPbPmS_iiili,@function
        .size           _Z8set_maskPbPmS_iiili,(.L_x_1692 - _Z8set_maskPbPmS_iiili)
        .other          _Z8set_maskPbPmS_iiili,@"STO_CUDA_ENTRY STV_DEFAULT"
_Z8set_maskPbPmS_iiili:
.text._Z8set_maskPbPmS_iiili:
[----:B------:R-:W0:Y:S08]  /*0000*/  LDC R1, c[0x0][0x37c] ;  /* 0x0000df00ff017b82 */ /* 0x000e300000000800 */
[----:B------:R-:W-:Y:S01]  /*0010*/  S2UR UR4, SR_CTAID.Z ;  /* 0x00000000000479c3 */ /* 0x000fe20000002700 */
[----:B------:R-:W1:Y:S01]  /*0020*/  S2R R0, SR_TID.Z ;  /* 0x0000000000007919 */ /* 0x000e620000002300 */
[----:B------:R-:W2:Y:S01]  /*0030*/  LDCU UR5, c[0x0][0x370] ;  /* 0x00006e00ff0577ac */ /* 0x000ea20008000800 */
[----:B0-----:R-:W-:Y:S01]  /*0040*/  VIADD R1, R1, 0xffffff60 ;  /* 0xffffff6001017836 */ /* 0x001fe20000000000 */
[----:B------:R-:W0:Y:S01]  /*0050*/  S2R R3, SR_TID.Y ;  /* 0x0000000000037919 */ /* 0x000e220000002200 */
[----:B------:R-:W3:Y:S03]  /*0060*/  LDCU UR6, c[0x0][0x374] ;  /* 0x00006e80ff0677ac */ /* 0x000ee60008000800 */
[----:B------:R-:W3:Y:S01]  /*0070*/  S2UR UR7, SR_CTAID.Y ;  /* 0x00000000000779c3 */ /* 0x000ee20000002600 */
[----:B------:R-:W4:Y:S01]  /*0080*/  S2R R25, SR_TID.X ;  /* 0x0000000000197919 */ /* 0x000f220000002100 */
[----:B------:R-:W4:Y:S01]  /*0090*/  LDCU UR9, c[0x0][0x360] ;  /* 0x00006c00ff0977ac */ /* 0x000f220008000800 */
[----:B------:R-:W0:Y:S05]  /*00a0*/  LDCU UR10, c[0x0][0x364] ;  /* 0x00006c80ff0a77ac */ /* 0x000e2a0008000800 */
[----:B------:R-:W2:Y:S01]  /*00b0*/  S2UR UR8, SR_CTAID.X ;  /* 0x00000000000879c3 */ /* 0x000ea20000002500 */
[----:B------:R-:W5:Y:S07]  /*00c0*/  LDCU UR11, c[0x0][0x3b0] ;  /* 0x00007600ff0b77ac */ /* 0x000f6e0008000800 */
[----:B------:R-:W1:Y:S08]  /*00d0*/  LDC R5, c[0x0][0x368] ;  /* 0x0000da00ff057b82 */ /* 0x000e700000000800 */
[----:B------:R-:W4:Y:S01]  /*00e0*/  LDC.64 R8, c[0x0][0x3a8] ;  /* 0x0000ea00ff087b82 */ /* 0x000f220000000a00 */
[----:B---3--:R-:W-:-:S04]  /*00f0*/  UIMAD UR4, UR4, UR6, UR7 ;  /* 0x00000006040472a4 */ /* 0x008fc8000f8e0207 */
[----:B--2---:R-:W-:Y:S01]  /*0100*/  UIMAD UR4, UR4, UR5, UR8 ;  /* 0x00000005040472a4 */ /* 0x004fe2000f8e0208 */
[----:B------:R-:W2:Y:S05]  /*0110*/  LDCU UR5, c[0x0][0x3a0] ;  /* 0x00007400ff0577ac */ /* 0x000eaa0008000800 */
[----:B-1----:R-:W-:Y:S01]  /*0120*/  IMAD R0, R5, UR4, R0 ;  /* 0x0000000405007c24 */ /* 0x002fe2000f8e0200 */
[----:B-----5:R-:W-:-:S03]  /*0130*/  USHF.R.S32.HI UR4, URZ, 0x1f, UR11 ;  /* 0x0000001fff047899 */ /* 0x020fc6000801140b */
[----:B0-----:R-:W-:-:S04]  /*0140*/  IMAD R0, R0, UR10, R3 ;  /* 0x0000000a00007c24 */ /* 0x001fc8000f8e0203 */
[----:B----4-:R-:W-:Y:S02]  /*0150*/  IMAD R24, R0, UR9, R25 ;  /* 0x0000000900187c24 */ /* 0x010fe4000f8e0219 */
[C---:B------:R-:W-:Y:S01]  /*0160*/  IMAD R0, R8.reuse, UR4, RZ ;  /* 0x0000000408007c24 */ /* 0x040fe2000f8e02ff */
[----:B--2---:R-:W-:Y:S02]  /*0170*/  USHF.R.S32.HI UR4, URZ, 0x1f, UR5 ;  /* 0x0000001fff047899 */ /* 0x004fe40008011405 */
[----:B------:R-:W-:Y:S01]  /*0180*/  SHF.R.S32.HI R25, RZ, 0x1f, R24 ;  /* 0x0000001fff197819 */ /* 0x000fe20000011418 */
[----:B------:R-:W-:Y:S02]  /*0190*/  IMAD R5, R9, UR11, R0 ;  /* 0x0000000b09057c24 */ /* 0x000fe4000f8e0200 */
[----:B------:R-:W-:-:S04]  /*01a0*/  IMAD.WIDE.U32 R8, R8, UR11, R24 ;  /* 0x0000000b08087c25 */ /* 0x000fc8000f8e0018 */
[----:B------:R-:W-:Y:S01]  /*01b0*/  IMAD.IADD R5, R9, 0x1, R5 ;  /* 0x0000000109057824 */ /* 0x000fe200078e0205 */
[----:B------:R-:W-:-:S04]  /*01c0*/  ISETP.GE.U32.AND P0, PT, R8, UR5, PT ;  /* 0x0000000508007c0c */ /* 0x000fc8000bf06070 */
[----:B------:R-:W-:-:S13]  /*01d0*/  ISETP.GE.AND.EX P0, PT, R5, UR4, PT, P0 ;  /* 0x0000000405007c0c */ /* 0x000fda000bf06300 */
[----:B------:R-:W-:Y:S05]  /*01e0*/  @P0 EXIT ;  /* 0x000000000000094d */ /* 0x000fea0003800000 */
[----:B------:R-:W-:Y:S01]  /*01f0*/  HFMA2 R18, -RZ, RZ, 0, 0 ;  /* 0x00000000ff127431 */ /* 0x000fe200000001ff */
[----:B------:R-:W-:Y:S01]  /*0200*/  BSSY.RECONVERGENT B0, `(.L_x_35) ;  /* 0x0000022000007945 */ /* 0x000fe20003800200 */
[----:B------:R-:W-:Y:S01]  /*0210*/  IMAD.MOV.U32 R4, RZ, RZ, 0x1 ;  /* 0x00000001ff047424 */ /* 0x000fe200078e00ff */
[----:B------:R-:W0:Y:S01]  /*0220*/  LDCU.64 UR6, c[0x0][0x358] ;  /* 0x00006b00ff0677ac */ /* 0x000e220008000a00 */
[----:B------:R-:W-:Y:S02]  /*0230*/  IMAD.MOV.U32 R6, RZ, RZ, 0x1 ;  /* 0x00000001ff067424 */ /* 0x000fe400078e00ff */
[----:B------:R-:W-:Y:S02]  /*0240*/  IMAD.MOV.U32 R9, RZ, RZ, R8 ;  /* 0x000000ffff097224 */ /* 0x000fe400078e0008 */
[----:B------:R-:W-:-:S07]  /*0250*/  IMAD.MOV.U32 R7, RZ, RZ, R5 ;  /* 0x000000ffff077224 */ /* 0x000fce00078e0005 */
.L_x_36:
[----:B------:R-:W-:Y:S01]  /*0260*/  IMAD.WIDE.U32 R2, R7, 0x66666667, RZ ;  /* 0x6666666707027825 */ /* 0x000fe200078e00ff */
[----:B------:R-:W-:Y:S02]  /*0270*/  IADD3 R0, P2, PT, R9, 0x9, RZ ;  /* 0x0000000909007810 */ /* 0x000fe40007f5e0ff */
[----:B------:R-:W-:Y:S01]  /*0280*/  ISETP.LT.AND P1, PT, R7, RZ, PT ;  /* 0x000000ff0700720c */ /* 0x000fe20003f21270 */
[----:B------:R-:W-:-:S04]  /*0290*/  IMAD.WIDE.U32 R10, P0, R9, 0x66666666, R2 ;  /* 0x66666666090a7825 */ /* 0x000fc80007800002 */
[----:B------:R-:W-:Y:S01]  /*02a0*/  IMAD.WIDE.U32 R2, R9, 0x66666667, RZ ;  /* 0x6666666709027825 */ /* 0x000fe200078e00ff */
[----:B------:R-:W-:-:S03]  /*02b0*/  IADD3.X R13, PT, PT, RZ, RZ, RZ, P0, !PT ;  /* 0x000000ffff0d7210 */ /* 0x000fc600007fe4ff */
[----:B------:R-:W-:Y:S01]  /*02c0*/  IMAD.MOV.U32 R12, RZ, RZ, R11 ;  /* 0x000000ffff0c7224 */ /* 0x000fe200078e000b */
[----:B------:R-:W-:-:S05]  /*02d0*/  IADD3 RZ, P0, PT, R3, R10, RZ ;  /* 0x0000000a03ff7210 */ /* 0x000fca0007f1e0ff */
[----:B------:R-:W-:-:S03]  /*02e0*/  IMAD.WIDE.U32.X R2, R7, 0x66666666, R12, P0 ;  /* 0x6666666607027825 */ /* 0x000fc600000e040c */
[----:B------:R-:W-:-:S04]  /*02f0*/  IADD3 R11, P0, PT, R2, -0x66666667, RZ ;  /* 0x99999999020b7810 */ /* 0x000fc80007f1e0ff */
[----:B------:R-:W-:Y:S02]  /*0300*/  IADD3.X R13, PT, PT, R3, -0x66666667, RZ, P0, !PT ;  /* 0x99999999030d7810 */ /* 0x000fe400007fe4ff */
[----:B------:R-:W-:Y:S01]  /*0310*/  ISETP.GT.U32.AND P0, PT, R0, 0x12, PT ;  /* 0x000000120000780c */ /* 0x000fe20003f04070 */
[----:B------:R-:W-:Y:S01]  /*0320*/  IMAD.X R0, RZ, RZ, R7, P2 ;  /* 0x000000ffff007224 */ /* 0x000fe200010e0607 */
[----:B------:R-:W-:Y:S01]  /*0330*/  SEL R9, R11, R2, P1 ;  /* 0x000000020b097207 */ /* 0x000fe20000800000 */
[----:B------:R-:W-:Y:S01]  /*0340*/  VIADD R7, R4, 0x1 ;  /* 0x0000000104077836 */ /* 0x000fe20000000000 */
[----:B------:R-:W-:Y:S01]  /*0350*/  SEL R10, R13, R3, P1 ;  /* 0x000000030d0a7207 */ /* 0x000fe20000800000 */
[----:B------:R-:W-:Y:S01]  /*0360*/  IMAD.MOV.U32 R3, RZ, RZ, R6 ;  /* 0x000000ffff037224 */ /* 0x000fe200078e0006 */
[----:B------:R-:W-:Y:S01]  /*0370*/  ISETP.GT.U32.AND.EX P0, PT, R0, RZ, PT, P0 ;  /* 0x000000ff0000720c */ /* 0x000fe20003f04100 */
[----:B------:R-:W-:Y:S01]  /*0380*/  VIADD R6, R6, 0x1 ;  /* 0x0000000106067836 */ /* 0x000fe20000000000 */
[----:B------:R-:W-:-:S02]  /*0390*/  SHF.R.S64 R9, R9, 0x2, R10 ;  /* 0x0000000209097819 */ /* 0x000fc4000000100a */
[----:B------:R-:W-:Y:S02]  /*03a0*/  PRMT R2, R4, 0x7610, R2 ;  /* 0x0000761004027816 */ /* 0x000fe40000000002 */
[----:B------:R-:W-:Y:S02]  /*03b0*/  LEA.HI R9, P1, R10, R9, RZ, 0x1 ;  /* 0x000000090a097211 */ /* 0x000fe400078308ff */
[----:B------:R-:W-:Y:S01]  /*03c0*/  MOV R0, R18 ;  /* 0x0000001200007202 */ /* 0x000fe20000000f00 */
[----:B------:R-:W-:Y:S01]  /*03d0*/  VIADD R18, R18, 0x1 ;  /* 0x0000000112127836 */ /* 0x000fe20000000000 */
[----:B------:R-:W-:Y:S02]  /*03e0*/  LEA.HI.X.SX32 R10, R10, RZ, 0x1e, P1 ;  /* 0x000000ff0a0a7211 */ /* 0x000fe400008ff6ff */
[----:B------:R-:W-:Y:S02]  /*03f0*/  PRMT R4, R7, 0x7610, R4 ;  /* 0x0000761007047816 */ /* 0x000fe40000000004 */
[----:B------:R-:W-:Y:S01]  /*0400*/  MOV R7, R10 ;  /* 0x0000000a00077202 */ /* 0x000fe20000000f00 */
[----:B------:R-:W-:Y:S06]  /*0410*/  @P0 BRA `(.L_x_36) ;  /* 0xfffffffc00900947 */ /* 0x000fec000383ffff */
[----:B0-----:R-:W-:Y:S05]  /*0420*/  BSYNC.RECONVERGENT B0 ;  /* 0x0000000000007941 */ /* 0x001fea0003800200 */
.L_x_35:
[----:B------:R-:W-:Y:S01]  /*0430*/  BSSY.RECONVERGENT B0, `(.L_x_37) ;  /* 0x000001e000007945 */ /* 0x000fe20003800200 */
[----:B------:R-:W-:Y:S02]  /*0440*/  IMAD.MOV.U32 R4, RZ, RZ, RZ ;  /* 0x000000ffff047224 */ /* 0x000fe400078e00ff */
[----:B------:R-:W-:-:S07]  /*0450*/  VIADD R7, R1, 0x10 ;  /* 0x0000001001077836 */ /* 0x000fce0000000000 */
.L_x_38:
[C---:B0-----:R-:W-:Y:S01]  /*0460*/  IMAD.WIDE.U32 R10, R5.reuse, 0x66666667, RZ ;  /* 0x66666667050a7825 */ /* 0x041fe200078e00ff */
[----:B------:R-:W-:-:S03]  /*0470*/  ISETP.LT.AND P1, PT, R5, RZ, PT ;  /* 0x000000ff0500720c */ /* 0x000fc60003f21270 */
[----:B------:R-:W-:-:S04]  /*0480*/  IMAD.WIDE.U32 R12, P0, R8, 0x66666666, R10 ;  /* 0x66666666080c7825 */ /* 0x000fc8000780000a */
[----:B------:R-:W-:Y:S01]  /*0490*/  IMAD.WIDE.U32 R10, R8, 0x66666667, RZ ;  /* 0x66666667080a7825 */ /* 0x000fe200078e00ff */
[----:B------:R-:W-:-:S03]  /*04a0*/  MOV R14, R13 ;  /* 0x0000000d000e7202 */ /* 0x000fc60000000f00 */
[----:B------:R-:W-:Y:S01]  /*04b0*/  IMAD.X R15, RZ, RZ, RZ, P0 ;  /* 0x000000ffff0f7224 */ /* 0x000fe200000e06ff */
[----:B------:R-:W-:-:S05]  /*04c0*/  IADD3 RZ, P0, PT, R11, R12, RZ ;  /* 0x0000000c0bff7210 */ /* 0x000fca0007f1e0ff */
[----:B------:R-:W-:-:S03]  /*04d0*/  IMAD.WIDE.U32.X R10, R5, 0x66666666, R14, P0 ;  /* 0x66666666050a7825 */ /* 0x000fc600000e040e */
[----:B------:R-:W-:-:S04]  /*04e0*/  IADD3 R9, P0, PT, R10, -0x66666667, RZ ;  /* 0x999999990a097810 */ /* 0x000fc80007f1e0ff */
[----:B------:R-:W-:Y:S02]  /*04f0*/  IADD3.X R13, PT, PT, R11, -0x66666667, RZ, P0, !PT ;  /* 0x999999990b0d7810 */ /* 0x000fe400007fe4ff */
[----:B------:R-:W-:Y:S02]  /*0500*/  SEL R6, R9, R10, P1 ;  /* 0x0000000a09067207 */ /* 0x000fe40000800000 */
[----:B------:R-:W-:Y:S02]  /*0510*/  SEL R12, R13, R11, P1 ;  /* 0x0000000b0d0c7207 */ /* 0x000fe40000800000 */
[----:B------:R-:W-:Y:S02]  /*0520*/  IADD3 R10, PT, PT, R1, -R4, R0 ;  /* 0x80000004010a7210 */ /* 0x000fe40007ffe000 */
[----:B------:R-:W-:Y:S02]  /*0530*/  SHF.R.S64 R11, R6, 0x2, R12 ;  /* 0x00000002060b7819 */ /* 0x000fe4000000100c */
[----:B------:R-:W-:-:S02]  /*0540*/  IADD3 R6, P2, PT, R8, 0x9, RZ ;  /* 0x0000000908067810 */ /* 0x000fc40007f5e0ff */
[----:B------:R-:W-:Y:S02]  /*0550*/  LEA.HI R11, P1, R12, R11, RZ, 0x1 ;  /* 0x0000000b0c0b7211 */ /* 0x000fe400078308ff */
[----:B------:R-:W-:Y:S01]  /*0560*/  ISETP.GT.U32.AND P0, PT, R6, 0x12, PT ;  /* 0x000000120600780c */ /* 0x000fe20003f04070 */
[----:B------:R-:W-:Y:S02]  /*0570*/  IMAD.X R5, RZ, RZ, R5, P2 ;  /* 0x000000ffff057224 */ /* 0x000fe400010e0605 */
[----:B------:R-:W-:Y:S02]  /*0580*/  IMAD R9, R11, -0xa, R8 ;  /* 0xfffffff60b097824 */ /* 0x000fe400078e0208 */
[----:B------:R-:W-:Y:S01]  /*0590*/  IMAD.MOV.U32 R6, RZ, RZ, R4 ;  /* 0x000000ffff067224 */ /* 0x000fe200078e0004 */
[----:B------:R-:W-:Y:S01]  /*05a0*/  ISETP.GT.U32.AND.EX P0, PT, R5, RZ, PT, P0 ;  /* 0x000000ff0500720c */ /* 0x000fe20003f04100 */
[----:B------:R-:W-:Y:S01]  /*05b0*/  VIADD R9, R9, 0x30 ;  /* 0x0000003009097836 */ /* 0x000fe20000000000 */
[----:B------:R-:W-:Y:S01]  /*05c0*/  LEA.HI.X.SX32 R5, R12, RZ, 0x1e, P1 ;  /* 0x000000ff0c057211 */ /* 0x000fe200008ff6ff */
[----:B------:R-:W-:Y:S01]  /*05d0*/  IMAD.MOV.U32 R8, RZ, RZ, R11 ;  /* 0x000000ffff087224 */ /* 0x000fe200078e000b */
[----:B------:R-:W-:-:S02]  /*05e0*/  IADD3 R4, PT, PT, R4, 0x1, RZ ;  /* 0x0000000104047810 */ /* 0x000fc40007ffe0ff */
[----:B------:R0:W-:Y:S07]  /*05f0*/  STL.U8 [R10+0x10], R9 ;  /* 0x000010090a007387 */ /* 0x0001ee0000100000 */
[----:B------:R-:W-:Y:S05]  /*0600*/  @P0 BRA `(.L_x_38) ;  /* 0xfffffffc00940947 */ /* 0x000fea000383ffff */
[----:B------:R-:W-:Y:S05]  /*0610*/  BSYNC.RECONVERGENT B0 ;  /* 0x0000000000007941 */ /* 0x000fea0003800200 */
.L_x_37:
[----:B------:R-:W-:Y:S01]  /*0620*/  IMAD.MOV.U32 R5, RZ, RZ, 0x30 ;  /* 0x00000030ff057424 */ /* 0x000fe200078e00ff */
[----:B------:R-:W-:Y:S01]  /*0630*/  ISETP.GE.U32.AND P0, PT, R0, 0x3, PT ;  /* 0x000000030000780c */ /* 0x000fe20003f06070 */
[----:B------:R-:W-:Y:S01]  /*0640*/  IMAD.IADD R4, R1, 0x1, R6 ;  /* 0x0000000101047824 */ /* 0x000fe200078e0206 */
[----:B------:R-:W-:Y:S01]  /*0650*/  BSSY.RECONVERGENT B0, `(.L_x_39) ;  /* 0x0000038000007945 */ /* 0x000fe20003800200 */
[----:B------:R-:W-:-:S03]  /*0660*/  HFMA2 R6, -RZ, RZ, 0, 0 ;  /* 0x00000000ff067431 */ /* 0x000fc600000001ff */
[----:B------:R1:W-:Y:S07]  /*0670*/  STL.U8 [R4+0x11], R5 ;  /* 0x0000110504007387 */ /* 0x0003ee0000100000 */
[----:B------:R-:W-:Y:S05]  /*0680*/  @!P0 BRA `(.L_x_40) ;  /* 0x0000000000d08947 */ /* 0x000fea0003800000 */
[----:B-1----:R-:W-:Y:S01]  /*0690*/  LOP3.LUT R4, R3, 0xfffffffc, RZ, 0xc0, !PT ;  /* 0xfffffffc03047812 */ /* 0x002fe200078ec0ff */
[----:B------:R-:W-:Y:S01]  /*06a0*/  BSSY.RELIABLE B1, `(.L_x_41) ;  /* 0x000002b000017945 */ /* 0x000fe20003800100 */
[----:B------:R-:W-:Y:S01]  /*06b0*/  LOP3.LUT R6, R18, 0xfffffffc, RZ, 0xc0, !PT ;  /* 0xfffffffc12067812 */ /* 0x000fe200078ec0ff */
[----:B------:R-:W-:Y:S02]  /*06c0*/  IMAD.MOV.U32 R8, RZ, RZ, R7 ;  /* 0x000000ffff087224 */ /* 0x000fe400078e0007 */
[----:B------:R-:W-:Y:S02]  /*06d0*/  IMAD.MOV R5, RZ, RZ, -R4 ;  /* 0x000000ffff057224 */ /* 0x000fe400078e0a04 */
[----:B------:R-:W-:-:S03]  /*06e0*/  IMAD.MOV.U32 R4, RZ, RZ, R1 ;  /* 0x000000ffff047224 */ /* 0x000fc600078e0001 */
[----:B------:R-:W-:-:S13]  /*06f0*/  ISETP.GE.AND P0, PT, R5, RZ, PT ;  /* 0x000000ff0500720c */ /* 0x000fda0003f06270 */
[----:B------:R-:W-:Y:S05]  /*0700*/  @P0 BRA `(.L_x_42) ;  /* 0x0000000000900947 */ /* 0x000fea0003800000 */
[----:B0-----:R-:W-:Y:S01]  /*0710*/  IADD3 R9, PT, PT, -R5, RZ, RZ ;  /* 0x000000ff05097210 */ /* 0x001fe20007ffe1ff */
[----:B------:R-:W-:Y:S01]  /*0720*/  BSSY.RECONVERGENT B2, `(.L_x_43) ;  /* 0x0000012000027945 */ /* 0x000fe20003800200 */
[----:B------:R-:W-:Y:S02]  /*0730*/  PLOP3.LUT P0, PT, PT, PT, PT, 0x80, 0x8 ;  /* 0x000000000008781c */ /* 0x000fe40003f0f070 */
[----:B------:R-:W-:-:S13]  /*0740*/  ISETP.GT.AND P1, PT, R9, 0xc, PT ;  /* 0x0000000c0900780c */ /* 0x000fda0003f24270 */
[----:B------:R-:W-:Y:S05]  /*0750*/  @!P1 BRA `(.L_x_44) ;  /* 0x0000000000389947 */ /* 0x000fea0003800000 */
[----:B------:R-:W-:-:S13]  /*0760*/  PLOP3.LUT P0, PT, PT, PT, PT, 0x8, 0x80 ;  /* 0x000000000080781c */ /* 0x000fda0003f0e170 */
.L_x_45:
[----:B------:R-:W2:Y:S04]  /*0770*/  LDL R9, [R8] ;  /* 0x0000000008097983 */ /* 0x000ea80000100800 */
[----:B--2---:R-:W-:Y:S04]  /*0780*/  STL [R4], R9 ;  /* 0x0000000904007387 */ /* 0x004fe80000100800 */
[----:B------:R-:W2:Y:S04]  /*0790*/  LDL R11, [R8+0x4] ;  /* 0x00000400080b7983 */ /* 0x000ea80000100800 */
[----:B--2---:R-:W-:Y:S04]  /*07a0*/  STL [R4+0x4], R11 ;  /* 0x0000040b04007387 */ /* 0x004fe80000100800 */
[----:B------:R-:W2:Y:S01]  /*07b0*/  LDL R13, [R8+0x8] ;  /* 0x00000800080d7983 */ /* 0x000ea20000100800 */
[----:B------:R-:W-:-:S05]  /*07c0*/  VIADD R5, R5, 0x10 ;  /* 0x0000001005057836 */ /* 0x000fca0000000000 */
[----:B------:R-:W-:Y:S01]  /*07d0*/  ISETP.GE.AND P1, PT, R5, -0xc, PT ;  /* 0xfffffff40500780c */ /* 0x000fe20003f26270 */
[----:B--2---:R-:W-:Y:S04]  /*07e0*/  STL [R4+0x8], R13 ;  /* 0x0000080d04007387 */ /* 0x004fe80000100800 */
[----:B------:R0:W2:Y:S02]  /*07f0*/  LDL R15, [R8+0xc] ;  /* 0x00000c00080f7983 */ /* 0x0000a40000100800 */
[----:B0-----:R-:W-:Y:S02]  /*0800*/  VIADD R8, R8, 0x10 ;  /* 0x0000001008087836 */ /* 0x001fe40000000000 */
[----:B--2---:R0:W-:Y:S02]  /*0810*/  STL [R4+0xc], R15 ;  /* 0x00000c0f04007387 */ /* 0x0041e40000100800 */
[----:B0-----:R-:W-:-:S02]  /*0820*/  VIADD R4, R4, 0x10 ;  /* 0x0000001004047836 */ /* 0x001fc40000000000 */
[----:B------:R-:W-:Y:S05]  /*0830*/  @!P1 BRA `(.L_x_45) ;  /* 0xfffffffc00cc9947 */ /* 0x000fea000383ffff */
.L_x_44:
[----:B------:R-:W-:Y:S05]  /*0840*/  BSYNC.RECONVERGENT B2 ;  /* 0x0000000000027941 */ /* 0x000fea0003800200 */
.L_x_43:
[----:B------:R-:W-:Y:S01]  /*0850*/  IADD3 R9, PT, PT, -R5, RZ, RZ ;  /* 0x000000ff05097210 */ /* 0x000fe20007ffe1ff */
[----:B------:R-:W-:Y:S03]  /*0860*/  BSSY.RECONVERGENT B2, `(.L_x_46) ;  /* 0x000000b000027945 */ /* 0x000fe60003800200 */
[----:B------:R-:W-:-:S13]  /*0870*/  ISETP.GT.AND P1, PT, R9, 0x4, PT ;  /* 0x000000040900780c */ /* 0x000fda0003f24270 */
[----:B------:R-:W-:Y:S05]  /*0880*/  @!P1 BRA `(.L_x_47) ;  /* 0x0000000000209947 */ /* 0x000fea0003800000 */
[----:B------:R-:W2:Y:S04]  /*0890*/  LDL R9, [R8] ;  /* 0x0000000008097983 */ /* 0x000ea80000100800 */
[----:B--2---:R-:W-:Y:S04]  /*08a0*/  STL [R4], R9 ;  /* 0x0000000904007387 */ /* 0x004fe80000100800 */
[----:B------:R0:W2:Y:S01]  /*08b0*/  LDL R11, [R8+0x4] ;  /* 0x00000400080b7983 */ /* 0x0000a20000100800 */
[----:B------:R-:W-:Y:S01]  /*08c0*/  PLOP3.LUT P0, PT, PT, PT, PT, 0x8, 0x80 ;  /* 0x000000000080781c */ /* 0x000fe20003f0e170 */
[----:B------:R-:W-:-:S02]  /*08d0*/  VIADD R5, R5, 0x8 ;  /* 0x0000000805057836 */ /* 0x000fc40000000000 */
[----:B0-----:R-:W-:Y:S01]  /*08e0*/  VIADD R8, R8, 0x8 ;  /* 0x0000000808087836 */ /* 0x001fe20000000000 */
[----:B--2---:R0:W-:Y:S02]  /*08f0*/  STL [R4+0x4], R11 ;  /* 0x0000040b04007387 */ /* 0x0041e40000100800 */
[----:B0-----:R-:W-:-:S07]  /*0900*/  VIADD R4, R4, 0x8 ;  /* 0x0000000804047836 */ /* 0x001fce0000000000 */
.L_x_47:
[----:B------:R-:W-:Y:S05]  /*0910*/  BSYNC.RECONVERGENT B2 ;  /* 0x0000000000027941 */ /* 0x000fea0003800200 */
.L_x_46:
[----:B------:R-:W-:-:S13]  /*0920*/  ISETP.NE.OR P0, PT, R5, RZ, P0 ;  /* 0x000000ff0500720c */ /* 0x000fda0000705670 */
[----:B------:R-:W-:Y:S05]  /*0930*/  @!P0 BREAK.RELIABLE B1 ;  /* 0x0000000000018942 */ /* 0x000fea0003800100 */
[----:B------:R-:W-:Y:S05]  /*0940*/  @!P0 BRA `(.L_x_40) ;  /* 0x0000000000208947 */ /* 0x000fea0003800000 */
.L_x_42:
[----:B------:R-:W-:Y:S05]  /*0950*/  BSYNC.RELIABLE B1 ;  /* 0x0000000000017941 */ /* 0x000fea0003800100 */
.L_x_41:
[----:B0-----:R0:W2:Y:S01]  /*0960*/  LDL R9, [R8] ;  /* 0x0000000008097983 */ /* 0x0010a20000100800 */
[----:B------:R-:W-:-:S04]  /*0970*/  IADD3 R5, PT, PT, R5, 0x4, RZ ;  /* 0x0000000405057810 */ /* 0x000fc80007ffe0ff */
[----:B------:R-:W-:Y:S01]  /*0980*/  ISETP.NE.AND P0, PT, R5, RZ, PT ;  /* 0x000000ff0500720c */ /* 0x000fe20003f05270 */
[----:B0-----:R-:W-:Y:S01]  /*0990*/  VIADD R8, R8, 0x4 ;  /* 0x0000000408087836 */ /* 0x001fe20000000000 */
[----:B--2---:R0:W-:Y:S02]  /*09a0*/  STL [R4], R9 ;  /* 0x0000000904007387 */ /* 0x0041e40000100800 */
[----:B0-----:R-:W-:-:S09]  /*09b0*/  VIADD R4, R4, 0x4 ;  /* 0x0000000404047836 */ /* 0x001fd20000000000 */
[----:B------:R-:W-:Y:S05]  /*09c0*/  @P0 BRA `(.L_x_41) ;  /* 0xfffffffc00e40947 */ /* 0x000fea000383ffff */
.L_x_40:
[----:B------:R-:W-:Y:S05]  /*09d0*/  BSYNC.RECONVERGENT B0 ;  /* 0x0000000000007941 */ /* 0x000fea0003800200 */
.L_x_39:
[----:B------:R-:W-:Y:S05]  /*09e0*/  WARPSYNC.ALL ;  /* 0x0000000000007948 */ /* 0x000fea0003800000 */
[----:B-1----:R-:W-:Y:S01]  /*09f0*/  LOP3.LUT P0, R4, R18, 0x3, RZ, 0xc0, !PT ;  /* 0x0000000312047812 */ /* 0x002fe2000780c0ff */
[----:B------:R-:W-:Y:S01]  /*0a00*/  BSSY.RECONVERGENT B0, `(.L_x_48) ;  /* 0x000000e000007945 */ /* 0x000fe20003800200 */
[----:B------:R-:W-:-:S11]  /*0a10*/  ISETP.GE.U32.AND P1, PT, R0, 0x3, PT ;  /* 0x000000030000780c */ /* 0x000fd60003f26070 */
[----:B------:R-:W-:Y:S05]  /*0a20*/  @!P0 BRA `(.L_x_49) ;  /* 0x00000000002c8947 */ /* 0x000fea0003800000 */
[----:B------:R-:W-:Y:S01]  /*0a30*/  LOP3.LUT R5, R3, 0x3, RZ, 0xc0, !PT ;  /* 0x0000000303057812 */ /* 0x000fe200078ec0ff */
[----:B------:R-:W-:Y:S01]  /*0a40*/  IMAD.IADD R7, R6, 0x1, R7 ;  /* 0x0000000106077824 */ /* 0x000fe200078e0207 */
[----:B0-----:R-:W-:-:S03]  /*0a50*/  IADD3 R9, PT, PT, R1, R6, RZ ;  /* 0x0000000601097210 */ /* 0x001fc60007ffe0ff */
[----:B------:R-:W-:-:S07]  /*0a60*/  IMAD.MOV R5, RZ, RZ, -R5 ;  /* 0x000000ffff057224 */ /* 0x000fce00078e0a05 */
.L_x_50:
[----:B------:R0:W2:Y:S01]  /*0a70*/  LDL.U8 R6, [R7] ;  /* 0x0000000007067983 */ /* 0x0000a20000100000 */
[----:B------:R-:W-:-:S05]  /*0a80*/  VIADD R5, R5, 0x1 ;  /* 0x0000000105057836 */ /* 0x000fca0000000000 */
[----:B------:R-:W-:Y:S01]  /*0a90*/  ISETP.NE.AND P0, PT, R5, RZ, PT ;  /* 0x000000ff0500720c */ /* 0x000fe20003f05270 */
[----:B0-----:R-:W-:Y:S01]  /*0aa0*/  VIADD R7, R7, 0x1 ;  /* 0x0000000107077836 */ /* 0x001fe20000000000 */
[----:B--2---:R0:W-:Y:S02]  /*0ab0*/  STL.U8 [R9], R6 ;  /* 0x0000000609007387 */ /* 0x0041e40000100000 */
[----:B0-----:R-:W-:-:S09]  /*0ac0*/  IADD3 R9, PT, PT, R9, 0x1, RZ ;  /* 0x0000000109097810 */ /* 0x001fd20007ffe0ff */
[----:B------:R-:W-:Y:S05]  /*0ad0*/  @P0 BRA `(.L_x_50) ;  /* 0xfffffffc00e40947 */ /* 0x000fea000383ffff */
.L_x_49:
[----:B------:R-:W-:Y:S05]  /*0ae0*/  BSYNC.RECONVERGENT B0 ;  /* 0x0000000000007941 */ /* 0x000fea0003800200 */
.L_x_48:
[----:B------:R-:W-:Y:S01]  /*0af0*/  BSSY.RECONVERGENT B0, `(.L_x_51) ;  /* 0x0000099000007945 */ /* 0x000fe20003800200 */
[----:B------:R-:W-:Y:S02]  /*0b00*/  IMAD.MOV.U32 R17, RZ, RZ, RZ ;  /* 0x000000ffff117224 */ /* 0x000fe400078e00ff */
[----:B------:R-:W-:Y:S01]  /*0b10*/  VIADD R5, R1, 0x20 ;  /* 0x0000002001057836 */ /* 0x000fe20000000000 */
[----:B------:R-:W-:Y:S06]  /*0b20*/  @!P1 BRA `(.L_x_52) ;  /* 0x0000000800549947 */ /* 0x000fec0003800000 */
[----:B------:R-:W-:Y:S01]  /*0b30*/  LOP3.LUT R16, R3, 0xfffffffc, RZ, 0xc0, !PT ;  /* 0xfffffffc03107812 */ /* 0x000fe200078ec0ff */
[----:B------:R-:W-:Y:S01]  /*0b40*/  BSSY.RELIABLE B1, `(.L_x_53) ;  /* 0x000007d000017945 */ /* 0x000fe20003800100 */
[----:B------:R-:W-:Y:S01]  /*0b50*/  IADD3 R6, PT, PT, R1, 0x30, RZ ;  /* 0x0000003001067810 */ /* 0x000fe20007ffe0ff */
[----:B------:R-:W-:Y:S01]  /*0b60*/  IMAD.MOV.U32 R7, RZ, RZ, R1 ;  /* 0x000000ffff077224 */ /* 0x000fe200078e0001 */
[----:B------:R-:W-:Y:S01]  /*0b70*/  LOP3.LUT R17, R18, 0xfffffffc, RZ, 0xc0, !PT ;  /* 0xfffffffc12117812 */ /* 0x000fe200078ec0ff */
[----:B------:R-:W-:-:S05]  /*0b80*/  IMAD.MOV R16, RZ, RZ, -R16 ;  /* 0x000000ffff107224 */ /* 0x000fca00078e0a10 */
[----:B------:R-:W-:-:S13]  /*0b90*/  ISETP.GE.AND P0, PT, R16, RZ, PT ;  /* 0x000000ff1000720c */ /* 0x000fda0003f06270 */
[----:B------:R-:W-:Y:S05]  /*0ba0*/  @P0 BRA `(.L_x_54) ;  /* 0x0000000400d80947 */ /* 0x000fea0003800000 */
[----:B------:R-:W-:Y:S01]  /*0bb0*/  IMAD.MOV R8, RZ, RZ, -R16 ;  /* 0x000000ffff087224 */ /* 0x000fe200078e0a10 */
[----:B------:R-:W-:Y:S01]  /*0bc0*/  BSSY.RECONVERGENT B2, `(.L_x_55) ;  /* 0x0000048000027945 */ /* 0x000fe20003800200 */
[----:B------:R-:W-:-:S03]  /*0bd0*/  PLOP3.LUT P0, PT, PT, PT, PT, 0x80, 0x8 ;  /* 0x000000000008781c */ /* 0x000fc60003f0f070 */
[----:B------:R-:W-:-:S13]  /*0be0*/  ISETP.GT.AND P1, PT, R8, 0xc, PT ;  /* 0x0000000c0800780c */ /* 0x000fda0003f24270 */
[----:B------:R-:W-:Y:S05]  /*0bf0*/  @!P1 BRA `(.L_x_56) ;  /* 0x0000000400109947 */ /* 0x000fea0003800000 */
[----:B------:R-:W-:-:S13]  /*0c00*/  PLOP3.LUT P0, PT, PT, PT, PT, 0x8, 0x80 ;  /* 0x000000000080781c */ /* 0x000fda0003f0e170 */
.L_x_57:
[----:B------:R-:W0:Y:S01]  /*0c10*/  LDL R8, [R7] ;  /* 0x0000000007087983 */ /* 0x000e220000100800 */
[----:B------:R-:W-:Y:S02]  /*0c20*/  MOV R15, RZ ;  /* 0x000000ff000f7202 */ /* 0x000fe40000000f00 */
[C---:B0-----:R-:W-:Y:S02]  /*0c30*/  PRMT R10, R8.reuse, 0x7770, RZ ;  /* 0x00007770080a7816 */ /* 0x041fe400000000ff */
[C---:B------:R-:W-:Y:S02]  /*0c40*/  PRMT R9, R8.reuse, 0x7771, RZ ;  /* 0x0000777108097816 */ /* 0x040fe400000000ff */
[C---:B------:R-:W-:Y:S02]  /*0c50*/  PRMT R11, R8.reuse, 0x7772, RZ ;  /* 0x00007772080b7816 */ /* 0x040fe400000000ff */
[----:B------:R-:W-:Y:S02]  /*0c60*/  PRMT R8, R8, 0x7773, RZ ;  /* 0x0000777308087816 */ /* 0x000fe400000000ff */
[----:B------:R-:W-:-:S02]  /*0c70*/  LOP3.LUT R10, R10, 0xff, RZ, 0xc0, !PT ;  /* 0x000000ff0a0a7812 */ /* 0x000fc400078ec0ff */
[----:B------:R-:W-:Y:S01]  /*0c80*/  LOP3.LUT R13, R9, 0xff, RZ, 0xc0, !PT ;  /* 0x000000ff090d7812 */ /* 0x000fe200078ec0ff */
[----:B------:R-:W-:Y:S01]  /*0c90*/  HFMA2 R9, -RZ, RZ, 0, 0 ;  /* 0x00000000ff097431 */ /* 0x000fe200000001ff */
[----:B------:R-:W-:Y:S01]  /*0ca0*/  LOP3.LUT R14, R8, 0xff, RZ, 0xc0, !PT ;  /* 0x000000ff080e7812 */ /* 0x000fe200078ec0ff */
[----:B------:R-:W-:Y:S01]  /*0cb0*/  IMAD.MOV.U32 R8, RZ, RZ, R10 ;  /* 0x000000ffff087224 */ /* 0x000fe200078e000a */
[----:B------:R-:W-:Y:S01]  /*0cc0*/  LOP3.LUT R12, R11, 0xff, RZ, 0xc0, !PT ;  /* 0x000000ff0b0c7812 */ /* 0x000fe200078ec0ff */
[----:B------:R-:W-:Y:S02]  /*0cd0*/  IMAD.MOV.U32 R10, RZ, RZ, R13 ;  /* 0x000000ffff0a7224 */ /* 0x000fe400078e000d */
[----:B------:R-:W-:Y:S02]  /*0ce0*/  IMAD.MOV.U32 R11, RZ, RZ, RZ ;  /* 0x000000ffff0b7224 */ /* 0x000fe400078e00ff */
[----:B------:R-:W-:-:S03]  /*0cf0*/  IMAD.MOV.U32 R13, RZ, RZ, RZ ;  /* 0x000000ffff0d7224 */ /* 0x000fc600078e00ff */
[----:B------:R0:W-:Y:S04]  /*0d00*/  STL.128 [R6+-0x10], R8 ;  /* 0xfffff00806007387 */ /* 0x0001e80000100c00 */
[----:B------:R1:W-:Y:S04]  /*0d10*/  STL.128 [R6], R12 ;  /* 0x0000000c06007387 */ /* 0x0003e80000100c00 */
[----:B------:R-:W2:Y:S02]  /*0d20*/  LDL R19, [R7+0x4] ;  /* 0x0000040007137983 */ /* 0x000ea40000100800 */
[----:B--2---:R-:W-:-:S02]  /*0d30*/  PRMT R21, R19, 0x7770, RZ ;  /* 0x0000777013157816 */ /* 0x004fc400000000ff */
[C---:B------:R-:W-:Y:S02]  /*0d40*/  PRMT R20, R19.reuse, 0x7771, RZ ;  /* 0x0000777113147816 */ /* 0x040fe400000000ff */
[C---:B------:R-:W-:Y:S02]  /*0d50*/  PRMT R22, R19.reuse, 0x7772, RZ ;  /* 0x0000777213167816 */ /* 0x040fe400000000ff */
[----:B------:R-:W-:Y:S02]  /*0d60*/  PRMT R19, R19, 0x7773, RZ ;  /* 0x0000777313137816 */ /* 0x000fe400000000ff */
[----:B------:R-:W-:Y:S02]  /*0d70*/  LOP3.LUT R21, R21, 0xff, RZ, 0xc0, !PT ;  /* 0x000000ff15157812 */ /* 0x000fe400078ec0ff */
[----:B------:R-:W-:Y:S02]  /*0d80*/  LOP3.LUT R20, R20, 0xff, RZ, 0xc0, !PT ;  /* 0x000000ff14147812 */ /* 0x000fe400078ec0ff */
[----:B------:R-:W-:Y:S01]  /*0d90*/  LOP3.LUT R22, R22, 0xff, RZ, 0xc0, !PT ;  /* 0x000000ff16167812 */ /* 0x000fe200078ec0ff */
[----:B0-----:R-:W-:Y:S01]  /*0da0*/  IMAD.MOV.U32 R8, RZ, RZ, R21 ;  /* 0x000000ffff087224 */ /* 0x001fe200078e0015 */
[----:B------:R-:W-:Y:S01]  /*0db0*/  LOP3.LUT R19, R19, 0xff, RZ, 0xc0, !PT ;  /* 0x000000ff13137812 */ /* 0x000fe200078ec0ff */
[----:B------:R-:W-:-:S02]  /*0dc0*/  IMAD.MOV.U32 R10, RZ, RZ, R20 ;  /* 0x000000ffff0a7224 */ /* 0x000fc400078e0014 */
[----:B-1----:R-:W-:Y:S01]  /*0dd0*/  IMAD.MOV.U32 R12, RZ, RZ, R22 ;  /* 0x000000ffff0c7224 */ /* 0x002fe200078e0016 */
[----:B------:R-:W-:Y:S02]  /*0de0*/  MOV R14, R19 ;  /* 0x00000013000e7202 */ /* 0x000fe40000000f00 */
[----:B------:R0:W-:Y:S04]  /*0df0*/  STL.128 [R6+0x10], R8 ;  /* 0x0000100806007387 */ /* 0x0001e80000100c00 */
[----:B------:R1:W-:Y:S04]  /*0e00*/  STL.128 [R6+0x20], R12 ;  /* 0x0000200c06007387 */ /* 0x0003e80000100c00 */
        /* <DEDUP_REMOVED lines=15> */
[----:B------:R2:W3:Y:S01]  /*0f00*/  LDL R19, [R7+0xc] ;  /* 0x00000c0007137983 */ /* 0x0004e20000100800 */
[----:B------:R-:W-:-:S05]  /*0f10*/  VIADD R16, R16, 0x10 ;  /* 0x0000001010107836 */ /* 0x000fca0000000000 */
[----:B------:R-:W-:Y:S01]  /*0f20*/  ISETP.GE.AND P1, PT, R16, -0xc, PT ;  /* 0xfffffff41000780c */ /* 0x000fe20003f26270 */
[----:B--2---:R-:W-:Y:S01]  /*0f30*/  VIADD R7, R7, 0x10 ;  /* 0x0000001007077836 */ /* 0x004fe20000000000 */
[C---:B---3--:R-:W-:Y:S02]  /*0f40*/  PRMT R21, R19.reuse, 0x7770, RZ ;  /* 0x0000777013157816 */ /* 0x048fe400000000ff */
[C---:B------:R-:W-:Y:S02]  /*0f50*/  PRMT R20, R19.reuse, 0x7771, RZ ;  /* 0x0000777113147816 */ /* 0x040fe400000000ff */
[C---:B------:R-:W-:Y:S02]  /*0f60*/  PRMT R22, R19.reuse, 0x7772, RZ ;  /* 0x0000777213167816 */ /* 0x040fe400000000ff */
[----:B------:R-:W-:Y:S02]  /*0f70*/  PRMT R19, R19, 0x7773, RZ ;  /* 0x0000777313137816 */ /* 0x000fe400000000ff */
[----:B------:R-:W-:-:S02]  /*0f80*/  LOP3.LUT R21, R21, 0xff, RZ, 0xc0, !PT ;  /* 0x000000ff15157812 */ /* 0x000fc400078ec0ff */
[----:B------:R-:W-:Y:S02]  /*0f90*/  LOP3.LUT R20, R20, 0xff, RZ, 0xc0, !PT ;  /* 0x000000ff14147812 */ /* 0x000fe400078ec0ff */
[----:B------:R-:W-:Y:S01]  /*0fa0*/  LOP3.LUT R22, R22, 0xff, RZ, 0xc0, !PT ;  /* 0x000000ff16167812 */ /* 0x000fe200078ec0ff */
[----:B0-----:R-:W-:Y:S01]  /*0fb0*/  IMAD.MOV.U32 R8, RZ, RZ, R21 ;  /* 0x000000ffff087224 */ /* 0x001fe200078e0015 */
[----:B------:R-:W-:Y:S01]  /*0fc0*/  LOP3.LUT R19, R19, 0xff, RZ, 0xc0, !PT ;  /* 0x000000ff13137812 */ /* 0x000fe200078ec0ff */
[----:B------:R-:W-:Y:S02]  /*0fd0*/  IMAD.MOV.U32 R10, RZ, RZ, R20 ;  /* 0x000000ffff0a7224 */ /* 0x000fe400078e0014 */
[----:B-1----:R-:W-:Y:S01]  /*0fe0*/  IMAD.MOV.U32 R12, RZ, RZ, R22 ;  /* 0x000000ffff0c7224 */ /* 0x002fe200078e0016 */
[----:B------:R-:W-:Y:S02]  /*0ff0*/  MOV R14, R19 ;  /* 0x00000013000e7202 */ /* 0x000fe40000000f00 */
[----:B------:R-:W-:Y:S04]  /*1000*/  STL.128 [R6+0x50], R8 ;  /* 0x0000500806007387 */ /* 0x000fe80000100c00 */
[----:B------:R0:W-:Y:S02]  /*1010*/  STL.128 [R6+0x60], R12 ;  /* 0x0000600c06007387 */ /* 0x0001e40000100c00 */
[----:B0-----:R-:W-:Y:S01]  /*1020*/  VIADD R6, R6, 0x80 ;  /* 0x0000008006067836 */ /* 0x001fe20000000000 */
[----:B------:R-:W-:Y:S06]  /*1030*/  @!P1 BRA `(.L_x_57) ;  /* 0xfffffff800f49947 */ /* 0x000fec000383ffff */
.L_x_56:
[----:B------:R-:W-:Y:S05]  /*1040*/  BSYNC.RECONVERGENT B2 ;  /* 0x0000000000027941 */ /* 0x000fea0003800200 */
.L_x_55:
[----:B------:R-:W-:Y:S01]  /*1050*/  IADD3 R8, PT, PT, -R16, RZ, RZ ;  /* 0x000000ff10087210 */ /* 0x000fe20007ffe1ff */
[----:B------:R-:W-:Y:S03]  /*1060*/  BSSY.RECONVERGENT B2, `(.L_x_58) ;  /* 0x0000027000027945 */ /* 0x000fe60003800200 */
[----:B------:R-:W-:-:S13]  /*1070*/  ISETP.GT.AND P1, PT, R8, 0x4, PT ;  /* 0x000000040800780c */ /* 0x000fda0003f24270 */
[----:B------:R-:W-:Y:S05]  /*1080*/  @!P1 BRA `(.L_x_59) ;  /* 0x0000000000909947 */ /* 0x000fea0003800000 */
[----:B------:R-:W0:Y:S01]  /*1090*/  LDL R8, [R7] ;  /* 0x0000000007087983 */ /* 0x000e220000100800 */
[----:B------:R-:W-:Y:S01]  /*10a0*/  IMAD.MOV.U32 R15, RZ, RZ, RZ ;  /* 0x000000ffff0f7224 */ /* 0x000fe200078e00ff */
[C---:B0-----:R-:W-:Y:S02]  /*10b0*/  PRMT R10, R8.reuse, 0x7770, RZ ;  /* 0x00007770080a7816 */ /* 0x041fe400000000ff */
[C---:B------:R-:W-:Y:S02]  /*10c0*/  PRMT R9, R8.reuse, 0x7771, RZ ;  /* 0x0000777108097816 */ /* 0x040fe400000000ff */
[C---:B------:R-:W-:Y:S02]  /*10d0*/  PRMT R11, R8.reuse, 0x7772, RZ ;  /* 0x00007772080b7816 */ /* 0x040fe400000000ff */
[----:B------:R-:W-:Y:S02]  /*10e0*/  PRMT R8, R8, 0x7773, RZ ;  /* 0x0000777308087816 */ /* 0x000fe400000000ff */
[----:B------:R-:W-:-:S02]  /*10f0*/  LOP3.LUT R10, R10, 0xff, RZ, 0xc0, !PT ;  /* 0x000000ff0a0a7812 */ /* 0x000fc400078ec0ff */
[----:B------:R-:W-:Y:S01]  /*1100*/  LOP3.LUT R13, R9, 0xff, RZ, 0xc0, !PT ;  /* 0x000000ff090d7812 */ /* 0x000fe200078ec0ff */
[----:B------:R-:W-:Y:S01]  /*1110*/  IMAD.MOV.U32 R9, RZ, RZ, RZ ;  /* 0x000000ffff097224 */ /* 0x000fe200078e00ff */
[----:B------:R-:W-:Y:S01]  /*1120*/  LOP3.LUT R12, R11, 0xff, RZ, 0xc0, !PT ;  /* 0x000000ff0b0c7812 */ /* 0x000fe200078ec0ff */
[----:B------:R-:W-:Y:S01]  /*1130*/  HFMA2 R11, -RZ, RZ, 0, 0 ;  /* 0x00000000ff0b7431 */ /* 0x000fe200000001ff */
[----:B------:R-:W-:Y:S01]  /*1140*/  LOP3.LUT R14, R8, 0xff, RZ, 0xc0, !PT ;  /* 0x000000ff080e7812 */ /* 0x000fe200078ec0ff */
[----:B------:R-:W-:Y:S02]  /*1150*/  IMAD.MOV.U32 R8, RZ, RZ, R10 ;  /* 0x000000ffff087224 */ /* 0x000fe400078e000a */
[----:B------:R-:W-:Y:S02]  /*1160*/  IMAD.MOV.U32 R10, RZ, RZ, R13 ;  /* 0x000000ffff0a7224 */ /* 0x000fe400078e000d */
[----:B------:R-:W-:-:S03]  /*1170*/  IMAD.MOV.U32 R13, RZ, RZ, RZ ;  /* 0x000000ffff0d7224 */ /* 0x000fc600078e00ff */
[----:B------:R0:W-:Y:S04]  /*1180*/  STL.128 [R6+-0x10], R8 ;  /* 0xfffff00806007387 */ /* 0x0001e80000100c00 */
[----:B------:R1:W-:Y:S04]  /*1190*/  STL.128 [R6], R12 ;  /* 0x0000000c06007387 */ /* 0x0003e80000100c00 */
[----:B------:R2:W3:Y:S01]  /*11a0*/  LDL R19, [R7+0x4] ;  /* 0x0000040007137983 */ /* 0x0004e20000100800 */
[----:B------:R-:W-:Y:S01]  /*11b0*/  PLOP3.LUT P0, PT, PT, PT, PT, 0x8, 0x80 ;  /* 0x000000000080781c */ /* 0x000fe20003f0e170 */
[----:B------:R-:W-:Y:S01]  /*11c0*/  VIADD R16, R16, 0x8 ;  /* 0x0000000810107836 */ /* 0x000fe20000000000 */
[----:B--2---:R-:W-:-:S02]  /*11d0*/  IADD3 R7, PT, PT, R7, 0x8, RZ ;  /* 0x0000000807077810 */ /* 0x004fc40007ffe0ff */
[C---:B---3--:R-:W-:Y:S02]  /*11e0*/  PRMT R21, R19.reuse, 0x7770, RZ ;  /* 0x0000777013157816 */ /* 0x048fe400000000ff */
[C---:B------:R-:W-:Y:S02]  /*11f0*/  PRMT R20, R19.reuse, 0x7771, RZ ;  /* 0x0000777113147816 */ /* 0x040fe400000000ff */
[C---:B------:R-:W-:Y:S02]  /*1200*/  PRMT R22, R19.reuse, 0x7772, RZ ;  /* 0x0000777213167816 */ /* 0x040fe400000000ff */
[----:B------:R-:W-:Y:S02]  /*1210*/  PRMT R19, R19, 0x7773, RZ ;  /* 0x0000777313137816 */ /* 0x000fe400000000ff */
[----:B------:R-:W-:Y:S02]  /*1220*/  LOP3.LUT R21, R21, 0xff, RZ, 0xc0, !PT ;  /* 0x000000ff15157812 */ /* 0x000fe400078ec0ff */
[----:B------:R-:W-:-:S02]  /*1230*/  LOP3.LUT R22, R22, 0xff, RZ, 0xc0, !PT ;  /* 0x000000ff16167812 */ /* 0x000fc400078ec0ff */
[----:B------:R-:W-:Y:S01]  /*1240*/  LOP3.LUT R19, R19, 0xff, RZ, 0xc0, !PT ;  /* 0x000000ff13137812 */ /* 0x000fe200078ec0ff */
[----:B0-----:R-:W-:Y:S01]  /*1250*/  IMAD.MOV.U32 R8, RZ, RZ, R21 ;  /* 0x000000ffff087224 */ /* 0x001fe200078e0015 */
[----:B------:R-:W-:Y:S01]  /*1260*/  LOP3.LUT R20, R20, 0xff, RZ, 0xc0, !PT ;  /* 0x000000ff14147812 */ /* 0x000fe200078ec0ff */
[----:B-1----:R-:W-:Y:S02]  /*1270*/  IMAD.MOV.U32 R12, RZ, RZ, R22 ;  /* 0x000000ffff0c7224 */ /* 0x002fe400078e0016 */
[----:B------:R-:W-:Y:S01]  /*1280*/  IMAD.MOV.U32 R14, RZ, RZ, R19 ;  /* 0x000000ffff0e7224 */ /* 0x000fe200078e0013 */
[----:B------:R-:W-:-:S04]  /*1290*/  MOV R10, R20 ;  /* 0x00000014000a7202 */ /* 0x000fc80000000f00 */
[----:B------:R-:W-:Y:S04]  /*12a0*/  STL.128 [R6+0x20], R12 ;  /* 0x0000200c06007387 */ /* 0x000fe80000100c00 */
[----:B------:R0:W-:Y:S02]  /*12b0*/  STL.128 [R6+0x10], R8 ;  /* 0x0000100806007387 */ /* 0x0001e40000100c00 */
[----:B0-----:R-:W-:-:S07]  /*12c0*/  VIADD R6, R6, 0x40 ;  /* 0x0000004006067836 */ /* 0x001fce0000000000 */
.L_x_59:
[----:B------:R-:W-:Y:S05]  /*12d0*/  BSYNC.RECONVERGENT B2 ;  /* 0x0000000000027941 */ /* 0x000fea0003800200 */
.L_x_58:
[----:B------:R-:W-:-:S13]  /*12e0*/  ISETP.EQ.AND P1, PT, R16, RZ, PT ;  /* 0x000000ff1000720c */ /* 0x000fda0003f22270 */
[----:B------:R-:W-:Y:S05]  /*12f0*/  @!P0 BREAK.RELIABLE P1, B1 ;  /* 0x0000000000018942 */ /* 0x000fea0000800100 */
[----:B------:R-:W-:Y:S05]  /*1300*/  @!P0 BRA P1, `(.L_x_52) ;  /* 0x00000000005c8947 */ /* 0x000fea0000800000 */
.L_x_54:
[----:B------:R-:W-:Y:S05]  /*1310*/  BSYNC.RELIABLE B1 ;  /* 0x0000000000017941 */ /* 0x000fea0003800100 */
.L_x_53:
[----:B------:R1:W0:Y:S01]  /*1320*/  LDL R8, [R7] ;  /* 0x0000000007087983 */ /* 0x0002220000100800 */
[----:B------:R-:W-:Y:S01]  /*1330*/  IADD3 R16, PT, PT, R16, 0x4, RZ ;  /* 0x0000000410107810 */ /* 0x000fe20007ffe0ff */
[----:B------:R-:W-:-:S03]  /*1340*/  IMAD.MOV.U32 R15, RZ, RZ, RZ ;  /* 0x000000ffff0f7224 */ /* 0x000fc600078e00ff */
[----:B------:R-:W-:Y:S01]  /*1350*/  ISETP.NE.AND P0, PT, R16, RZ, PT ;  /* 0x000000ff1000720c */ /* 0x000fe20003f05270 */
[----:B-1----:R-:W-:Y:S01]  /*1360*/  VIADD R7, R7, 0x4 ;  /* 0x0000000407077836 */ /* 0x002fe20000000000 */
        /* <DEDUP_REMOVED lines=8> */
[----:B------:R-:W-:Y:S01]  /*13f0*/  IMAD.MOV.U32 R8, RZ, RZ, R10 ;  /* 0x000000ffff087224 */ /* 0x000fe200078e000a */
[----:B------:R-:W-:Y:S01]  /*1400*/  LOP3.LUT R12, R11, 0xff, RZ, 0xc0, !PT ;  /* 0x000000ff0b0c7812 */ /* 0x000fe200078ec0ff */
[----:B------:R-:W-:Y:S01]  /*1410*/  IMAD.MOV.U32 R11, RZ, RZ, RZ ;  /* 0x000000ffff0b7224 */ /* 0x000fe200078e00ff */
[----:B------:R-:W-:Y:S01]  /*1420*/  MOV R10, R13 ;  /* 0x0000000d000a7202 */ /* 0x000fe20000000f00 */
[----:B------:R-:W-:-:S04]  /*1430*/  IMAD.MOV.U32 R13, RZ, RZ, RZ ;  /* 0x000000ffff0d7224 */ /* 0x000fc800078e00ff */
[----:B------:R-:W-:Y:S04]  /*1440*/  STL.128 [R6+-0x10], R8 ;  /* 0xfffff00806007387 */ /* 0x000fe80000100c00 */
[----:B------:R0:W-:Y:S02]  /*1450*/  STL.128 [R6], R12 ;  /* 0x0000000c06007387 */ /* 0x0001e40000100c00 */
[----:B0-----:R-:W-:Y:S01]  /*1460*/  VIADD R6, R6, 0x20 ;  /* 0x0000002006067836 */ /* 0x001fe20000000000 */
[----:B------:R-:W-:Y:S06]  /*1470*/  @P0 BRA `(.L_x_53) ;  /* 0xfffffffc00a80947 */ /* 0x000fec000383ffff */
.L_x_52:
[----:B------:R-:W-:Y:S05]  /*1480*/  BSYNC.RECONVERGENT B0 ;  /* 0x0000000000007941 */ /* 0x000fea0003800200 */
.L_x_51:
[----:B------:R-:W-:Y:S05]  /*1490*/  WARPSYNC.ALL ;  /* 0x0000000000007948 */ /* 0x000fea0003800000 */
[----:B------:R-:W-:Y:S01]  /*14a0*/  ISETP.NE.AND P0, PT, R4, RZ, PT ;  /* 0x000000ff0400720c */ /* 0x000fe20003f05270 */
[----:B------:R-:W-:Y:S01]  /*14b0*/  BSSY.RECONVERGENT B0, `(.L_x_60) ;  /* 0x0000010000007945 */ /* 0x000fe20003800200 */
[----:B------:R-:W-:Y:S01]  /*14c0*/  ISETP.GE.U32.AND P1, PT, R0, 0xf, PT ;  /* 0x0000000f0000780c */ /* 0x000fe20003f26070 */
[----:B------:R-:W-:-:S10]  /*14d0*/  IMAD.MOV.U32 R6, RZ, RZ, RZ ;  /* 0x000000ffff067224 */ /* 0x000fd400078e00ff */
[----:B------:R-:W-:Y:S05]  /*14e0*/  @!P0 BRA `(.L_x_61) ;  /* 0x0000000000308947 */ /* 0x000fea0003800000 */
[----:B------:R-:W-:Y:S01]  /*14f0*/  LOP3.LUT R4, R3, 0x3, RZ, 0xc0, !PT ;  /* 0x0000000303047812 */ /* 0x000fe200078ec0ff */
[----:B------:R-:W-:Y:S01]  /*1500*/  IMAD R7, R17, 0x8, R5 ;  /* 0x0000000811077824 */ /* 0x000fe200078e0205 */
[----:B------:R-:W-:-:S03]  /*1510*/  IADD3 R17, PT, PT, R1, R17, RZ ;  /* 0x0000001101117210 */ /* 0x000fc60007ffe0ff */
[----:B------:R-:W-:-:S07]  /*1520*/  IMAD.MOV R4, RZ, RZ, -R4 ;  /* 0x000000ffff047224 */ /* 0x000fce00078e0a04 */
.L_x_62:
[----:B------:R1:W2:Y:S01]  /*1530*/  LDL.U8 R8, [R17] ;  /* 0x0000000011087983 */ /* 0x0002a20000100000 */
[----:B------:R-:W-:Y:S02]  /*1540*/  VIADD R4, R4, 0x1 ;  /* 0x0000000104047836 */ /* 0x000fe40000000000 */
[----:B0-----:R-:W-:-:S03]  /*1550*/  IMAD.MOV.U32 R9, RZ, RZ, RZ ;  /* 0x000000ffff097224 */ /* 0x001fc600078e00ff */
[----:B------:R-:W-:Y:S02]  /*1560*/  ISETP.NE.AND P0, PT, R4, RZ, PT ;  /* 0x000000ff0400720c */ /* 0x000fe40003f05270 */
[----:B-1----:R-:W-:Y:S01]  /*1570*/  IADD3 R17, PT, PT, R17, 0x1, RZ ;  /* 0x0000000111117810 */ /* 0x002fe20007ffe0ff */
[----:B--2---:R0:W-:Y:S02]  /*1580*/  STL.64 [R7], R8 ;  /* 0x0000000807007387 */ /* 0x0041e40000100a00 */
[----:B0-----:R-:W-:-:S08]  /*1590*/  VIADD R7, R7, 0x8 ;  /* 0x0000000807077836 */ /* 0x001fd00000000000 */
[----:B------:R-:W-:Y:S05]  /*15a0*/  @P0 BRA `(.L_x_62) ;  /* 0xfffffffc00e00947 */ /* 0x000fea000383ffff */
.L_x_61:
[----:B------:R-:W-:Y:S05]  /*15b0*/  BSYNC.RECONVERGENT B0 ;  /* 0x0000000000007941 */ /* 0x000fea0003800200 */
.L_x_60:
[----:B------:R-:W-:Y:S01]  /*15c0*/  BSSY.RECONVERGENT B0, `(.L_x_63) ;  /* 0x0000173000007945 */ /* 0x000fe20003800200 */
[----:B------:R-:W-:Y:S02]  /*15d0*/  HFMA2 R4, -RZ, RZ, 0, 0 ;  /* 0x00000000ff047431 */ /* 0x000fe400000001ff */
[----:B------:R-:W-:Y:S02]  /*15e0*/  IMAD.MOV.U32 R7, RZ, RZ, RZ ;  /* 0x000000ffff077224 */ /* 0x000fe400078e00ff */
[----:B------:R-:W-:Y:S01]  /*15f0*/  IMAD.MOV.U32 R16, RZ, RZ, RZ ;  /* 0x000000ffff107224 */ /* 0x000fe200078e00ff */
[----:B------:R-:W-:Y:S06]  /*1600*/  @!P1 BRA `(.L_x_64) ;  /* 0x0000001400b89947 */ /* 0x000fec0003800000 */
[----:B------:R-:W-:Y:S01]  /*1610*/  ISETP.GE.U32.AND P0, PT, R0, 0x3f, PT ;  /* 0x0000003f0000780c */ /* 0x000fe20003f06070 */
[----:B------:R-:W-:Y:S01]  /*1620*/  BSSY.RECONVERGENT B1, `(.L_x_65) ;  /* 0x00000ce000017945 */ /* 0x000fe20003800200 */
[----:B------:R-:W-:Y:S02]  /*1630*/  SHF.R.U32.HI R0, RZ, 0x4, R18 ;  /* 0x00000004ff007819 */ /* 0x000fe40000011612 */
[----:B------:R-:W-:Y:S01]  /*1640*/  CS2R R16, SRZ ;  /* 0x0000000000107805 */ /* 0x000fe2000001ff00 */
[----:B------:R-:W-:Y:S01]  /*1650*/  IMAD.MOV.U32 R4, RZ, RZ, RZ ;  /* 0x000000ffff047224 */ /* 0x000fe200078e00ff */
[----:B------:R-:W-:Y:S02]  /*1660*/  CS2R R6, SRZ ;  /* 0x0000000000067805 */ /* 0x000fe4000001ff00 */
[----:B------:R-:W-:-:S05]  /*1670*/  VIMNMX.U32 R0, PT, PT, R0, 0x1, !PT ;  /* 0x0000000100007848 */ /* 0x000fca0007fe0000 */
[----:B------:R-:W-:Y:S05]  /*1680*/  @!P0 BRA `(.L_x_66) ;  /* 0x0000000c001c8947 */ /* 0x000fea0003800000 */
[----:B------:R-:W-:Y:S01]  /*1690*/  SHF.R.U32.HI R3, RZ, 0x4, R3 ;  /* 0x00000004ff037819 */ /* 0x000fe20000011603 */
[----:B------:R-:W-:Y:S01]  /*16a0*/  BSSY.RECONVERGENT B2, `(.L_x_66) ;  /* 0x00000c5000027945 */ /* 0x000fe20003800200 */
[----:B------:R-:W-:Y:S01]  /*16b0*/  IMAD.MOV.U32 R16, RZ, RZ, RZ ;  /* 0x000000ffff107224 */ /* 0x000fe200078e00ff */
[----:B------:R-:W-:Y:S02]  /*16c0*/  LOP3.LUT R17, R0, 0xffffffc, RZ, 0xc0, !PT ;  /* 0x0ffffffc00117812 */ /* 0x000fe400078ec0ff */
[----:B------:R-:W-:Y:S01]  /*16d0*/  VIMNMX.U32 R4, PT, PT, R3, 0x1, !PT ;  /* 0x0000000103047848 */ /* 0x000fe20007fe0000 */
[----:B------:R-:W-:-:S03]  /*16e0*/  VIADD R3, R1, 0x40 ;  /* 0x0000004001037836 */ /* 0x000fc60000000000 */
[----:B------:R-:W-:Y:S02]  /*16f0*/  LOP3.LUT R19, R4, 0xffffffc, RZ, 0xc0, !PT ;  /* 0x0ffffffc04137812 */ /* 0x000fe400078ec0ff */
[----:B------:R-:W-:-:S03]  /*1700*/  MOV R4, RZ ;  /* 0x000000ff00047202 */ /* 0x000fc60000000f00 */
[----:B------:R-:W-:-:S07]  /*1710*/  IMAD.MOV R19, RZ, RZ, -R19 ;  /* 0x000000ffff137224 */ /* 0x000fce00078e0a13 */
.L_x_67:
[----:B------:R-:W2:Y:S04]  /*1720*/  LDL.128 R12, [R3+-0x20] ;  /* 0xffffe000030c7983 */ /* 0x000ea80000100c00 */
[----:B0-----:R-:W3:Y:S01]  /*1730*/  LDL.128 R8, [R3+-0x10] ;  /* 0xfffff00003087983 */ /* 0x001ee20000100c00 */
[----:B--2---:R-:W-:Y:S02]  /*1740*/  IMAD R23, R13, 0x114253d5, RZ ;  /* 0x114253d50d177824 */ /* 0x004fe400078e02ff */
[----:B------:R-:W-:-:S04]  /*1750*/  IMAD.WIDE.U32 R20, R12, 0x114253d5, RZ ;  /* 0x114253d50c147825 */ /* 0x000fc800078e00ff */
[----:B------:R-:W-:Y:S02]  /*1760*/  IMAD R23, R12, -0x783c846f, R23 ;  /* 0x87c37b910c177824 */ /* 0x000fe400078e0217 */
[----:B------:R-:W-:Y:S02]  /*1770*/  IMAD R15, R15, 0x2745937f, RZ ;  /* 0x2745937f0f0f7824 */ /* 0x000fe400078e02ff */
[----:B------:R-:W-:Y:S02]  /*1780*/  IMAD.IADD R22, R21, 0x1, R23 ;  /* 0x0000000115167824 */ /* 0x000fe400078e0217 */
[C---:B------:R-:W-:Y:S02]  /*1790*/  IMAD R21, R14.reuse, 0x4cf5ad43, R15 ;  /* 0x4cf5ad430e157824 */ /* 0x040fe400078e020f */
[C---:B------:R-:W-:Y:S02]  /*17a0*/  IMAD R20, R14.reuse, 0x4e8b26fe, RZ ;  /* 0x4e8b26fe0e147824 */ /* 0x040fe400078e02ff */
[----:B------:R-:W-:-:S04]  /*17b0*/  IMAD.WIDE.U32 R14, R14, 0x2745937f, RZ ;  /* 0x2745937f0e0e7825 */ /* 0x000fc800078e00ff */
[----:B------:R-:W-:Y:S01]  /*17c0*/  IMAD.U32 R23, R13, -0x80000000, RZ ;  /* 0x800000000d177824 */ /* 0x000fe200078e00ff */
[----:B------:R-:W-:Y:S02]  /*17d0*/  IADD3 R21, PT, PT, R15, R21, RZ ;  /* 0x000000150f157210 */ /* 0x000fe40007ffe0ff */
[----:B------:R-:W-:Y:S01]  /*17e0*/  SHF.R.U32.HI R15, RZ, 0x1, R22 ;  /* 0x00000001ff0f7819 */ /* 0x000fe20000011616 */
[----:B------:R-:W-:Y:S01]  /*17f0*/  IMAD R23, R12, -0x775ed616, R23 ;  /* 0x88a129ea0c177824 */ /* 0x000fe200078e0217 */
[----:B------:R-:W-:Y:S01]  /*1800*/  SHF.R.U64 R22, R14, 0x1f, R21 ;  /* 0x0000001f0e167819 */ /* 0x000fe20000001215 */
[----:B------:R-:W-:-:S04]  /*1810*/  IMAD.WIDE.U32 R12, R12, -0x80000000, RZ ;  /* 0x800000000c0c7825 */ /* 0x000fc800078e00ff */
[----:B------:R-:W-:Y:S01]  /*1820*/  IMAD.IADD R23, R13, 0x1, R23 ;  /* 0x000000010d177824 */ /* 0x000fe200078e0217 */
[----:B------:R-:W-:Y:S02]  /*1830*/  LOP3.LUT R26, R15, R12, RZ, 0xfc, !PT ;  /* 0x0000000c0f1a7212 */ /* 0x000fe400078efcff */
[----:B------:R-:W2:Y:S01]  /*1840*/  LDL.128 R12, [R3] ;  /* 0x00000000030c7983 */ /* 0x000ea20000100c00 */
[----:B------:R-:W-:Y:S01]  /*1850*/  SHF.R.U32.HI R21, RZ, 0x1f, R21 ;  /* 0x0000001fff157819 */ /* 0x000fe20000011615 */
[----:B------:R-:W-:-:S03]  /*1860*/  IMAD R27, R23, 0x2745937f, RZ ;  /* 0x2745937f171b7824 */ /* 0x000fc600078e02ff */
[----:B------:R-:W-:Y:S01]  /*1870*/  LOP3.LUT R23, R21, R20, RZ, 0xfc, !PT ;  /* 0x0000001415177212 */ /* 0x000fe200078efcff */
[----:B------:R-:W-:-:S04]  /*1880*/  IMAD.WIDE.U32 R20, R26, 0x2745937f, RZ ;  /* 0x2745937f1a147825 */ /* 0x000fc800078e00ff */
[----:B------:R-:W-:Y:S01]  /*1890*/  IMAD R27, R26, 0x4cf5ad43, R27 ;  /* 0x4cf5ad431a1b7824 */ /* 0x000fe200078e021b */
[----:B------:R-:W-:Y:S01]  /*18a0*/  LOP3.LUT R6, R20, R6, RZ, 0x3c, !PT ;  /* 0x0000000614067212 */ /* 0x000fe200078e3cff */
[----:B------:R-:W-:Y:S02]  /*18b0*/  IMAD R23, R23, 0x114253d5, RZ ;  /* 0x114253d517177824 */ /* 0x000fe400078e02ff */
[----:B------:R-:W-:Y:S02]  /*18c0*/  IMAD.IADD R26, R21, 0x1, R27 ;  /* 0x00000001151a7824 */ /* 0x000fe400078e021b */
[C---:B------:R-:W-:Y:S02]  /*18d0*/  IMAD R27, R22.reuse, -0x783c846f, R23 ;  /* 0x87c37b91161b7824 */ /* 0x040fe400078e0217 */
[----:B------:R-:W-:Y:S01]  /*18e0*/  IMAD.WIDE.U32 R20, R22, 0x114253d5, RZ ;  /* 0x114253d516147825 */ /* 0x000fe200078e00ff */
[----:B------:R-:W-:-:S03]  /*18f0*/  LOP3.LUT R23, R26, R7, RZ, 0x3c, !PT ;  /* 0x000000071a177212 */ /* 0x000fc600078e3cff */
[----:B------:R-:W-:Y:S01]  /*1900*/  IMAD.IADD R21, R21, 0x1, R27 ;  /* 0x0000000115157824 */ /* 0x000fe200078e021b */
[----:B------:R-:W-:Y:S02]  /*1910*/  LOP3.LUT R20, R20, R16, RZ, 0x3c, !PT ;  /* 0x0000001014147212 */ /* 0x000fe400078e3cff */
[----:B------:R-:W-:Y:S02]  /*1920*/  SHF.L.W.U32.HI R7, R23, 0x1b, R6 ;  /* 0x0000001b17077819 */ /* 0x000fe40000010e06 */
[----:B------:R-:W-:Y:S02]  /*1930*/  LOP3.LUT R21, R21, R4, RZ, 0x3c, !PT ;  /* 0x0000000415157212 */ /* 0x000fe400078e3cff */
[----:B------:R-:W-:Y:S02]  /*1940*/  IADD3 R16, P0, PT, R7, R16, RZ ;  /* 0x0000001007107210 */ /* 0x000fe40007f1e0ff */
[----:B------:R-:W-:Y:S02]  /*1950*/  SHF.L.W.U32.HI R6, R6, 0x1b, R23 ;  /* 0x0000001b06067819 */ /* 0x000fe40000010e17 */
[----:B------:R-:W-:-:S02]  /*1960*/  SHF.L.W.U32.HI R26, R20, 0x1f, R21 ;  /* 0x0000001f141a7819 */ /* 0x000fc40000010e15 */
[----:B------:R-:W-:Y:S02]  /*1970*/  SHF.L.W.U32.HI R7, R21, 0x1f, R20 ;  /* 0x0000001f15077819 */ /* 0x000fe40000010e14 */
[----:B------:R0:W4:Y:S01]  /*1980*/  LDL.128 R20, [R3+0x10] ;  /* 0x0000100003147983 */ /* 0x0001220000100c00 */
[----:B---3--:R-:W-:Y:S01]  /*1990*/  IMAD R27, R9, 0x114253d5, RZ ;  /* 0x114253d5091b7824 */ /* 0x008fe200078e02ff */
[----:B------:R-:W-:Y:S01]  /*19a0*/  IADD3 R19, PT, PT, R19, 0x4, RZ ;  /* 0x0000000413137810 */ /* 0x000fe20007ffe0ff */
[----:B------:R-:W-:-:S04]  /*19b0*/  IMAD.WIDE.U32 R28, R8, 0x114253d5, RZ ;  /* 0x114253d5081c7825 */ /* 0x000fc800078e00ff */
[C---:B------:R-:W-:Y:S01]  /*19c0*/  IMAD R27, R8.reuse, -0x783c846f, R27 ;  /* 0x87c37b91081b7824 */ /* 0x040fe200078e021b */
[----:B0-----:R-:W-:Y:S01]  /*19d0*/  IADD3 R3, PT, PT, R3, 0x40, RZ ;  /* 0x0000004003037810 */ /* 0x001fe20007ffe0ff */
[----:B------:R-:W-:Y:S02]  /*19e0*/  IMAD.U32 R9, R9, -0x80000000, RZ ;  /* 0x8000000009097824 */ /* 0x000fe400078e00ff */
[----:B------:R-:W-:Y:S01]  /*19f0*/  IMAD R11, R11, 0x2745937f, RZ ;  /* 0x2745937f0b0b7824 */ /* 0x000fe200078e02ff */
[----:B------:R-:W-:Y:S01]  /*1a00*/  IADD3 R27, PT, PT, R29, R27, RZ ;  /* 0x0000001b1d1b7210 */ /* 0x000fe20007ffe0ff */
[----:B------:R-:W-:-:S03]  /*1a10*/  IMAD.WIDE.U32 R28, R8, -0x80000000, RZ ;  /* 0x80000000081c7825 */ /* 0x000fc600078e00ff */
[----:B------:R-:W-:Y:S01]  /*1a20*/  SHF.R.U32.HI R27, RZ, 0x1, R27 ;  /* 0x00000001ff1b7819 */ /* 0x000fe2000001161b */
[----:B------:R-:W-:Y:S02]  /*1a30*/  IMAD R9, R8, -0x775ed616, R9 ;  /* 0x88a129ea08097824 */ /* 0x000fe400078e0209 */
[----:B------:R-:W-:Y:S01]  /*1a40*/  IMAD.X R6, R6, 0x1, R4, P0 ;  /* 0x0000000106067824 */ /* 0x000fe200000e0604 */
[----:B------:R-:W-:Y:S01]  /*1a50*/  LOP3.LUT R28, R27, R28, RZ, 0xfc, !PT ;  /* 0x0000001c1b1c7212 */ /* 0x000fe200078efcff */
[----:B------:R-:W-:Y:S02]  /*1a60*/  IMAD.IADD R9, R29, 0x1, R9 ;  /* 0x000000011d097824 */ /* 0x000fe400078e0209 */
[C---:B------:R-:W-:Y:S02]  /*1a70*/  IMAD R27, R10.reuse, 0x4cf5ad43, R11 ;  /* 0x4cf5ad430a1b7824 */ /* 0x040fe400078e020b */
[C---:B------:R-:W-:Y:S02]  /*1a80*/  IMAD R29, R10.reuse, 0x4e8b26fe, RZ ;  /* 0x4e8b26fe0a1d7824 */ /* 0x040fe400078e02ff */
[----:B------:R-:W-:-:S04]  /*1a90*/  IMAD.WIDE.U32 R10, R10, 0x2745937f, RZ ;  /* 0x2745937f0a0a7825 */ /* 0x000fc800078e00ff */
[----:B------:R-:W-:Y:S01]  /*1aa0*/  IMAD R9, R9, 0x2745937f, RZ ;  /* 0x2745937f09097824 */ /* 0x000fe200078e02ff */
[----:B------:R-:W-:Y:S01]  /*1ab0*/  IADD3 R11, PT, PT, R11, R27, RZ ;  /* 0x0000001b0b0b7210 */ /* 0x000fe20007ffe0ff */
[----:B------:R-:W-:Y:S02]  /*1ac0*/  IMAD R6, R6, 0x5, RZ ;  /* 0x0000000506067824 */ /* 0x000fe400078e02ff */
[----:B------:R-:W-:Y:S01]  /*1ad0*/  IMAD R27, R28, 0x4cf5ad43, R9 ;  /* 0x4cf5ad431c1b7824 */ /* 0x000fe200078e0209 */
[--C-:B------:R-:W-:Y:S01]  /*1ae0*/  SHF.R.U32.HI R8, RZ, 0x1f, R11.reuse ;  /* 0x0000001fff087819 */ /* 0x100fe2000001160b */
[----:B------:R-:W-:Y:S01]  /*1af0*/  IMAD.MOV.U32 R9, RZ, RZ, 0x0 ;  /* 0x00000000ff097424 */ /* 0x000fe200078e00ff */
[----:B------:R-:W-:Y:S01]  /*1b00*/  SHF.R.U64 R4, R10, 0x1f, R11 ;  /* 0x0000001f0a047819 */ /* 0x000fe2000000120b */
[----:B------:R-:W-:Y:S01]  /*1b10*/  IMAD.WIDE.U32 R30, R28, 0x2745937f, RZ ;  /* 0x2745937f1c1e7825 */ /* 0x000fe200078e00ff */
[----:B------:R-:W-:-:S03]  /*1b20*/  LOP3.LUT R29, R8, R29, RZ, 0xfc, !PT ;  /* 0x0000001d081d7212 */ /* 0x000fc600078efcff */
[----:B------:R-:W-:Y:S01]  /*1b30*/  IMAD.MOV.U32 R8, RZ, RZ, 0x52dce729 ;  /* 0x52dce729ff087424 */ /* 0x000fe200078e00ff */
[----:B------:R-:W-:Y:S01]  /*1b40*/  IADD3 R27, PT, PT, R31, R27, RZ ;  /* 0x0000001b1f1b7210 */ /* 0x000fe20007ffe0ff */
[----:B------:R-:W-:Y:S02]  /*1b50*/  IMAD R29, R29, 0x114253d5, RZ ;  /* 0x114253d51d1d7824 */ /* 0x000fe400078e02ff */
[----:B------:R-:W-:-:S04]  /*1b60*/  IMAD.WIDE.U32 R10, R16, 0x5, R8 ;  /* 0x00000005100a7825 */ /* 0x000fc800078e0008 */
[----:B------:R-:W-:Y:S01]  /*1b70*/  IMAD.IADD R6, R11, 0x1, R6 ;  /* 0x000000010b067824 */ /* 0x000fe200078e0206 */
[-C--:B------:R-:W-:Y:S01]  /*1b80*/  IADD3 R7, P0, PT, R7, R10.reuse, RZ ;  /* 0x0000000a07077210 */ /* 0x080fe20007f1e0ff */
[----:B------:R-:W-:Y:S01]  /*1b90*/  IMAD R16, R4, -0x783c846f, R29 ;  /* 0x87c37b9104107824 */ /* 0x000fe200078e021d */
[----:B------:R-:W-:Y:S01]  /*1ba0*/  LOP3.LUT R10, R30, R10, RZ, 0x3c, !PT ;  /* 0x0000000a1e0a7212 */ /* 0x000fe200078e3cff */
[----:B------:R-:W-:-:S04]  /*1bb0*/  IMAD.WIDE.U32 R28, R4, 0x114253d5, RZ ;  /* 0x114253d5041c7825 */ /* 0x000fc800078e00ff */
[----:B------:R-:W-:Y:S01]  /*1bc0*/  IMAD.X R11, R26, 0x1, R6, P0 ;  /* 0x000000011a0b7824 */ /* 0x000fe200000e0606 */
[----:B------:R-:W-:Y:S01]  /*1bd0*/  LOP3.LUT R6, R27, R6, RZ, 0x3c, !PT ;  /* 0x000000061b067212 */ /* 0x000fe200078e3cff */
[----:B------:R-:W-:Y:S01]  /*1be0*/  IMAD.MOV.U32 R26, RZ, RZ, 0x38495ab5 ;  /* 0x38495ab5ff1a7424 */ /* 0x000fe200078e00ff */
[----:B------:R-:W-:Y:S01]  /*1bf0*/  IADD3 R16, PT, PT, R29, R16, RZ ;  /* 0x000000101d107210 */ /* 0x000fe20007ffe0ff */
[----:B------:R-:W-:Y:S02]  /*1c00*/  IMAD.MOV.U32 R27, RZ, RZ, 0x0 ;  /* 0x00000000ff1b7424 */ /* 0x000fe400078e00ff */
[----:B------:R-:W-:Y:S02]  /*1c10*/  IMAD R11, R11, 0x5, RZ ;  /* 0x000000050b0b7824 */ /* 0x000fe400078e02ff */
[----:B------:R-:W-:Y:S01]  /*1c20*/  IMAD.WIDE.U32 R30, R7, 0x5, R26 ;  /* 0x00000005071e7825 */ /* 0x000fe200078e001a */
[----:B------:R-:W-:Y:S02]  /*1c30*/  SHF.L.W.U32.HI R7, R6, 0x1b, R10 ;  /* 0x0000001b06077819 */ /* 0x000fe40000010e0a */
[----:B------:R-:W-:Y:S01]  /*1c40*/  SHF.L.W.U32.HI R6, R10, 0x1b, R6 ;  /* 0x0000001b0a067819 */ /* 0x000fe20000010e06 */
[----:B------:R-:W-:Y:S01]  /*1c50*/  IMAD.IADD R4, R31, 0x1, R11 ;  /* 0x000000011f047824 */ /* 0x000fe200078e020b */
[----:B------:R-:W-:-:S02]  /*1c60*/  LOP3.LUT R28, R28, R30, RZ, 0x3c, !PT ;  /* 0x0000001e1c1c7212 */ /* 0x000fc400078e3cff */
[----:B------:R-:W-:Y:S02]  /*1c70*/  IADD3 R30, P0, PT, R7, R30, RZ ;  /* 0x0000001e071e7210 */ /* 0x000fe40007f1e0ff */
[----:B------:R-:W-:-:S03]  /*1c80*/  LOP3.LUT R16, R16, R4, RZ, 0x3c, !PT ;  /* 0x0000000410107212 */ /* 0x000fc600078e3cff */
[----:B------:R-:W-:Y:S01]  /*1c90*/  IMAD.X R6, R6, 0x1, R4, P0 ;  /* 0x0000000106067824 */ /* 0x000fe200000e0604 */
[----:B------:R-:W-:Y:S01]  /*1ca0*/  SHF.L.W.U32.HI R29, R16, 0x1f, R28 ;  /* 0x0000001f101d7819 */ /* 0x000fe20000010e1c */
[----:B------:R-:W-:-:S04]  /*1cb0*/  IMAD.WIDE.U32 R30, R30, 0x5, R8 ;  /* 0x000000051e1e7825 */ /* 0x000fc800078e0008 */
[----:B--2---:R-:W-:Y:S02]  /*1cc0*/  IMAD R7, R13, 0x114253d5, RZ ;  /* 0x114253d50d077824 */ /* 0x004fe400078e02ff */
[----:B------:R-:W-:-:S04]  /*1cd0*/  IMAD.WIDE.U32 R10, R12, 0x114253d5, RZ ;  /* 0x114253d50c0a7825 */ /* 0x000fc800078e00ff */
[----:B------:R-:W-:-:S04]  /*1ce0*/  IMAD R7, R12, -0x783c846f, R7 ;  /* 0x87c37b910c077824 */ /* 0x000fc800078e0207 */
[----:B------:R-:W-:Y:S02]  /*1cf0*/  IMAD.IADD R7, R11, 0x1, R7 ;  /* 0x000000010b077824 */ /* 0x000fe400078e0207 */
[----:B------:R-:W-:-:S03]  /*1d00*/  IMAD.U32 R11, R13, -0x80000000, RZ ;  /* 0x800000000d0b7824 */ /* 0x000fc600078e00ff */
[----:B------:R-:W-:Y:S01]  /*1d10*/  SHF.R.U32.HI R7, RZ, 0x1, R7 ;  /* 0x00000001ff077819 */ /* 0x000fe20000011607 */
[C---:B------:R-:W-:Y:S02]  /*1d20*/  IMAD R10, R12.reuse, -0x775ed616, R11 ;  /* 0x88a129ea0c0a7824 */ /* 0x040fe400078e020b */
[----:B------:R-:W-:-:S05]  /*1d30*/  IMAD.WIDE.U32 R12, R12, -0x80000000, RZ ;  /* 0x800000000c0c7825 */ /* 0x000fca00078e00ff */
[----:B------:R-:W-:Y:S01]  /*1d40*/  IADD3 R10, PT, PT, R13, R10, RZ ;  /* 0x0000000a0d0a7210 */ /* 0x000fe20007ffe0ff */
[----:B------:R-:W-:Y:S01]  /*1d50*/  IMAD R13, R6, 0x5, RZ ;  /* 0x00000005060d7824 */ /* 0x000fe200078e02ff */
[----:B------:R-:W-:-:S03]  /*1d60*/  LOP3.LUT R7, R7, R12, RZ, 0xfc, !PT ;  /* 0x0000000c07077212 */ /* 0x000fc600078efcff */
[----:B------:R-:W-:Y:S02]  /*1d70*/  IMAD R10, R10, 0x2745937f, RZ ;  /* 0x2745937f0a0a7824 */ /* 0x000fe400078e02ff */
[----:B------:R-:W-:Y:S02]  /*1d80*/  IMAD.IADD R4, R31, 0x1, R13 ;  /* 0x000000011f047824 */ /* 0x000fe400078e020d */
[----:B------:R-:W-:Y:S01]  /*1d90*/  IMAD R11, R7, 0x4cf5ad43, R10 ;  /* 0x4cf5ad43070b7824 */ /* 0x000fe200078e020a */
[----:B------:R-:W-:Y:S01]  /*1da0*/  IADD3 R10, P0, PT, R29, R30, RZ ;  /* 0x0000001e1d0a7210 */ /* 0x000fe20007f1e0ff */
[----:B------:R-:W-:-:S04]  /*1db0*/  IMAD.WIDE.U32 R6, R7, 0x2745937f, RZ ;  /* 0x2745937f07067825 */ /* 0x000fc800078e00ff */
[----:B------:R-:W-:Y:S01]  /*1dc0*/  IMAD.IADD R11, R7, 0x1, R11 ;  /* 0x00000001070b7824 */ /* 0x000fe200078e020b */
[----:B------:R-:W-:Y:S01]  /*1dd0*/  LOP3.LUT R30, R6, R30, RZ, 0x3c, !PT ;  /* 0x0000001e061e7212 */ /* 0x000fe200078e3cff */
[----:B------:R-:W-:-:S04]  /*1de0*/  IMAD R7, R15, 0x2745937f, RZ ;  /* 0x2745937f0f077824 */ /* 0x000fc800078e02ff */
[C---:B------:R-:W-:Y:S02]  /*1df0*/  IMAD R13, R14.reuse, 0x4cf5ad43, R7 ;  /* 0x4cf5ad430e0d7824 */ /* 0x040fe400078e0207 */
[C---:B------:R-:W-:Y:S02]  /*1e00*/  IMAD R7, R14.reuse, 0x4e8b26fe, RZ ;  /* 0x4e8b26fe0e077824 */ /* 0x040fe400078e02ff */
[----:B------:R-:W-:-:S05]  /*1e10*/  IMAD.WIDE.U32 R14, R14, 0x2745937f, RZ ;  /* 0x2745937f0e0e7825 */ /* 0x000fca00078e00ff */
[----:B------:R-:W-:Y:S02]  /*1e20*/  IADD3 R13, PT, PT, R15, R13, RZ ;  /* 0x0000000d0f0d7210 */ /* 0x000fe40007ffe0ff */
[----:B------:R-:W-:Y:S01]  /*1e30*/  LOP3.LUT R15, R11, R4, RZ, 0x3c, !PT ;  /* 0x000000040b0f7212 */ /* 0x000fe200078e3cff */
[----:B------:R-:W-:Y:S01]  /*1e40*/  IMAD.WIDE.U32 R10, R10, 0x5, R26 ;  /* 0x000000050a0a7825 */ /* 0x000fe200078e001a */
[--C-:B------:R-:W-:Y:S02]  /*1e50*/  SHF.R.U32.HI R12, RZ, 0x1f, R13.reuse ;  /* 0x0000001fff0c7819 */ /* 0x100fe4000001160d */
[----:B------:R-:W-:Y:S02]  /*1e60*/  SHF.R.U64 R6, R14, 0x1f, R13 ;  /* 0x0000001f0e067819 */ /* 0x000fe4000000120d */
[----:B------:R-:W-:Y:S02]  /*1e70*/  LOP3.LUT R12, R12, R7, RZ, 0xfc, !PT ;  /* 0x000000070c0c7212 */ /* 0x000fe400078efcff */
[----:B------:R-:W-:-:S03]  /*1e80*/  SHF.L.W.U32.HI R7, R28, 0x1f, R16 ;  /* 0x0000001f1c077819 */ /* 0x000fc60000010e10 */
[----:B------:R-:W-:Y:S02]  /*1e90*/  IMAD R13, R12, 0x114253d5, RZ ;  /* 0x114253d50c0d7824 */ /* 0x000fe400078e02ff */
[----:B------:R-:W-:Y:S02]  /*1ea0*/  IMAD.X R12, R7, 0x1, R4, P0 ;  /* 0x00000001070c7824 */ /* 0x000fe400000e0604 */
[C---:B------:R-:W-:Y:S02]  /*1eb0*/  IMAD R13, R6.reuse, -0x783c846f, R13 ;  /* 0x87c37b91060d7824 */ /* 0x040fe400078e020d */
[----:B------:R-:W-:-:S04]  /*1ec0*/  IMAD.WIDE.U32 R6, R6, 0x114253d5, RZ ;  /* 0x114253d506067825 */ /* 0x000fc800078e00ff */
[----:B------:R-:W-:Y:S01]  /*1ed0*/  IMAD.IADD R4, R7, 0x1, R13 ;  /* 0x0000000107047824 */ /* 0x000fe200078e020d */
[----:B------:R-:W-:Y:S01]  /*1ee0*/  SHF.L.W.U32.HI R7, R15, 0x1b, R30 ;  /* 0x0000001b0f077819 */ /* 0x000fe20000010e1e */
[----:B------:R-:W-:Y:S01]  /*1ef0*/  IMAD R29, R12, 0x5, RZ ;  /* 0x000000050c1d7824 */ /* 0x000fe200078e02ff */
[----:B------:R-:W-:Y:S02]  /*1f00*/  SHF.L.W.U32.HI R30, R30, 0x1b, R15 ;  /* 0x0000001b1e1e7819 */ /* 0x000fe40000010e0f */
[-C--:B------:R-:W-:Y:S01]  /*1f10*/  LOP3.LUT R13, R6, R10.reuse, RZ, 0x3c, !PT ;  /* 0x0000000a060d7212 */ /* 0x080fe200078e3cff */
[----:B------:R-:W-:Y:S01]  /*1f20*/  IMAD.IADD R29, R11, 0x1, R29 ;  /* 0x000000010b1d7824 */ /* 0x000fe200078e021d */
[----:B------:R-:W-:Y:S01]  /*1f30*/  IADD3 R11, P0, PT, R7, R10, RZ ;  /* 0x0000000a070b7210 */ /* 0x000fe20007f1e0ff */
[----:B----4-:R-:W-:-:S04]  /*1f40*/  IMAD R7, R21, 0x114253d5, RZ ;  /* 0x114253d515077824 */ /* 0x010fc800078e02ff */
[C---:B------:R-:W-:Y:S02]  /*1f50*/  IMAD R15, R20.reuse, -0x783c846f, R7 ;  /* 0x87c37b91140f7824 */ /* 0x040fe400078e0207 */
[----:B------:R-:W-:Y:S01]  /*1f60*/  IMAD.WIDE.U32 R6, R20, 0x114253d5, RZ ;  /* 0x114253d514067825 */ /* 0x000fe200078e00ff */
[-C--:B------:R-:W-:Y:S02]  /*1f70*/  LOP3.LUT R6, R4, R29.reuse, RZ, 0x3c, !PT ;  /* 0x0000001d04067212 */ /* 0x080fe400078e3cff */
[----:B------:R-:W-:Y:S01]  /*1f80*/  IADD3.X R4, PT, PT, R30, R29, RZ, P0, !PT ;  /* 0x0000001d1e047210 */ /* 0x000fe200007fe4ff */
[----:B------:R-:W-:Y:S01]  /*1f90*/  IMAD.IADD R12, R7, 0x1, R15 ;  /* 0x00000001070c7824 */ /* 0x000fe200078e020f */
[----:B------:R-:W-:Y:S01]  /*1fa0*/  SHF.L.W.U32.HI R10, R13, 0x1f, R6 ;  /* 0x0000001f0d0a7819 */ /* 0x000fe20000010e06 */
[----:B------:R-:W-:Y:S01]  /*1fb0*/  IMAD.U32 R15, R21, -0x80000000, RZ ;  /* 0x80000000150f7824 */ /* 0x000fe200078e00ff */
[----:B------:R-:W-:Y:S01]  /*1fc0*/  SHF.L.W.U32.HI R13, R6, 0x1f, R13 ;  /* 0x0000001f060d7819 */ /* 0x000fe20000010e0d */
[----:B------:R-:W-:-:S02]  /*1fd0*/  IMAD R7, R23, 0x2745937f, RZ ;  /* 0x2745937f17077824 */ /* 0x000fc400078e02ff */
[----:B------:R-:W-:Y:S02]  /*1fe0*/  IMAD R15, R20, -0x775ed616, R15 ;  /* 0x88a129ea140f7824 */ /* 0x000fe400078e020f */
[----:B------:R-:W-:Y:S02]  /*1ff0*/  IMAD R23, R22, 0x4cf5ad43, R7 ;  /* 0x4cf5ad4316177824 */ /* 0x000fe400078e0207 */
[----:B------:R-:W-:-:S04]  /*2000*/  IMAD.WIDE.U32 R20, R20, -0x80000000, RZ ;  /* 0x8000000014147825 */ /* 0x000fc800078e00ff */
[----:B------:R-:W-:-:S04]  /*2010*/  IMAD.WIDE.U32 R6, R22, 0x2745937f, RZ ;  /* 0x2745937f16067825 */ /* 0x000fc800078e00ff */
[----:B------:R-:W-:Y:S01]  /*2020*/  IMAD.IADD R16, R21, 0x1, R15 ;  /* 0x0000000115107824 */ /* 0x000fe200078e020f */
[----:B------:R-:W-:Y:S01]  /*2030*/  IADD3 R15, PT, PT, R7, R23, RZ ;  /* 0x00000017070f7210 */ /* 0x000fe20007ffe0ff */
[----:B------:R-:W-:Y:S01]  /*2040*/  IMAD R21, R4, 0x5, RZ ;  /* 0x0000000504157824 */ /* 0x000fe200078e02ff */
[----:B------:R-:W-:Y:S01]  /*2050*/  SHF.R.U32.HI R7, RZ, 0x1, R12 ;  /* 0x00000001ff077819 */ /* 0x000fe2000001160c */
[----:B------:R-:W-:Y:S01]  /*2060*/  IMAD R23, R16, 0x2745937f, RZ ;  /* 0x2745937f10177824 */ /* 0x000fe200078e02ff */
[----:B------:R-:W-:Y:S01]  /*2070*/  SHF.R.U64 R12, R6, 0x1f, R15 ;  /* 0x0000001f060c7819 */ /* 0x000fe2000000120f */
[----:B------:R-:W-:Y:S01]  /*2080*/  IMAD R22, R22, 0x4e8b26fe, RZ ;  /* 0x4e8b26fe16167824 */ /* 0x000fe200078e02ff */
[----:B------:R-:W-:Y:S01]  /*2090*/  LOP3.LUT R14, R7, R20, RZ, 0xfc, !PT ;  /* 0x00000014070e7212 */ /* 0x000fe200078efcff */
[----:B------:R-:W-:Y:S01]  /*20a0*/  IMAD.WIDE.U32 R6, R11, 0x5, R8 ;  /* 0x000000050b067825 */ /* 0x000fe200078e0008 */
[----:B------:R-:W-:-:S03]  /*20b0*/  SHF.R.U32.HI R11, RZ, 0x1f, R15 ;  /* 0x0000001fff0b7819 */ /* 0x000fc6000001160f */
[C---:B------:R-:W-:Y:S01]  /*20c0*/  IMAD R23, R14.reuse, 0x4cf5ad43, R23 ;  /* 0x4cf5ad430e177824 */ /* 0x040fe200078e0217 */
[----:B------:R-:W-:Y:S01]  /*20d0*/  LOP3.LUT R22, R11, R22, RZ, 0xfc, !PT ;  /* 0x000000160b167212 */ /* 0x000fe200078efcff */
[----:B------:R-:W-:-:S04]  /*20e0*/  IMAD.WIDE.U32 R14, R14, 0x2745937f, RZ ;  /* 0x2745937f0e0e7825 */ /* 0x000fc800078e00ff */
[----:B------:R-:W-:Y:S01]  /*20f0*/  IMAD.IADD R21, R7, 0x1, R21 ;  /* 0x0000000107157824 */ /* 0x000fe200078e0215 */
[-C--:B------:R-:W-:Y:S01]  /*2100*/  IADD3 R7, P0, PT, R13, R6.reuse, RZ ;  /* 0x000000060d077210 */ /* 0x080fe20007f1e0ff */
[----:B------:R-:W-:Y:S01]  /*2110*/  IMAD.IADD R4, R15, 0x1, R23 ;  /* 0x000000010f047824 */ /* 0x000fe200078e0217 */
[----:B------:R-:W-:-:S03]  /*2120*/  LOP3.LUT R11, R14, R6, RZ, 0x3c, !PT ;  /* 0x000000060e0b7212 */ /* 0x000fc600078e3cff */
[----:B------:R-:W-:Y:S01]  /*2130*/  IMAD.X R13, R10, 0x1, R21, P0 ;  /* 0x000000010a0d7824 */ /* 0x000fe200000e0615 */
[----:B------:R-:W-:Y:S01]  /*2140*/  LOP3.LUT R10, R4, R21, RZ, 0x3c, !PT ;  /* 0x00000015040a7212 */ /* 0x000fe200078e3cff */
[----:B------:R-:W-:Y:S02]  /*2150*/  IMAD R21, R22, 0x114253d5, RZ ;  /* 0x114253d516157824 */ /* 0x000fe400078e02ff */
[----:B------:R-:W-:Y:S01]  /*2160*/  IMAD.WIDE.U32 R6, R7, 0x5, R26 ;  /* 0x0000000507067825 */ /* 0x000fe200078e001a */
[----:B------:R-:W-:Y:S02]  /*2170*/  SHF.L.W.U32.HI R4, R11, 0x1b, R10 ;  /* 0x0000001b0b047819 */ /* 0x000fe40000010e0a */
[----:B------:R-:W-:Y:S01]  /*2180*/  SHF.L.W.U32.HI R11, R10, 0x1b, R11 ;  /* 0x0000001b0a0b7819 */ /* 0x000fe20000010e0b */
[----:B------:R-:W-:Y:S02]  /*2190*/  IMAD R15, R13, 0x5, RZ ;  /* 0x000000050d0f7824 */ /* 0x000fe400078e02ff */
[----:B------:R-:W-:-:S02]  /*21a0*/  IMAD R21, R12, -0x783c846f, R21 ;  /* 0x87c37b910c157824 */ /* 0x000fc400078e0215 */
[----:B------:R-:W-:Y:S01]  /*21b0*/  IMAD.WIDE.U32 R12, R12, 0x114253d5, RZ ;  /* 0x114253d50c0c7825 */ /* 0x000fe200078e00ff */
[----:B------:R-:W-:Y:S02]  /*21c0*/  IADD3 R14, PT, PT, R7, R15, RZ ;  /* 0x0000000f070e7210 */ /* 0x000fe40007ffe0ff */
[----:B------:R-:W-:Y:S01]  /*21d0*/  IADD3 R7, P0, PT, R11, R6, RZ ;  /* 0x000000060b077210 */ /* 0x000fe20007f1e0ff */
[----:B------:R-:W-:-:S04]  /*21e0*/  IMAD.IADD R11, R13, 0x1, R21 ;  /* 0x000000010d0b7824 */ /* 0x000fc800078e0215 */
[----:B------:R-:W-:Y:S01]  /*21f0*/  IMAD.X R10, R4, 0x1, R14, P0 ;  /* 0x00000001040a7824 */ /* 0x000fe200000e060e */
[----:B------:R-:W-:Y:S01]  /*2200*/  LOP3.LUT R4, R12, R6, RZ, 0x3c, !PT ;  /* 0x000000060c047212 */ /* 0x000fe200078e3cff */
[----:B------:R-:W-:Y:S01]  /*2210*/  IMAD.WIDE.U32 R6, R7, 0x5, R8 ;  /* 0x0000000507067825 */ /* 0x000fe200078e0008 */
[----:B------:R-:W-:-:S03]  /*2220*/  LOP3.LUT R11, R11, R14, RZ, 0x3c, !PT ;  /* 0x0000000e0b0b7212 */ /* 0x000fc600078e3cff */
[----:B------:R-:W-:Y:S01]  /*2230*/  IMAD R13, R10, 0x5, RZ ;  /* 0x000000050a0d7824 */ /* 0x000fe200078e02ff */
[----:B------:R-:W-:Y:S02]  /*2240*/  SHF.L.W.U32.HI R9, R11, 0x1f, R4 ;  /* 0x0000001f0b097819 */ /* 0x000fe40000010e04 */
[----:B------:R-:W-:Y:S01]  /*2250*/  SHF.L.W.U32.HI R4, R4, 0x1f, R11 ;  /* 0x0000001f04047819 */ /* 0x000fe20000010e0b */
[----:B------:R-:W-:Y:S01]  /*2260*/  IMAD.IADD R7, R7, 0x1, R13 ;  /* 0x0000000107077824 */ /* 0x000fe200078e020d */
[----:B------:R-:W-:-:S05]  /*2270*/  IADD3 R9, P0, PT, R9, R6, RZ ;  /* 0x0000000609097210 */ /* 0x000fca0007f1e0ff */
[----:B------:R-:W-:Y:S01]  /*2280*/  IMAD.X R4, R4, 0x1, R7, P0 ;  /* 0x0000000104047824 */ /* 0x000fe200000e0607 */
[----:B------:R-:W-:Y:S01]  /*2290*/  ISETP.NE.AND P0, PT, R19, RZ, PT ;  /* 0x000000ff1300720c */ /* 0x000fe20003f05270 */
[----:B------:R-:W-:-:S04]  /*22a0*/  IMAD.WIDE.U32 R26, R9, 0x5, R26 ;  /* 0x00000005091a7825 */ /* 0x000fc800078e001a */
[----:B------:R-:W-:Y:S02]  /*22b0*/  IMAD R9, R4, 0x5, RZ ;  /* 0x0000000504097824 */ /* 0x000fe400078e02ff */
[----:B------:R-:W-:Y:S02]  /*22c0*/  IMAD.MOV.U32 R16, RZ, RZ, R26 ;  /* 0x000000ffff107224 */ /* 0x000fe400078e001a */
[----:B------:R-:W-:-:S04]  /*22d0*/  IMAD.IADD R4, R27, 0x1, R9 ;  /* 0x000000011b047824 */ /* 0x000fc800078e0209 */
[----:B------:R-:W-:Y:S05]  /*22e0*/  @P0 BRA `(.L_x_67) ;  /* 0xfffffff4000c0947 */ /* 0x000fea000383ffff */
[----:B------:R-:W-:Y:S05]  /*22f0*/  BSYNC.RECONVERGENT B2 ;  /* 0x0000000000027941 */ /* 0x000fea0003800200 */
.L_x_66:
[----:B------:R-:W-:Y:S05]  /*2300*/  BSYNC.RECONVERGENT B1 ;  /* 0x0000000000017941 */ /* 0x000fea0003800200 */
.L_x_65:
[----:B------:R-:W-:-:S13]  /*2310*/  LOP3.LUT P0, R3, R0, 0x3, RZ, 0xc0, !PT ;  /* 0x0000000300037812 */ /* 0x000fda000780c0ff */
[----:B------:R-:W-:Y:S05]  /*2320*/  @!P0 BRA `(.L_x_64) ;  /* 0x0000000800708947 */ /* 0x000fea0003800000 */
[----:B------:R-:W-:Y:S01]  /*2330*/  ISETP.NE.AND P1, PT, R3, 0x1, PT ;  /* 0x000000010300780c */ /* 0x000fe20003f25270 */
[----:B------:R-:W-:Y:S01]  /*2340*/  BSSY.RECONVERGENT B1, `(.L_x_68) ;  /* 0x0000066000017945 */ /* 0x000fe20003800200 */
[----:B------:R-:W-:-:S04]  /*2350*/  LOP3.LUT R0, R0, 0x1, RZ, 0xc0, !PT ;  /* 0x0000000100007812 */ /* 0x000fc800078ec0ff */
[----:B------:R-:W-:-:S07]  /*2360*/  ISETP.NE.U32.AND P0, PT, R0, 0x1, PT ;  /* 0x000000010000780c */ /* 0x000fce0003f05070 */
[----:B------:R-:W-:Y:S06]  /*2370*/  @!P1 BRA `(.L_x_69) ;  /* 0x0000000400889947 */ /* 0x000fec0003800000 */
[----:B------:R-:W-:-:S04]  /*2380*/  IMAD.SHL.U32 R0, R17, 0x2, RZ ;  /* 0x0000000211007824 */ /* 0x000fc800078e00ff */
[----:B------:R-:W-:-:S05]  /*2390*/  IMAD R3, R0, 0x8, R5 ;  /* 0x0000000800037824 */ /* 0x000fca00078e0205 */
[----:B0-----:R-:W2:Y:S04]  /*23a0*/  LDL.128 R8, [R3] ;  /* 0x0000000003087983 */ /* 0x001ea80000100c00 */
[----:B------:R0:W3:Y:S01]  /*23b0*/  LDL.128 R12, [R3+0x10] ;  /* 0x00001000030c7983 */ /* 0x0000e20000100c00 */
[----:B------:R-:W-:Y:S01]  /*23c0*/  IADD3 R17, PT, PT, R0, 0x2, -R17 ;  /* 0x0000000200117810 */ /* 0x000fe20007ffe811 */
[----:B--2---:R-:W-:Y:S02]  /*23d0*/  IMAD R19, R9, 0x114253d5, RZ ;  /* 0x114253d509137824 */ /* 0x004fe400078e02ff */
[----:B------:R-:W-:-:S04]  /*23e0*/  IMAD.WIDE.U32 R20, R8, 0x114253d5, RZ ;  /* 0x114253d508147825 */ /* 0x000fc800078e00ff */
[C---:B------:R-:W-:Y:S02]  /*23f0*/  IMAD R19, R8.reuse, -0x783c846f, R19 ;  /* 0x87c37b9108137824 */ /* 0x040fe400078e0213 */
[----:B------:R-:W-:Y:S02]  /*2400*/  IMAD.U32 R9, R9, -0x80000000, RZ ;  /* 0x8000000009097824 */ /* 0x000fe400078e00ff */
[----:B------:R-:W-:Y:S01]  /*2410*/  IMAD R23, R11, 0x2745937f, RZ ;  /* 0x2745937f0b177824 */ /* 0x000fe200078e02ff */
[----:B------:R-:W-:Y:S01]  /*2420*/  IADD3 R19, PT, PT, R21, R19, RZ ;  /* 0x0000001315137210 */ /* 0x000fe20007ffe0ff */
[C---:B------:R-:W-:Y:S02]  /*2430*/  IMAD R11, R8.reuse, -0x775ed616, R9 ;  /* 0x88a129ea080b7824 */ /* 0x040fe400078e0209 */
[----:B------:R-:W-:Y:S01]  /*2440*/  IMAD.WIDE.U32 R8, R8, -0x80000000, RZ ;  /* 0x8000000008087825 */ /* 0x000fe200078e00ff */
[----:B0-----:R-:W-:-:S03]  /*2450*/  SHF.R.U32.HI R3, RZ, 0x1, R19 ;  /* 0x00000001ff037819 */ /* 0x001fc60000011613 */
[----:B------:R-:W-:Y:S01]  /*2460*/  IMAD.WIDE.U32 R20, R10, 0x2745937f, RZ ;  /* 0x2745937f0a147825 */ /* 0x000fe200078e00ff */
[----:B------:R-:W-:-:S03]  /*2470*/  LOP3.LUT R8, R3, R8, RZ, 0xfc, !PT ;  /* 0x0000000803087212 */ /* 0x000fc600078efcff */
[C---:B------:R-:W-:Y:S02]  /*2480*/  IMAD R23, R10.reuse, 0x4cf5ad43, R23 ;  /* 0x4cf5ad430a177824 */ /* 0x040fe400078e0217 */
[----:B------:R-:W-:Y:S02]  /*2490*/  IMAD.IADD R9, R9, 0x1, R11 ;  /* 0x0000000109097824 */ /* 0x000fe400078e020b */
[----:B------:R-:W-:Y:S02]  /*24a0*/  IMAD.IADD R11, R21, 0x1, R23 ;  /* 0x00000001150b7824 */ /* 0x000fe400078e0217 */
[----:B------:R-:W-:Y:S02]  /*24b0*/  IMAD R9, R9, 0x2745937f, RZ ;  /* 0x2745937f09097824 */ /* 0x000fe400078e02ff */
[----:B------:R-:W-:Y:S01]  /*24c0*/  IMAD R10, R10, 0x4e8b26fe, RZ ;  /* 0x4e8b26fe0a0a7824 */ /* 0x000fe200078e02ff */
[----:B------:R-:W-:Y:S01]  /*24d0*/  SHF.R.U32.HI R3, RZ, 0x1f, R11 ;  /* 0x0000001fff037819 */ /* 0x000fe2000001160b */
[----:B------:R-:W-:Y:S01]  /*24e0*/  IMAD R19, R8, 0x4cf5ad43, R9 ;  /* 0x4cf5ad4308137824 */ /* 0x000fe200078e0209 */
[----:B------:R-:W-:Y:S01]  /*24f0*/  SHF.R.U64 R20, R20, 0x1f, R11 ;  /* 0x0000001f14147819 */ /* 0x000fe2000000120b */
[----:B------:R-:W-:Y:S01]  /*2500*/  IMAD.WIDE.U32 R8, R8, 0x2745937f, RZ ;  /* 0x2745937f08087825 */ /* 0x000fe200078e00ff */
[----:B------:R-:W-:-:S03]  /*2510*/  LOP3.LUT R3, R3, R10, RZ, 0xfc, !PT ;  /* 0x0000000a03037212 */ /* 0x000fc600078efcff */
[----:B------:R-:W-:Y:S01]  /*2520*/  IMAD.IADD R10, R9, 0x1, R19 ;  /* 0x00000001090a7824 */ /* 0x000fe200078e0213 */
[----:B------:R-:W-:Y:S01]  /*2530*/  LOP3.LUT R9, R8, R6, RZ, 0x3c, !PT ;  /* 0x0000000608097212 */ /* 0x000fe200078e3cff */
[----:B------:R-:W-:Y:S02]  /*2540*/  IMAD R3, R3, 0x114253d5, RZ ;  /* 0x114253d503037824 */ /* 0x000fe400078e02ff */
[----:B---3--:R-:W-:Y:S01]  /*2550*/  IMAD R21, R15, 0x2745937f, RZ ;  /* 0x2745937f0f157824 */ /* 0x008fe200078e02ff */
[----:B------:R-:W-:Y:S01]  /*2560*/  LOP3.LUT R8, R10, R7, RZ, 0x3c, !PT ;  /* 0x000000070a087212 */ /* 0x000fe200078e3cff */
[----:B------:R-:W-:-:S03]  /*2570*/  IMAD.WIDE.U32 R6, R20, 0x114253d5, RZ ;  /* 0x114253d514067825 */ /* 0x000fc600078e00ff */
[----:B------:R-:W-:Y:S01]  /*2580*/  SHF.L.W.U32.HI R19, R8, 0x1b, R9 ;  /* 0x0000001b08137819 */ /* 0x000fe20000010e09 */
[----:B------:R-:W-:Y:S01]  /*2590*/  IMAD R3, R20, -0x783c846f, R3 ;  /* 0x87c37b9114037824 */ /* 0x000fe200078e0203 */
[----:B------:R-:W-:Y:S01]  /*25a0*/  SHF.L.W.U32.HI R9, R9, 0x1b, R8 ;  /* 0x0000001b09097819 */ /* 0x000fe20000010e08 */
[----:B------:R-:W-:Y:S01]  /*25b0*/  IMAD R21, R14, 0x4cf5ad43, R21 ;  /* 0x4cf5ad430e157824 */ /* 0x000fe200078e0215 */
[-C--:B------:R-:W-:Y:S02]  /*25c0*/  LOP3.LUT R11, R6, R16.reuse, RZ, 0x3c, !PT ;  /* 0x00000010060b7212 */ /* 0x080fe400078e3cff */
[----:B------:R-:W-:Y:S01]  /*25d0*/  IADD3 R7, PT, PT, R7, R3, RZ ;  /* 0x0000000307077210 */ /* 0x000fe20007ffe0ff */
[----:B------:R-:W-:Y:S01]  /*25e0*/  IMAD R3, R13, 0x114253d5, RZ ;  /* 0x114253d50d037824 */ /* 0x000fe200078e02ff */
[----:B------:R-:W-:Y:S01]  /*25f0*/  IADD3 R19, P1, PT, R19, R16, RZ ;  /* 0x0000001013137210 */ /* 0x000fe20007f3e0ff */
[----:B------:R-:W-:Y:S01]  /*2600*/  IMAD.U32 R13, R13, -0x80000000, RZ ;  /* 0x800000000d0d7824 */ /* 0x000fe200078e00ff */
[----:B------:R-:W-:Y:S01]  /*2610*/  LOP3.LUT R8, R7, R4, RZ, 0x3c, !PT ;  /* 0x0000000407087212 */ /* 0x000fe200078e3cff */
[----:B------:R-:W-:-:S04]  /*2620*/  IMAD.WIDE.U32 R6, R12, 0x114253d5, RZ ;  /* 0x114253d50c067825 */ /* 0x000fc800078e00ff */
[C---:B------:R-:W-:Y:S01]  /*2630*/  IMAD R6, R12.reuse, -0x783c846f, R3 ;  /* 0x87c37b910c067824 */ /* 0x040fe200078e0203 */
[----:B------:R-:W-:Y:S01]  /*2640*/  SHF.L.W.U32.HI R3, R11, 0x1f, R8 ;  /* 0x0000001f0b037819 */ /* 0x000fe20000010e08 */
[----:B------:R-:W-:Y:S01]  /*2650*/  IMAD R15, R12, -0x775ed616, R13 ;  /* 0x88a129ea0c0f7824 */ /* 0x000fe200078e020d */
[----:B------:R-:W-:Y:S01]  /*2660*/  SHF.L.W.U32.HI R11, R8, 0x1f, R11 ;  /* 0x0000001f080b7819 */ /* 0x000fe20000010e0b */
[----:B------:R-:W-:-:S04]  /*2670*/  IMAD.WIDE.U32 R12, R12, -0x80000000, RZ ;  /* 0x800000000c0c7825 */ /* 0x000fc800078e00ff */
[----:B------:R-:W-:Y:S01]  /*2680*/  IMAD.IADD R8, R7, 0x1, R6 ;  /* 0x0000000107087824 */ /* 0x000fe200078e0206 */
[----:B------:R-:W-:Y:S01]  /*2690*/  IADD3 R10, PT, PT, R13, R15, RZ ;  /* 0x0000000f0d0a7210 */ /* 0x000fe20007ffe0ff */
[----:B------:R-:W-:-:S03]  /*26a0*/  IMAD.WIDE.U32 R6, R14, 0x2745937f, RZ ;  /* 0x2745937f0e067825 */ /* 0x000fc600078e00ff */
[----:B------:R-:W-:Y:S01]  /*26b0*/  SHF.R.U32.HI R13, RZ, 0x1, R8 ;  /* 0x00000001ff0d7819 */ /* 0x000fe20000011608 */
[----:B------:R-:W-:Y:S02]  /*26c0*/  IMAD.IADD R21, R7, 0x1, R21 ;  /* 0x0000000107157824 */ /* 0x000fe400078e0215 */
[----:B------:R-:W-:Y:S02]  /*26d0*/  IMAD.X R4, R9, 0x1, R4, P1 ;  /* 0x0000000109047824 */ /* 0x000fe400008e0604 */
[----:B------:R-:W-:Y:S01]  /*26e0*/  IMAD R7, R14, 0x4e8b26fe, RZ ;  /* 0x4e8b26fe0e077824 */ /* 0x000fe200078e02ff */
[----:B------:R-:W-:Y:S01]  /*26f0*/  LOP3.LUT R14, R13, R12, RZ, 0xfc, !PT ;  /* 0x0000000c0d0e7212 */ /* 0x000fe200078efcff */
[----:B------:R-:W-:Y:S02]  /*2700*/  IMAD.MOV.U32 R8, RZ, RZ, 0x52dce729 ;  /* 0x52dce729ff087424 */ /* 0x000fe400078e00ff */
[----:B------:R-:W-:Y:S02]  /*2710*/  IMAD.MOV.U32 R9, RZ, RZ, 0x0 ;  /* 0x00000000ff097424 */ /* 0x000fe400078e00ff */
[----:B------:R-:W-:Y:S01]  /*2720*/  IMAD R15, R10, 0x2745937f, RZ ;  /* 0x2745937f0a0f7824 */ /* 0x000fe200078e02ff */
[----:B------:R-:W-:Y:S01]  /*2730*/  SHF.R.U32.HI R10, RZ, 0x1f, R21 ;  /* 0x0000001fff0a7819 */ /* 0x000fe20000011615 */
[----:B------:R-:W-:-:S03]  /*2740*/  IMAD.WIDE.U32 R12, R19, 0x5, R8 ;  /* 0x00000005130c7825 */ /* 0x000fc600078e0008 */
[----:B------:R-:W-:Y:S01]  /*2750*/  LOP3.LUT R7, R10, R7, RZ, 0xfc, !PT ;  /* 0x000000070a077212 */ /* 0x000fe200078efcff */
[----:B------:R-:W-:Y:S01]  /*2760*/  IMAD R23, R4, 0x5, RZ ;  /* 0x0000000504177824 */ /* 0x000fe200078e02ff */
[----:B------:R-:W-:Y:S01]  /*2770*/  SHF.R.U64 R4, R6, 0x1f, R21 ;  /* 0x0000001f06047819 */ /* 0x000fe20000001215 */
[C---:B------:R-:W-:Y:S01]  /*2780*/  IMAD R27, R14.reuse, 0x4cf5ad43, R15 ;  /* 0x4cf5ad430e1b7824 */ /* 0x040fe200078e020f */
[----:B------:R-:W-:Y:S01]  /*2790*/  IADD3 R19, P1, PT, R11, R12, RZ ;  /* 0x0000000c0b137210 */ /* 0x000fe20007f3e0ff */
[----:B------:R-:W-:Y:S01]  /*27a0*/  IMAD.WIDE.U32 R14, R14, 0x2745937f, RZ ;  /* 0x2745937f0e0e7825 */ /* 0x000fe200078e00ff */
[----:B------:R-:W-:-:S03]  /*27b0*/  IADD3 R13, PT, PT, R13, R23, RZ ;  /* 0x000000170d0d7210 */ /* 0x000fc60007ffe0ff */
[----:B------:R-:W-:Y:S01]  /*27c0*/  IMAD.IADD R6, R15, 0x1, R27 ;  /* 0x000000010f067824 */ /* 0x000fe200078e021b */
[-C--:B------:R-:W-:Y:S01]  /*27d0*/  IADD3.X R3, PT, PT, R3, R13.reuse, RZ, P1, !PT ;  /* 0x0000000d03037210 */ /* 0x080fe20000ffe4ff */
[----:B------:R-:W-:Y:S01]  /*27e0*/  IMAD.MOV.U32 R10, RZ, RZ, 0x38495ab5 ;  /* 0x38495ab5ff0a7424 */ /* 0x000fe200078e00ff */
[----:B------:R-:W-:Y:S01]  /*27f0*/  LOP3.LUT R15, R14, R12, RZ, 0x3c, !PT ;  /* 0x0000000c0e0f7212 */ /* 0x000fe200078e3cff */
[----:B------:R-:W-:Y:S01]  /*2800*/  IMAD.MOV.U32 R11, RZ, RZ, 0x0 ;  /* 0x00000000ff0b7424 */ /* 0x000fe200078e00ff */
[----:B------:R-:W-:Y:S01]  /*2810*/  LOP3.LUT R12, R6, R13, RZ, 0x3c, !PT ;  /* 0x0000000d060c7212 */ /* 0x000fe200078e3cff */
[----:B------:R-:W-:Y:S02]  /*2820*/  IMAD R13, R7, 0x114253d5, RZ ;  /* 0x114253d5070d7824 */ /* 0x000fe400078e02ff */
[----:B------:R-:W-:-:S04]  /*2830*/  IMAD.WIDE.U32 R6, R19, 0x5, R10 ;  /* 0x0000000513067825 */ /* 0x000fc800078e000a */
[----:B------:R-:W-:Y:S01]  /*2840*/  IMAD R19, R3, 0x5, RZ ;  /* 0x0000000503137824 */ /* 0x000fe200078e02ff */
[----:B------:R-:W-:Y:S01]  /*2850*/  SHF.L.W.U32.HI R3, R15, 0x1b, R12 ;  /* 0x0000001b0f037819 */ /* 0x000fe20000010e0c */
[----:B------:R-:W-:Y:S01]  /*2860*/  IMAD R21, R4, -0x783c846f, R13 ;  /* 0x87c37b9104157824 */ /* 0x000fe200078e020d */
[----:B------:R-:W-:Y:S01]  /*2870*/  SHF.L.W.U32.HI R15, R12, 0x1b, R15 ;  /* 0x0000001b0c0f7819 */ /* 0x000fe20000010e0f */
[----:B------:R-:W-:-:S04]  /*2880*/  IMAD.WIDE.U32 R12, R4, 0x114253d5, RZ ;  /* 0x114253d5040c7825 */ /* 0x000fc800078e00ff */
[----:B------:R-:W-:Y:S01]  /*2890*/  IMAD.IADD R14, R7, 0x1, R19 ;  /* 0x00000001070e7824 */ /* 0x000fe200078e0213 */
[-C--:B------:R-:W-:Y:S01]  /*28a0*/  IADD3 R7, P1, PT, R15, R6.reuse, RZ ;  /* 0x000000060f077210 */ /* 0x080fe20007f3e0ff */
[----:B------:R-:W-:Y:S01]  /*28b0*/  IMAD.IADD R13, R13, 0x1, R21 ;  /* 0x000000010d0d7824 */ /* 0x000fe200078e0215 */
[----:B------:R-:W-:-:S03]  /*28c0*/  LOP3.LUT R4, R12, R6, RZ, 0x3c, !PT ;  /* 0x000000060c047212 */ /* 0x000fc600078e3cff */
[----:B------:R-:W-:Y:S01]  /*28d0*/  IMAD.X R3, R3, 0x1, R14, P1 ;  /* 0x0000000103037824 */ /* 0x000fe200008e060e */
[----:B------:R-:W-:Y:S01]  /*28e0*/  LOP3.LUT R13, R13, R14, RZ, 0x3c, !PT ;  /* 0x0000000e0d0d7212 */ /* 0x000fe200078e3cff */
[----:B------:R-:W-:-:S04]  /*28f0*/  IMAD.WIDE.U32 R6, R7, 0x5, R8 ;  /* 0x0000000507067825 */ /* 0x000fc800078e0008 */
[----:B------:R-:W-:Y:S01]  /*2900*/  IMAD R9, R3, 0x5, RZ ;  /* 0x0000000503097824 */ /* 0x000fe200078e02ff */
[----:B------:R-:W-:Y:S02]  /*2910*/  SHF.L.W.U32.HI R3, R13, 0x1f, R4 ;  /* 0x0000001f0d037819 */ /* 0x000fe40000010e04 */
[----:B------:R-:W-:Y:S02]  /*2920*/  SHF.L.W.U32.HI R4, R4, 0x1f, R13 ;  /* 0x0000001f04047819 */ /* 0x000fe40000010e0d */
[----:B------:R-:W-:Y:S02]  /*2930*/  IADD3 R7, PT, PT, R7, R9, RZ ;  /* 0x0000000907077210 */ /* 0x000fe40007ffe0ff */
[----:B------:R-:W-:-:S05]  /*2940*/  IADD3 R3, P1, PT, R3, R6, RZ ;  /* 0x0000000603037210 */ /* 0x000fca0007f3e0ff */
[----:B------:R-:W-:Y:S02]  /*2950*/  IMAD.X R4, R4, 0x1, R7, P1 ;  /* 0x0000000104047824 */ /* 0x000fe400008e0607 */
[----:B------:R-:W-:-:S04]  /*2960*/  IMAD.WIDE.U32 R10, R3, 0x5, R10 ;  /* 0x00000005030a7825 */ /* 0x000fc800078e000a */
[----:B------:R-:W-:Y:S02]  /*2970*/  IMAD R3, R4, 0x5, RZ ;  /* 0x0000000504037824 */ /* 0x000fe400078e02ff */
[----:B------:R-:W-:Y:S02]  /*2980*/  IMAD.MOV.U32 R16, RZ, RZ, R10 ;  /* 0x000000ffff107224 */ /* 0x000fe400078e000a */
[----:B------:R-:W-:-:S07]  /*2990*/  IMAD.IADD R4, R11, 0x1, R3 ;  /* 0x000000010b047824 */ /* 0x000fce00078e0203 */
.L_x_69:
[----:B------:R-:W-:Y:S05]  /*29a0*/  BSYNC.RECONVERGENT B1 ;  /* 0x0000000000017941 */ /* 0x000fea0003800200 */
.L_x_68:
[----:B------:R-:W-:Y:S05]  /*29b0*/  @P0 BRA `(.L_x_64) ;  /* 0x0000000000cc0947 */ /* 0x000fea0003800000 */
[----:B------:R-:W-:-:S05]  /*29c0*/  SHF.L.U32 R0, R17, 0x1, RZ ;  /* 0x0000000111007819 */ /* 0x000fca00000006ff */
[----:B------:R-:W-:-:S05]  /*29d0*/  IMAD R0, R0, 0x8, R5 ;  /* 0x0000000800007824 */ /* 0x000fca00078e0205 */
[----:B0-----:R-:W2:Y:S01]  /*29e0*/  LDL.128 R8, [R0] ;  /* 0x0000000000087983 */ /* 0x001ea20000100c00 */
[----:B------:R-:W-:Y:S02]  /*29f0*/  IMAD.MOV.U32 R17, RZ, RZ, 0x0 ;  /* 0x00000000ff117424 */ /* 0x000fe400078e00ff */
[C---:B--2---:R-:W-:Y:S02]  /*2a00*/  IMAD R3, R9.reuse, 0x114253d5, RZ ;  /* 0x114253d509037824 */ /* 0x044fe400078e02ff */
[----:B------:R-:W-:Y:S02]  /*2a10*/  IMAD.U32 R5, R9, -0x80000000, RZ ;  /* 0x8000000009057824 */ /* 0x000fe400078e00ff */
[----:B------:R-:W-:-:S04]  /*2a20*/  IMAD.WIDE.U32 R12, R8, 0x114253d5, RZ ;  /* 0x114253d5080c7825 */ /* 0x000fc800078e00ff */
[C---:B------:R-:W-:Y:S02]  /*2a30*/  IMAD R3, R8.reuse, -0x783c846f, R3 ;  /* 0x87c37b9108037824 */ /* 0x040fe400078e0203 */
[----:B------:R-:W-:Y:S02]  /*2a40*/  IMAD R15, R11, 0x2745937f, RZ ;  /* 0x2745937f0b0f7824 */ /* 0x000fe400078e02ff */
[C---:B------:R-:W-:Y:S02]  /*2a50*/  IMAD R11, R8.reuse, -0x775ed616, R5 ;  /* 0x88a129ea080b7824 */ /* 0x040fe400078e0205 */
[----:B------:R-:W-:Y:S02]  /*2a60*/  IMAD.IADD R5, R13, 0x1, R3 ;  /* 0x000000010d057824 */ /* 0x000fe400078e0203 */
[----:B------:R-:W-:-:S03]  /*2a70*/  IMAD.WIDE.U32 R12, R8, -0x80000000, RZ ;  /* 0x80000000080c7825 */ /* 0x000fc600078e00ff */
[----:B------:R-:W-:Y:S01]  /*2a80*/  SHF.R.U32.HI R5, RZ, 0x1, R5 ;  /* 0x00000001ff057819 */ /* 0x000fe20000011605 */
[----:B------:R-:W-:Y:S01]  /*2a90*/  IMAD.WIDE.U32 R8, R10, 0x2745937f, RZ ;  /* 0x2745937f0a087825 */ /* 0x000fe200078e00ff */
[----:B------:R-:W-:-:S03]  /*2aa0*/  IADD3 R11, PT, PT, R13, R11, RZ ;  /* 0x0000000b0d0b7210 */ /* 0x000fc60007ffe0ff */
[C---:B------:R-:W-:Y:S02]  /*2ab0*/  IMAD R3, R10.reuse, 0x4cf5ad43, R15 ;  /* 0x4cf5ad430a037824 */ /* 0x040fe400078e020f */
[----:B------:R-:W-:Y:S02]  /*2ac0*/  IMAD R11, R11, 0x2745937f, RZ ;  /* 0x2745937f0b0b7824 */ /* 0x000fe400078e02ff */
[----:B------:R-:W-:Y:S02]  /*2ad0*/  IMAD.IADD R3, R9, 0x1, R3 ;  /* 0x0000000109037824 */ /* 0x000fe400078e0203 */
[----:B------:R-:W-:Y:S01]  /*2ae0*/  IMAD R9, R10, 0x4e8b26fe, RZ ;  /* 0x4e8b26fe0a097824 */ /* 0x000fe200078e02ff */
[----:B------:R-:W-:Y:S02]  /*2af0*/  LOP3.LUT R10, R5, R12, RZ, 0xfc, !PT ;  /* 0x0000000c050a7212 */ /* 0x000fe400078efcff */
[--C-:B------:R-:W-:Y:S02]  /*2b00*/  SHF.R.U32.HI R0, RZ, 0x1f, R3.reuse ;  /* 0x0000001fff007819 */ /* 0x100fe40000011603 */
[----:B------:R-:W-:Y:S01]  /*2b10*/  SHF.R.U64 R8, R8, 0x1f, R3 ;  /* 0x0000001f08087819 */ /* 0x000fe20000001203 */
[----:B------:R-:W-:Y:S01]  /*2b20*/  IMAD R5, R10, 0x4cf5ad43, R11 ;  /* 0x4cf5ad430a057824 */ /* 0x000fe200078e020b */
[----:B------:R-:W-:Y:S01]  /*2b30*/  LOP3.LUT R0, R0, R9, RZ, 0xfc, !PT ;  /* 0x0000000900007212 */ /* 0x000fe200078efcff */
[----:B------:R-:W-:-:S04]  /*2b40*/  IMAD.WIDE.U32 R10, R10, 0x2745937f, RZ ;  /* 0x2745937f0a0a7825 */ /* 0x000fc800078e00ff */
[----:B------:R-:W-:Y:S01]  /*2b50*/  IMAD R9, R0, 0x114253d5, RZ ;  /* 0x114253d500097824 */ /* 0x000fe200078e02ff */
[----:B------:R-:W-:Y:S01]  /*2b60*/  LOP3.LUT R3, R10, R6, RZ, 0x3c, !PT ;  /* 0x000000060a037212 */ /* 0x000fe200078e3cff */
[----:B------:R-:W-:Y:S02]  /*2b70*/  IMAD.IADD R0, R11, 0x1, R5 ;  /* 0x000000010b007824 */ /* 0x000fe400078e0205 */
[----:B------:R-:W-:-:S03]  /*2b80*/  IMAD R9, R8, -0x783c846f, R9 ;  /* 0x87c37b9108097824 */ /* 0x000fc600078e0209 */
[----:B------:R-:W-:Y:S01]  /*2b90*/  LOP3.LUT R0, R0, R7, RZ, 0x3c, !PT ;  /* 0x0000000700007212 */ /* 0x000fe200078e3cff */
[----:B------:R-:W-:-:S03]  /*2ba0*/  IMAD.WIDE.U32 R6, R8, 0x114253d5, RZ ;  /* 0x114253d508067825 */ /* 0x000fc600078e00ff */
[----:B------:R-:W-:Y:S01]  /*2bb0*/  SHF.L.W.U32.HI R5, R0, 0x1b, R3 ;  /* 0x0000001b00057819 */ /* 0x000fe20000010e03 */
[----:B------:R-:W-:Y:S01]  /*2bc0*/  IMAD.IADD R9, R7, 0x1, R9 ;  /* 0x0000000107097824 */ /* 0x000fe200078e0209 */
[----:B------:R-:W-:Y:S01]  /*2bd0*/  SHF.L.W.U32.HI R3, R3, 0x1b, R0 ;  /* 0x0000001b03037819 */ /* 0x000fe20000010e00 */
[----:B------:R-:W-:Y:S01]  /*2be0*/  IMAD.MOV.U32 R7, RZ, RZ, 0x0 ;  /* 0x00000000ff077424 */ /* 0x000fe200078e00ff */
[-C--:B------:R-:W-:Y:S01]  /*2bf0*/  LOP3.LUT R0, R6, R16.reuse, RZ, 0x3c, !PT ;  /* 0x0000001006007212 */ /* 0x080fe200078e3cff */
[----:B------:R-:W-:Y:S01]  /*2c00*/  HFMA2 R6, -RZ, RZ, 54.875, -1833 ;  /* 0x52dce729ff067431 */ /* 0x000fe200000001ff */
[----:B------:R-:W-:Y:S02]  /*2c10*/  IADD3 R11, P0, PT, R5, R16, RZ ;  /* 0x00000010050b7210 */ /* 0x000fe40007f1e0ff */
[----:B------:R-:W-:Y:S02]  /*2c20*/  LOP3.LUT R5, R9, R4, RZ, 0x3c, !PT ;  /* 0x0000000409057212 */ /* 0x000fe400078e3cff */
[----:B------:R-:W-:Y:S01]  /*2c30*/  MOV R16, 0x38495ab5 ;  /* 0x38495ab500107802 */ /* 0x000fe20000000f00 */
[----:B------:R-:W-:Y:S01]  /*2c40*/  IMAD.X R4, R3, 0x1, R4, P0 ;  /* 0x0000000103047824 */ /* 0x000fe200000e0604 */
[----:B------:R-:W-:-:S02]  /*2c50*/  SHF.L.W.U32.HI R3, R5, 0x1f, R0 ;  /* 0x0000001f05037819 */ /* 0x000fc40000010e00 */
[----:B------:R-:W-:Y:S01]  /*2c60*/  SHF.L.W.U32.HI R0, R0, 0x1f, R5 ;  /* 0x0000001f00007819 */ /* 0x000fe20000010e05 */
[----:B------:R-:W-:-:S04]  /*2c70*/  IMAD.WIDE.U32 R6, R11, 0x5, R6 ;  /* 0x000000050b067825 */ /* 0x000fc800078e0006 */
[----:B------:R-:W-:Y:S01]  /*2c80*/  IMAD R9, R4, 0x5, RZ ;  /* 0x0000000504097824 */ /* 0x000fe200078e02ff */
[----:B------:R-:W-:-:S03]  /*2c90*/  IADD3 R3, P0, PT, R3, R6, RZ ;  /* 0x0000000603037210 */ /* 0x000fc60007f1e0ff */
[----:B------:R-:W-:Y:S02]  /*2ca0*/  IMAD.IADD R7, R7, 0x1, R9 ;  /* 0x0000000107077824 */ /* 0x000fe400078e0209 */
[----:B------:R-:W-:-:S04]  /*2cb0*/  IMAD.WIDE.U32 R16, R3, 0x5, R16 ;  /* 0x0000000503107825 */ /* 0x000fc800078e0010 */
[----:B------:R-:W-:-:S04]  /*2cc0*/  IMAD.X R0, R0, 0x1, R7, P0 ;  /* 0x0000000100007824 */ /* 0x000fc800000e0607 */
[----:B------:R-:W-:-:S04]  /*2cd0*/  IMAD R3, R0, 0x5, RZ ;  /* 0x0000000500037824 */ /* 0x000fc800078e02ff */
[----:B------:R-:W-:-:S07]  /*2ce0*/  IMAD.IADD R4, R17, 0x1, R3 ;  /* 0x0000000111047824 */ /* 0x000fce00078e0203 */
.L_x_64:
[----:B------:R-:W-:Y:S05]  /*2cf0*/  BSYNC.RECONVERGENT B0 ;  /* 0x0000000000007941 */ /* 0x000fea0003800200 */
.L_x_63:
[----:B0-----:R-:W-:Y:S01]  /*2d00*/  LOP3.LUT P0, R9, R18, 0xf, RZ, 0xc0, !PT ;  /* 0x0000000f12097812 */ /* 0x001fe2000780c0ff */
[----:B------:R-:W-:-:S12]  /*2d10*/  BSSY.RECONVERGENT B0, `(.L_x_70) ;  /* 0x0000091000007945 */ /* 0x000fd80003800200 */
[----:B------:R-:W-:Y:S05]  /*2d20*/  @!P0 BRA `(.L_x_71) ;  /* 0x00000008003c8947 */ /* 0x000fea0003800000 */
[----:B------:R-:W-:Y:S01]  /*2d30*/  SHF.R.U32.HI R8, RZ, 0x4, R18 ;  /* 0x00000004ff087819 */ /* 0x000fe20000011612 */
[----:B------:R-:W-:Y:S01]  /*2d40*/  HFMA2 R0, -RZ, RZ, 0, 0 ;  /* 0x00000000ff007431 */ /* 0x000fe200000001ff */
[----:B------:R-:W-:Y:S01]  /*2d50*/  LOP3.LUT R2, R2, 0xf, RZ, 0xc0, !PT ;  /* 0x0000000f02027812 */ /* 0x000fe200078ec0ff */
[----:B------:R-:W-:Y:S01]  /*2d60*/  BSSY.RECONVERGENT B1, `(.L_x_72) ;  /* 0x000000c000017945 */ /* 0x000fe20003800200 */
[----:B------:R-:W-:-:S03]  /*2d70*/  LOP3.LUT R8, R8, 0x7ffffff, RZ, 0xc0, !PT ;  /* 0x07ffffff08087812 */ /* 0x000fc600078ec0ff */
[----:B------:R-:W-:Y:S02]  /*2d80*/  IMAD.MOV R2, RZ, RZ, -R2 ;  /* 0x000000ffff027224 */ /* 0x000fe400078e0a02 */
[----:B------:R-:W-:-:S07]  /*2d90*/  IMAD R5, R8, 0x10, R1 ;  /* 0x0000001008057824 */ /* 0x000fce00078e0201 */
.L_x_73:
[----:B0-----:R-:W-:-:S06]  /*2da0*/  IMAD.IADD R3, R5, 0x1, R0 ;  /* 0x0000000105037824 */ /* 0x001fcc00078e0200 */
[----:B------:R-:W2:Y:S01]  /*2db0*/  LDL.U8 R3, [R3] ;  /* 0x0000000003037983 */ /* 0x000ea20000100000 */
[----:B------:R-:W-:Y:S01]  /*2dc0*/  IMAD.IADD R8, R1, 0x1, R0 ;  /* 0x0000000101087824 */ /* 0x000fe200078e0200 */
[----:B------:R-:W-:Y:S01]  /*2dd0*/  IADD3 R2, PT, PT, R2, 0x1, RZ ;  /* 0x0000000102027810 */ /* 0x000fe20007ffe0ff */
[----:B------:R-:W-:-:S03]  /*2de0*/  VIADD R0, R0, 0x1 ;  /* 0x0000000100007836 */ /* 0x000fc60000000000 */
[----:B------:R-:W-:Y:S01]  /*2df0*/  ISETP.NE.AND P0, PT, R2, RZ, PT ;  /* 0x000000ff0200720c */ /* 0x000fe20003f05270 */
[----:B--2---:R0:W-:-:S12]  /*2e00*/  STL.U8 [R8+0x10], R3 ;  /* 0x0000100308007387 */ /* 0x0041d80000100000 */
[----:B------:R-:W-:Y:S05]  /*2e10*/  @P0 BRA `(.L_x_73) ;  /* 0xfffffffc00e00947 */ /* 0x000fea000383ffff */
[----:B------:R-:W-:Y:S05]  /*2e20*/  BSYNC.RECONVERGENT B1 ;  /* 0x0000000000017941 */ /* 0x000fea0003800200 */
.L_x_72:
[----:B------:R-:W-:Y:S01]  /*2e30*/  ISETP.GT.AND P0, PT, R9, 0x7, PT ;  /* 0x000000070900780c */ /* 0x000fe20003f04270 */
[----:B------:R-:W-:Y:S04]  /*2e40*/  BSSY.RECONVERGENT B1, `(.L_x_74) ;  /* 0x000006b000017945 */ /* 0x000fe80003800200 */
[----:B------:R-:W-:Y:S01]  /*2e50*/  BSSY.RELIABLE B2, `(.L_x_75) ;  /* 0x0000065000027945 */ /* 0x000fe20003800100 */
[----:B------:R-:W-:Y:S02]  /*2e60*/  IMAD.MOV.U32 R2, RZ, RZ, RZ ;  /* 0x000000ffff027224 */ /* 0x000fe400078e00ff */
[----:B------:R-:W-:-:S05]  /*2e70*/  IMAD.MOV.U32 R0, RZ, RZ, RZ ;  /* 0x000000ffff007224 */ /* 0x000fca00078e00ff */
[----:B------:R-:W-:Y:S05]  /*2e80*/  @P0 BRA `(.L_x_76) ;  /* 0x0000000000400947 */ /* 0x000fea0003800000 */
[----:B------:R-:W-:-:S13]  /*2e90*/  ISETP.GT.AND P0, PT, R9, 0x3, PT ;  /* 0x000000030900780c */ /* 0x000fda0003f04270 */
[----:B------:R-:W-:Y:S05]  /*2ea0*/  @P0 BRA `(.L_x_77) ;  /* 0x0000000000180947 */ /* 0x000fea0003800000 */
[----:B------:R-:W-:-:S13]  /*2eb0*/  ISETP.NE.AND P0, PT, R9, 0x1, PT ;  /* 0x000000010900780c */ /* 0x000fda0003f05270 */
[----:B------:R-:W-:Y:S05]  /*2ec0*/  @!P0 BREAK.RELIABLE B2 ;  /* 0x0000000000028942 */ /* 0x000fea0003800100 */
[----:B------:R-:W-:Y:S05]  /*2ed0*/  @!P0 BRA `(.L_x_78) ;  /* 0x0000000400848947 */ /* 0x000fea0003800000 */
[----:B------:R-:W-:-:S13]  /*2ee0*/  ISETP.NE.AND P0, PT, R9, 0x2, PT ;  /* 0x000000020900780c */ /* 0x000fda0003f05270 */
[----:B------:R-:W-:Y:S05]  /*2ef0*/  @!P0 BRA `(.L_x_79) ;  /* 0x0000000400688947 */ /* 0x000fea0003800000 */
[----:B------:R-:W-:Y:S05]  /*2f00*/  BRA `(.L_x_80) ;  /* 0x0000000400547947 */ /* 0x000fea0003800000 */
.L_x_77:
[----:B------:R-:W-:-:S13]  /*2f10*/  ISETP.GT.AND P0, PT, R9, 0x5, PT ;  /* 0x000000050900780c */ /* 0x000fda0003f04270 */
[----:B------:R-:W-:Y:S05]  /*2f20*/  @P0 BRA `(.L_x_81) ;  /* 0x00000000000c0947 */ /* 0x000fea0003800000 */
[----:B------:R-:W-:-:S13]  /*2f30*/  ISETP.NE.AND P0, PT, R9, 0x4, PT ;  /* 0x000000040900780c */ /* 0x000fda0003f05270 */
[----:B------:R-:W-:Y:S05]  /*2f40*/  @!P0 BRA `(.L_x_82) ;  /* 0x0000000400348947 */ /* 0x000fea0003800000 */
[----:B------:R-:W-:Y:S05]  /*2f50*/  BRA `(.L_x_83) ;  /* 0x0000000400287947 */ /* 0x000fea0003800000 */
.L_x_81:
[----:B------:R-:W-:-:S13]  /*2f60*/  ISETP.NE.AND P0, PT, R9, 0x6, PT ;  /* 0x000000060900780c */ /* 0x000fda0003f05270 */
[----:B------:R-:W-:Y:S05]  /*2f70*/  @!P0 BRA `(.L_x_84) ;  /* 0x0000000400148947 */ /* 0x000fea0003800000 */
[----:B------:R-:W-:Y:S05]  /*2f80*/  BRA `(.L_x_85) ;  /* 0x0000000400047947 */ /* 0x000fea0003800000 */
.L_x_76:
[----:B------:R-:W-:Y:S01]  /*2f90*/  ISETP.GT.AND P0, PT, R9, 0xb, PT ;  /* 0x0000000b0900780c */ /* 0x000fe20003f04270 */
[----:B------:R-:W-:Y:S04]  /*2fa0*/  BSSY.RECONVERGENT B3, `(.L_x_86) ;  /* 0x000003c000037945 */ /* 0x000fe80003800200 */
[----:B------:R-:W-:Y:S08]  /*2fb0*/  BSSY.RELIABLE B4, `(.L_x_87) ;  /* 0x000002a000047945 */ /* 0x000ff00003800100 */
[----:B------:R-:W-:Y:S05]  /*2fc0*/  @P0 BRA `(.L_x_88) ;  /* 0x0000000000240947 */ /* 0x000fea0003800000 */
[----:B------:R-:W-:-:S13]  /*2fd0*/  ISETP.GT.AND P0, PT, R9, 0x9, PT ;  /* 0x000000090900780c */ /* 0x000fda0003f04270 */
[----:B------:R-:W-:Y:S05]  /*2fe0*/  @P0 BRA `(.L_x_89) ;  /* 0x0000000000100947 */ /* 0x000fea0003800000 */
[----:B------:R-:W-:-:S13]  /*2ff0*/  ISETP.NE.AND P0, PT, R9, 0x8, PT ;  /* 0x000000080900780c */ /* 0x000fda0003f05270 */
[----:B------:R-:W-:Y:S05]  /*3000*/  @!P0 BREAK.RELIABLE B4 ;  /* 0x0000000000048942 */ /* 0x000fea0003800100 */
[----:B------:R-:W-:Y:S05]  /*3010*/  @!P0 BRA `(.L_x_90) ;  /* 0x0000000000d08947 */ /* 0x000fea0003800000 */
[----:B------:R-:W-:Y:S05]  /*3020*/  BRA `(.L_x_91) ;  /* 0x0000000000887947 */ /* 0x000fea0003800000 */
.L_x_89:
[----:B------:R-:W-:-:S13]  /*3030*/  ISETP.NE.AND P0, PT, R9, 0xa, PT ;  /* 0x0000000a0900780c */ /* 0x000fda0003f05270 */
[----:B------:R-:W-:Y:S05]  /*3040*/  @!P0 BRA `(.L_x_92) ;  /* 0x0000000000708947 */ /* 0x000fea0003800000 */
[----:B------:R-:W-:Y:S05]  /*3050*/  BRA `(.L_x_93) ;  /* 0x00000000005c7947 */ /* 0x000fea0003800000 */
.L_x_88:
[----:B------:R-:W-:Y:S01]  /*3060*/  ISETP.GT.AND P0, PT, R9, 0xd, PT ;  /* 0x0000000d0900780c */ /* 0x000fe20003f04270 */
[----:B------:R-:W-:Y:S04]  /*3070*/  BSSY.RECONVERGENT B5, `(.L_x_94) ;  /* 0x0000011000057945 */ /* 0x000fe80003800200 */
[----:B------:R-:W-:Y:S08]  /*3080*/  BSSY.RELIABLE B6, `(.L_x_95) ;  /* 0x000000d000067945 */ /* 0x000ff00003800100 */
[----:B------:R-:W-:Y:S05]  /*3090*/  @P0 BRA `(.L_x_96) ;  /* 0x0000000000100947 */ /* 0x000fea0003800000 */
[----:B------:R-:W-:-:S13]  /*30a0*/  ISETP.NE.AND P0, PT, R9, 0xc, PT ;  /* 0x0000000c0900780c */ /* 0x000fda0003f05270 */
[----:B------:R-:W-:Y:S05]  /*30b0*/  @!P0 BREAK.RELIABLE B6 ;  /* 0x0000000000068942 */ /* 0x000fea0003800100 */
[----:B------:R-:W-:Y:S05]  /*30c0*/  @!P0 BRA `(.L_x_97) ;  /* 0x00000000002c8947 */ /* 0x000fea0003800000 */
[----:B------:R-:W-:Y:S05]  /*30d0*/  BRA `(.L_x_98) ;  /* 0x00000000001c7947 */ /* 0x000fea0003800000 */
.L_x_96:
[----:B------:R-:W-:Y:S01]  /*30e0*/  ISETP.NE.AND P0, PT, R9, 0xe, PT ;  /* 0x0000000e0900780c */ /* 0x000fe20003f05270 */
[----:B------:R-:W2:-:S12]  /*30f0*/  LDL.U8 R5, [R1+0x1d] ;  /* 0x00001d0001057983 */ /* 0x000e980000100000 */
[----:B0-----:R-:W3:Y:S01]  /*3100*/  @P0 LDL.U8 R3, [R1+0x1e] ;  /* 0x00001e0001030983 */ /* 0x001ee20000100000 */
[----:B------:R-:W-:Y:S01]  /*3110*/  @P0 IMAD.MOV.U32 R2, RZ, RZ, RZ ;  /* 0x000000ffff020224 */ /* 0x000fe200078e00ff */
[----:B--2---:R-:W-:Y:S01]  /*3120*/  SHF.L.U32 R5, R5, 0x8, RZ ;  /* 0x0000000805057819 */ /* 0x004fe200000006ff */
[----:B---3--:R-:W-:-:S05]  /*3130*/  @P0 IMAD.U32 R0, R3, 0x10000, RZ ;  /* 0x0001000003000824 */ /* 0x008fca00078e00ff */
[----:B------:R-:W-:-:S07]  /*3140*/  LOP3.LUT R0, R5, R0, RZ, 0x3c, !PT ;  /* 0x0000000005007212 */ /* 0x000fce00078e3cff */
.L_x_98:
[----:B------:R-:W-:Y:S05]  /*3150*/  BSYNC.RELIABLE B6 ;  /* 0x0000000000067941 */ /* 0x000fea0003800100 */
.L_x_95:
[----:B0-----:R-:W2:Y:S02]  /*3160*/  LDL.U8 R3, [R1+0x1c] ;  /* 0x00001c0001037983 */ /* 0x001ea40000100000 */
[----:B--2---:R-:W-:-:S07]  /*3170*/  LOP3.LUT R0, R3, R0, RZ, 0x3c, !PT ;  /* 0x0000000003007212 */ /* 0x004fce00078e3cff */
.L_x_97:
[----:B------:R-:W-:Y:S05]  /*3180*/  BSYNC.RECONVERGENT B5 ;  /* 0x0000000000057941 */ /* 0x000fea0003800200 */
.L_x_94:
[----:B0-----:R-:W2:Y:S02]  /*3190*/  LDL.U8 R8, [R1+0x1b] ;  /* 0x00001b0001087983 */ /* 0x001ea40000100000 */
[----:B--2---:R-:W-:-:S03]  /*31a0*/  IMAD.WIDE.U32 R8, R8, 0x1000000, RZ ;  /* 0x0100000008087825 */ /* 0x004fc600078e00ff */
[----:B------:R-:W-:Y:S02]  /*31b0*/  LOP3.LUT R2, R8, R2, RZ, 0x3c, !PT ;  /* 0x0000000208027212 */ /* 0x000fe400078e3cff */
[----:B------:R-:W-:-:S07]  /*31c0*/  LOP3.LUT R0, R9, R0, RZ, 0x3c, !PT ;  /* 0x0000000009007212 */ /* 0x000fce00078e3cff */
.L_x_93:
[----:B0-----:R-:W2:Y:S02]  /*31d0*/  LDL.U8 R8, [R1+0x1a] ;  /* 0x00001a0001087983 */ /* 0x001ea40000100000 */
[----:B--2---:R-:W-:-:S03]  /*31e0*/  IMAD.WIDE.U32 R8, R8, 0x10000, RZ ;  /* 0x0001000008087825 */ /* 0x004fc600078e00ff */
[----:B------:R-:W-:Y:S02]  /*31f0*/  LOP3.LUT R2, R8, R2, RZ, 0x3c, !PT ;  /* 0x0000000208027212 */ /* 0x000fe400078e3cff */
[----:B------:R-:W-:-:S07]  /*3200*/  LOP3.LUT R0, R9, R0, RZ, 0x3c, !PT ;  /* 0x0000000009007212 */ /* 0x000fce00078e3cff */
.L_x_92:
[----:B0-----:R-:W2:Y:S02]  /*3210*/  LDL.U8 R8, [R1+0x19] ;  /* 0x0000190001087983 */ /* 0x001ea40000100000 */
[----:B--2---:R-:W-:-:S03]  /*3220*/  IMAD.WIDE.U32 R8, R8, 0x100, RZ ;  /* 0x0000010008087825 */ /* 0x004fc600078e00ff */
[----:B------:R-:W-:Y:S02]  /*3230*/  LOP3.LUT R2, R8, R2, RZ, 0x3c, !PT ;  /* 0x0000000208027212 */ /* 0x000fe400078e3cff */
[----:B------:R-:W-:-:S07]  /*3240*/  LOP3.LUT R0, R9, R0, RZ, 0x3c, !PT ;  /* 0x0000000009007212 */ /* 0x000fce00078e3cff */
.L_x_91:
[----:B------:R-:W-:Y:S05]  /*3250*/  BSYNC.RELIABLE B4 ;  /* 0x0000000000047941 */ /* 0x000fea0003800100 */
.L_x_87:
[----:B0-----:R-:W2:Y:S01]  /*3260*/  LDL.U8 R3, [R1+0x18] ;  /* 0x0000180001037983 */ /* 0x001ea20000100000 */
[----:B------:R-:W-:Y:S01]  /*3270*/  IMAD R0, R0, 0x2745937f, RZ ;  /* 0x2745937f00007824 */ /* 0x000fe200078e02ff */
[----:B--2---:R-:W-:-:S05]  /*3280*/  LOP3.LUT R3, R2, R3, RZ, 0x3c, !PT ;  /* 0x0000000302037212 */ /* 0x004fca00078e3cff */
[C---:B------:R-:W-:Y:S02]  /*3290*/  IMAD R5, R3.reuse, 0x4cf5ad43, R0 ;  /* 0x4cf5ad4303057824 */ /* 0x040fe400078e0200 */
[----:B------:R-:W-:-:S04]  /*32a0*/  IMAD.WIDE.U32 R8, R3, 0x2745937f, RZ ;  /* 0x2745937f03087825 */ /* 0x000fc800078e00ff */
[----:B------:R-:W-:Y:S02]  /*32b0*/  IMAD.IADD R2, R9, 0x1, R5 ;  /* 0x0000000109027824 */ /* 0x000fe400078e0205 */
[----:B------:R-:W-:-:S03]  /*32c0*/  IMAD R3, R3, 0x4e8b26fe, RZ ;  /* 0x4e8b26fe03037824 */ /* 0x000fc600078e02ff */
[--C-:B------:R-:W-:Y:S02]  /*32d0*/  SHF.R.U32.HI R0, RZ, 0x1f, R2.reuse ;  /* 0x0000001fff007819 */ /* 0x100fe40000011602 */
[----:B------:R-:W-:Y:S02]  /*32e0*/  SHF.R.U64 R2, R8, 0x1f, R2 ;  /* 0x0000001f08027819 */ /* 0x000fe40000001202 */
[----:B------:R-:W-:-:S03]  /*32f0*/  LOP3.LUT R0, R0, R3, RZ, 0xfc, !PT ;  /* 0x0000000300007212 */ /* 0x000fc600078efcff */
[----:B------:R-:W-:-:S04]  /*3300*/  IMAD.WIDE.U32 R8, R2, 0x114253d5, RZ ;  /* 0x114253d502087825 */ /* 0x000fc800078e00ff */
[----:B------:R-:W-:Y:S01]  /*3310*/  IMAD R3, R0, 0x114253d5, RZ ;  /* 0x114253d500037824 */ /* 0x000fe200078e02ff */
[----:B------:R-:W-:-:S03]  /*3320*/  LOP3.LUT R16, R8, R16, RZ, 0x3c, !PT ;  /* 0x0000001008107212 */ /* 0x000fc600078e3cff */
[----:B------:R-:W-:-:S05]  /*3330*/  IMAD R3, R2, -0x783c846f, R3 ;  /* 0x87c37b9102037824 */ /* 0x000fca00078e0203 */
[----:B------:R-:W-:-:S04]  /*3340*/  IADD3 R3, PT, PT, R9, R3, RZ ;  /* 0x0000000309037210 */ /* 0x000fc80007ffe0ff */
[----:B------:R-:W-:-:S07]  /*3350*/  LOP3.LUT R4, R3, R4, RZ, 0x3c, !PT ;  /* 0x0000000403047212 */ /* 0x000fce00078e3cff */
.L_x_90:
[----:B------:R-:W-:Y:S05]  /*3360*/  BSYNC.RECONVERGENT B3 ;  /* 0x0000000000037941 */ /* 0x000fea0003800200 */
.L_x_86:
[----:B------:R-:W2:Y:S01]  /*3370*/  LDL.U8 R0, [R1+0x17] ;  /* 0x0000170001007983 */ /* 0x000ea20000100000 */
[----:B------:R-:W-:Y:S02]  /*3380*/  IMAD.MOV.U32 R2, RZ, RZ, RZ ;  /* 0x000000ffff027224 */ /* 0x000fe400078e00ff */
[----:B--2---:R-:W-:-:S07]  /*3390*/  IMAD.SHL.U32 R0, R0, 0x1000000, RZ ;  /* 0x0100000000007824 */ /* 0x004fce00078e00ff */
.L_x_85:
[----:B0-----:R-:W2:Y:S02]  /*33a0*/  LDL.U8 R3, [R1+0x16] ;  /* 0x0000160001037983 */ /* 0x001ea40000100000 */
[----:B--2---:R-:W-:-:S05]  /*33b0*/  IMAD.U32 R3, R3, 0x10000, RZ ;  /* 0x0001000003037824 */ /* 0x004fca00078e00ff */
[----:B------:R-:W-:-:S07]  /*33c0*/  LOP3.LUT R0, R3, R0, RZ, 0x3c, !PT ;  /* 0x0000000003007212 */ /* 0x000fce00078e3cff */
.L_x_84:
[----:B0-----:R-:W2:Y:S02]  /*33d0*/  LDL.U8 R3, [R1+0x15] ;  /* 0x0000150001037983 */ /* 0x001ea40000100000 */
[----:B--2---:R-:W-:-:S04]  /*33e0*/  SHF.L.U32 R3, R3, 0x8, RZ ;  /* 0x0000000803037819 */ /* 0x004fc800000006ff */
[----:B------:R-:W-:-:S07]  /*33f0*/  LOP3.LUT R0, R3, R0, RZ, 0x3c, !PT ;  /* 0x0000000003007212 */ /* 0x000fce00078e3cff */
.L_x_83:
[----:B0-----:R-:W2:Y:S02]  /*3400*/  LDL.U8 R3, [R1+0x14] ;  /* 0x0000140001037983 */ /* 0x001ea40000100000 */
[----:B--2---:R-:W-:-:S07]  /*3410*/  LOP3.LUT R0, R3, R0, RZ, 0x3c, !PT ;  /* 0x0000000003007212 */ /* 0x004fce00078e3cff */
.L_x_82:
[----:B0-----:R-:W2:Y:S02]  /*3420*/  LDL.U8 R8, [R1+0x13] ;  /* 0x0000130001087983 */ /* 0x001ea40000100000 */
[----:B--2---:R-:W-:-:S03]  /*3430*/  IMAD.WIDE.U32 R8, R8, 0x1000000, RZ ;  /* 0x0100000008087825 */ /* 0x004fc600078e00ff */
[----:B------:R-:W-:Y:S02]  /*3440*/  LOP3.LUT R2, R8, R2, RZ, 0x3c, !PT ;  /* 0x0000000208027212 */ /* 0x000fe400078e3cff */
[----:B------:R-:W-:-:S07]  /*3450*/  LOP3.LUT R0, R9, R0, RZ, 0x3c, !PT ;  /* 0x0000000009007212 */ /* 0x000fce00078e3cff */
.L_x_80:
[----:B0-----:R-:W2:Y:S02]  /*3460*/  LDL.U8 R8, [R1+0x12] ;  /* 0x0000120001087983 */ /* 0x001ea40000100000 */
[----:B--2---:R-:W-:-:S03]  /*3470*/  IMAD.WIDE.U32 R8, R8, 0x10000, RZ ;  /* 0x0001000008087825 */ /* 0x004fc600078e00ff */
[----:B------:R-:W-:Y:S02]  /*3480*/  LOP3.LUT R2, R8, R2, RZ, 0x3c, !PT ;  /* 0x0000000208027212 */ /* 0x000fe400078e3cff */
[----:B------:R-:W-:-:S07]  /*3490*/  LOP3.LUT R0, R9, R0, RZ, 0x3c, !PT ;  /* 0x0000000009007212 */ /* 0x000fce00078e3cff */
.L_x_79:
[----:B------:R-:W-:Y:S05]  /*34a0*/  BSYNC.RELIABLE B2 ;  /* 0x0000000000027941 */ /* 0x000fea0003800100 */
.L_x_75:
[----:B0-----:R-:W2:Y:S02]  /*34b0*/  LDL.U8 R8, [R1+0x11] ;  /* 0x0000110001087983 */ /* 0x001ea40000100000 */
[----:B--2---:R-:W-:-:S03]  /*34c0*/  IMAD.WIDE.U32 R8, R8, 0x100, RZ ;  /* 0x0000010008087825 */ /* 0x004fc600078e00ff */
[----:B------:R-:W-:Y:S02]  /*34d0*/  LOP3.LUT R2, R8, R2, RZ, 0x3c, !PT ;  /* 0x0000000208027212 */ /* 0x000fe400078e3cff */
[----:B------:R-:W-:-:S07]  /*34e0*/  LOP3.LUT R0, R9, R0, RZ, 0x3c, !PT ;  /* 0x0000000009007212 */ /* 0x000fce00078e3cff */
.L_x_78:
[----:B------:R-:W-:Y:S05]  /*34f0*/  BSYNC.RECONVERGENT B1 ;  /* 0x0000000000017941 */ /* 0x000fea0003800200 */
.L_x_74:
[----:B0-----:R-:W2:Y:S01]  /*3500*/  LDL.U8 R3, [R1+0x10] ;  /* 0x0000100001037983 */ /* 0x001ea20000100000 */
[----:B------:R-:W-:Y:S01]  /*3510*/  IMAD.U32 R5, R0, -0x80000000, RZ ;  /* 0x8000000000057824 */ /* 0x000fe200078e00ff */
[----:B--2---:R-:W-:Y:S01]  /*3520*/  LOP3.LUT R2, R2, R3, RZ, 0x3c, !PT ;  /* 0x0000000302027212 */ /* 0x004fe200078e3cff */
[----:B------:R-:W-:-:S04]  /*3530*/  IMAD R3, R0, 0x114253d5, RZ ;  /* 0x114253d500037824 */ /* 0x000fc800078e02ff */
[C---:B------:R-:W-:Y:S02]  /*3540*/  IMAD R3, R2.reuse, -0x783c846f, R3 ;  /* 0x87c37b9102037824 */ /* 0x040fe400078e0203 */
[----:B------:R-:W-:-:S04]  /*3550*/  IMAD.WIDE.U32 R8, R2, 0x114253d5, RZ ;  /* 0x114253d502087825 */ /* 0x000fc800078e00ff */
[----:B------:R-:W-:Y:S02]  /*3560*/  IMAD.IADD R0, R9, 0x1, R3 ;  /* 0x0000000109007824 */ /* 0x000fe400078e0203 */
[C---:B------:R-:W-:Y:S02]  /*3570*/  IMAD R5, R2.reuse, -0x775ed616, R5 ;  /* 0x88a129ea02057824 */ /* 0x040fe400078e0205 */
[----:B------:R-:W-:Y:S01]  /*3580*/  IMAD.WIDE.U32 R10, R2, -0x80000000, RZ ;  /* 0x80000000020a7825 */ /* 0x000fe200078e00ff */
[----:B------:R-:W-:-:S03]  /*3590*/  SHF.R.U32.HI R0, RZ, 0x1, R0 ;  /* 0x00000001ff007819 */ /* 0x000fc60000011600 */
[----:B------:R-:W-:Y:S01]  /*35a0*/  IMAD.IADD R2, R11, 0x1, R5 ;  /* 0x000000010b027824 */ /* 0x000fe200078e0205 */
[----:B------:R-:W-:-:S03]  /*35b0*/  LOP3.LUT R0, R0, R10, RZ, 0xfc, !PT ;  /* 0x0000000a00007212 */ /* 0x000fc600078efcff */
[----:B------:R-:W-:-:S04]  /*35c0*/  IMAD R3, R2, 0x2745937f, RZ ;  /* 0x2745937f02037824 */ /* 0x000fc800078e02ff */
[C---:B------:R-:W-:Y:S02]  /*35d0*/  IMAD R5, R0.reuse, 0x4cf5ad43, R3 ;  /* 0x4cf5ad4300057824 */ /* 0x040fe400078e0203 */
[----:B------:R-:W-:-:S05]  /*35e0*/  IMAD.WIDE.U32 R2, R0, 0x2745937f, RZ ;  /* 0x2745937f00027825 */ /* 0x000fca00078e00ff */
[----:B------:R-:W-:Y:S02]  /*35f0*/  IADD3 R0, PT, PT, R3, R5, RZ ;  /* 0x0000000503007210 */ /* 0x000fe40007ffe0ff */
[----:B------:R-:W-:Y:S02]  /*3600*/  LOP3.LUT R6, R2, R6, RZ, 0x3c, !PT ;  /* 0x0000000602067212 */ /* 0x000fe400078e3cff */
[----:B------:R-:W-:-:S07]  /*3610*/  LOP3.LUT R7, R0, R7, RZ, 0x3c, !PT ;  /* 0x0000000700077212 */ /* 0x000fce00078e3cff */
.L_x_71:
[----:B------:R-:W-:Y:S05]  /*3620*/  BSYNC.RECONVERGENT B0 ;  /* 0x0000000000007941 */ /* 0x000fea0003800200 */
.L_x_70:
[----:B------:R-:W-:Y:S05]  /*3630*/  WARPSYNC.ALL ;  /* 0x0000000000007948 */ /* 0x000fea0003800000 */
[-C--:B------:R-:W-:Y:S01]  /*3640*/  LOP3.LUT R5, R6, R18.reuse, RZ, 0x3c, !PT ;  /* 0x0000001206057212 */ /* 0x080fe200078e3cff */
[----:B------:R-:W0:Y:S01]  /*3650*/  LDCU UR4, c[0x0][0x398] ;  /* 0x00007300ff0477ac */ /* 0x000e220008000800 */
[----:B------:R-:W-:-:S04]  /*3660*/  LOP3.LUT R16, R16, R18, RZ, 0x3c, !PT ;  /* 0x0000001210107212 */ /* 0x000fc800078e3cff */
[----:B------:R-:W-:-:S05]  /*3670*/  IADD3 R5, P0, PT, R16, R5, RZ ;  /* 0x0000000510057210 */ /* 0x000fca0007f1e0ff */
[----:B------:R-:W-:Y:S01]  /*3680*/  IMAD.X R7, R7, 0x1, R4, P0 ;  /* 0x0000000107077824 */ /* 0x000fe200000e0604 */
[----:B------:R-:W-:-:S04]  /*3690*/  IADD3 R3, P0, PT, R5, R16, RZ ;  /* 0x0000001005037210 */ /* 0x000fc80007f1e0ff */
[--C-:B------:R-:W-:Y:S01]  /*36a0*/  SHF.R.U32.HI R2, RZ, 0x1, R7.reuse ;  /* 0x00000001ff027819 */ /* 0x100fe20000011607 */
[----:B------:R-:W-:Y:S02]  /*36b0*/  IMAD.X R0, R4, 0x1, R7, P0 ;  /* 0x0000000104007824 */ /* 0x000fe400000e0607 */
[----:B------:R-:W-:Y:S01]  /*36c0*/  IMAD R7, R7, -0x12aa7333, RZ ;  /* 0xed558ccd07077824 */ /* 0x000fe200078e02ff */
[----:B------:R-:W-:Y:S01]  /*36d0*/  LOP3.LUT R2, R2, R5, RZ, 0x3c, !PT ;  /* 0x0000000502027212 */ /* 0x000fe200078e3cff */
[----:B------:R-:W-:Y:S01]  /*36e0*/  IMAD R5, R0, -0x12aa7333, RZ ;  /* 0xed558ccd00057824 */ /* 0x000fe200078e02ff */
[----:B------:R-:W-:Y:S01]  /*36f0*/  SHF.R.U32.HI R4, RZ, 0x1, R0 ;  /* 0x00000001ff047819 */ /* 0x000fe20000011600 */
[----:B0-----:R-:W-:Y:S02]  /*3700*/  UISETP.GE.AND UP0, UPT, UR4, 0x1, UPT ;  /* 0x000000010400788c */ /* 0x001fe4000bf06270 */
[----:B------:R-:W-:Y:S01]  /*3710*/  IMAD R7, R2, -0xae5029, R7 ;  /* 0xff51afd702077824 */ /* 0x000fe200078e0207 */
[----:B------:R-:W-:Y:S01]  /*3720*/  LOP3.LUT R4, R4, R3, RZ, 0x3c, !PT ;  /* 0x0000000304047212 */ /* 0x000fe200078e3cff */
[----:B------:R-:W-:-:S04]  /*3730*/  IMAD.WIDE.U32 R2, R2, -0x12aa7333, RZ ;  /* 0xed558ccd02027825 */ /* 0x000fc800078e00ff */
[C---:B------:R-:W-:Y:S01]  /*3740*/  IMAD R9, R4.reuse, -0xae5029, R5 ;  /* 0xff51afd704097824 */ /* 0x040fe200078e0205 */
[----:B------:R-:W-:Y:S01]  /*3750*/  IADD3 R6, PT, PT, R3, R7, RZ ;  /* 0x0000000703067210 */ /* 0x000fe20007ffe0ff */
[----:B------:R-:W-:-:S04]  /*3760*/  IMAD.WIDE.U32 R4, R4, -0x12aa7333, RZ ;  /* 0xed558ccd04047825 */ /* 0x000fc800078e00ff */
[----:B------:R-:W-:Y:S01]  /*3770*/  IMAD.IADD R0, R5, 0x1, R9 ;  /* 0x0000000105007824 */ /* 0x000fe200078e0209 */
[----:B------:R-:W-:-:S03]  /*3780*/  SHF.R.U32.HI R5, RZ, 0x1, R6 ;  /* 0x00000001ff057819 */ /* 0x000fc60000011606 */
[----:B------:R-:W-:Y:S01]  /*3790*/  IMAD R7, R0, 0x1a85ec53, RZ ;  /* 0x1a85ec5300077824 */ /* 0x000fe200078e02ff */
[----:B------:R-:W-:Y:S02]  /*37a0*/  SHF.R.U32.HI R3, RZ, 0x1, R0 ;  /* 0x00000001ff037819 */ /* 0x000fe40000011600 */
[----:B------:R-:W-:Y:S01]  /*37b0*/  LOP3.LUT R2, R5, R2, RZ, 0x3c, !PT ;  /* 0x0000000205027212 */ /* 0x000fe200078e3cff */
[----:B------:R-:W-:Y:S01]  /*37c0*/  IMAD R5, R6, 0x1a85ec53, RZ ;  /* 0x1a85ec5306057824 */ /* 0x000fe200078e02ff */
[----:B------:R-:W-:-:S03]  /*37d0*/  LOP3.LUT R4, R3, R4, RZ, 0x3c, !PT ;  /* 0x0000000403047212 */ /* 0x000fc600078e3cff */
[----:B------:R-:W-:Y:S02]  /*37e0*/  IMAD R9, R2, -0x3b314602, R5 ;  /* 0xc4ceb9fe02097824 */ /* 0x000fe400078e0205 */
[----:B------:R-:W-:Y:S02]  /*37f0*/  IMAD R11, R4, -0x3b314602, R7 ;  /* 0xc4ceb9fe040b7824 */ /* 0x000fe400078e0207 */
[----:B------:R-:W-:Y:S01]  /*3800*/  IMAD.WIDE.U32 R2, R2, 0x1a85ec53, RZ ;  /* 0x1a85ec5302027825 */ /* 0x000fe200078e00ff */
[----:B------:R-:W0:Y:S03]  /*3810*/  LDC.64 R6, c[0x0][0x388] ;  /* 0x0000e200ff067b82 */ /* 0x000e260000000a00 */
[----:B------:R-:W-:-:S04]  /*3820*/  IMAD.WIDE.U32 R4, R4, 0x1a85ec53, RZ ;  /* 0x1a85ec5304047825 */ /* 0x000fc800078e00ff */
[----:B------:R-:W-:Y:S01]  /*3830*/  IMAD.IADD R0, R3, 0x1, R9 ;  /* 0x0000000103007824 */ /* 0x000fe200078e0209 */
[----:B------:R-:W-:Y:S01]  /*3840*/  IADD3 R11, PT, PT, R5, R11, RZ ;  /* 0x0000000b050b7210 */ /* 0x000fe20007ffe0ff */
[----:B------:R-:W-:-:S03]  /*3850*/  IMAD.SHL.U32 R5, R24, 0x2, RZ ;  /* 0x0000000218057824 */ /* 0x000fc600078e00ff */
[----:B------:R-:W-:Y:S02]  /*3860*/  SHF.R.U32.HI R3, RZ, 0x1, R0 ;  /* 0x00000001ff037819 */ /* 0x000fe40000011600 */
[----:B------:R-:W-:Y:S02]  /*3870*/  SHF.R.U32.HI R9, RZ, 0x1, R11 ;  /* 0x00000001ff097819 */ /* 0x000fe4000001160b */
[----:B------:R-:W-:Y:S02]  /*3880*/  LOP3.LUT R2, R3, R2, RZ, 0x3c, !PT ;  /* 0x0000000203027212 */ /* 0x000fe400078e3cff */
[----:B------:R-:W-:-:S04]  /*3890*/  LOP3.LUT R9, R9, R4, RZ, 0x3c, !PT ;  /* 0x0000000409097212 */ /* 0x000fc800078e3cff */
[----:B------:R-:W-:Y:S01]  /*38a0*/  IADD3 R2, P0, PT, R9, R2, RZ ;  /* 0x0000000209027210 */ /* 0x000fe20007f1e0ff */
[----:B0-----:R-:W-:-:S04]  /*38b0*/  IMAD.WIDE R6, R5, 0x40, R6 ;  /* 0x0000004005067825 */ /* 0x001fc800078e0206 */
[----:B------:R-:W-:Y:S01]  /*38c0*/  IMAD.X R3, R11, 0x1, R0, P0 ;  /* 0x000000010b037824 */ /* 0x000fe200000e0600 */
[----:B------:R-:W-:Y:S01]  /*38d0*/  IADD3 R4, P0, PT, R2, R9, RZ ;  /* 0x0000000902047210 */ /* 0x000fe20007f1e0ff */
[----:B------:R-:W-:-:S03]  /*38e0*/  IMAD.MOV.U32 R0, RZ, RZ, 0x1 ;  /* 0x00000001ff007424 */ /* 0x000fc600078e00ff */
[----:B------:R-:W-:Y:S01]  /*38f0*/  IADD3.X R5, PT, PT, R3, R11, RZ, P0, !PT ;  /* 0x0000000b03057210 */ /* 0x000fe200007fe4ff */
[----:B------:R0:W-:Y:S04]  /*3900*/  STG.E.64 desc[UR6][R6.64], R2 ;  /* 0x0000000206007986 */ /* 0x0001e8000c101b06 */
[----:B------:R0:W-:Y:S01]  /*3910*/  STG.E.64 desc[UR6][R6.64+0x40], R4 ;  /* 0x0000400406007986 */ /* 0x0001e2000c101b06 */
[----:B------:R-:W-:Y:S05]  /*3920*/  BRA.U !UP0, `(.L_x_99) ;  /* 0x0000000108d07547 */ /* 0x000fea000b800000 */
[----:B------:R-:W1:Y:S01]  /*3930*/  LDCU UR5, c[0x0][0x39c] ;  /* 0x00007380ff0577ac */ /* 0x000e620008000800 */
[----:B------:R-:W-:Y:S01]  /*3940*/  BSSY.RECONVERGENT B0, `(.L_x_99) ;  /* 0x0000032000007945 */ /* 0x000fe20003800200 */
[----:B------:R-:W-:Y:S01]  /*3950*/  IMAD.MOV.U32 R9, RZ, RZ, RZ ;  /* 0x000000ffff097224 */ /* 0x000fe200078e00ff */
[----:B------:R-:W2:Y:S01]  /*3960*/  LDCU UR12, c[0x0][0x39c] ;  /* 0x00007380ff0c77ac */ /* 0x000ea20008000800 */
[----:B------:R-:W3:Y:S01]  /*3970*/  LDCU UR13, c[0x0][0x398] ;  /* 0x00007300ff0d77ac */ /* 0x000ee20008000800 */
[----:B------:R-:W4:Y:S01]  /*3980*/  LDCU.64 UR8, c[0x0][0x390] ;  /* 0x00007200ff0877ac */ /* 0x000f220008000a00 */
[----:B-1----:R-:W-:-:S12]  /*3990*/  USHF.R.S32.HI UR5, URZ, 0x1f, UR5 ;  /* 0x0000001fff057899 */ /* 0x002fd80008011405 */
.L_x_104:
[----:B------:R-:W-:Y:S01]  /*39a0*/  LOP3.LUT R11, R9, 0xff, RZ, 0xc0, !PT ;  /* 0x000000ff090b7812 */ /* 0x000fe200078ec0ff */
[----:B0-----:R-:W-:Y:S01]  /*39b0*/  IMAD.MOV.U32 R7, RZ, RZ, R3 ;  /* 0x000000ffff077224 */ /* 0x001fe200078e0003 */
[----:B------:R-:W-:Y:S01]  /*39c0*/  MOV R6, R2 ;  /* 0x0000000200067202 */ /* 0x000fe20000000f00 */
[----:B------:R-:W-:Y:S04]  /*39d0*/  BSSY.RECONVERGENT B1, `(.L_x_100) ;  /* 0x000001e000017945 */ /* 0x000fe80003800200 */
[----:B------:R-:W-:-:S04]  /*39e0*/  IMAD.WIDE.U32 R6, R11, R4, R6 ;  /* 0x000000040b067225 */ /* 0x000fc800078e0006 */
[----:B------:R-:W-:-:S04]  /*39f0*/  IMAD R11, R5, R11, RZ ;  /* 0x0000000b050b7224 */ /* 0x000fc800078e02ff */
[----:B------:R-:W-:-:S05]  /*3a00*/  IMAD.IADD R8, R7, 0x1, R11 ;  /* 0x0000000107087824 */ /* 0x000fca00078e020b */
[----:B------:R-:W-:-:S04]  /*3a10*/  LOP3.LUT R0, R8, UR5, RZ, 0xfc, !PT ;  /* 0x0000000508007c12 */ /* 0x000fc8000f8efcff */
[----:B------:R-:W-:-:S13]  /*3a20*/  ISETP.NE.U32.AND P0, PT, R0, RZ, PT ;  /* 0x000000ff0000720c */ /* 0x000fda0003f05070 */
[----:B------:R-:W-:Y:S05]  /*3a30*/  @P0 BRA `(.L_x_101) ;  /* 0x00000000004c0947 */ /* 0x000fea0003800000 */
[----:B--2---:R-:W0:Y:S01]  /*3a40*/  I2F.U32.RP R0, UR12 ;  /* 0x0000000c00007d06 */ /* 0x004e220008209000 */
        /* <DEDUP_REMOVED lines=18> */
.L_x_101:
[----:B------:R-:W-:-:S07]  /*3b70*/  MOV R0, 0x3b90 ;  /* 0x00003b9000007802 */ /* 0x000fce0000000f00 */
[----:B--234-:R-:W-:Y:S05]  /*3b80*/  CALL.REL.NOINC `($__internal_2_$__cuda_sm20_rem_u64) ;  /* 0x00000000004c7944 */ /* 0x01cfea0003c00000 */
[----:B------:R-:W-:Y:S02]  /*3b90*/  IMAD.MOV.U32 R6, RZ, RZ, R8 ;  /* 0x000000ffff067224 */ /* 0x000fe400078e0008 */
[----:B------:R-:W-:-:S07]  /*3ba0*/  IMAD.MOV.U32 R7, RZ, RZ, R11 ;  /* 0x000000ffff077224 */ /* 0x000fce00078e000b */
.L_x_102:
[----:B---34-:R-:W-:Y:S05]  /*3bb0*/  BSYNC.RECONVERGENT B1 ;  /* 0x0000000000017941 */ /* 0x018fea0003800200 */
.L_x_100:
[----:B------:R-:W-:-:S04]  /*3bc0*/  IADD3 R6, P0, PT, R6, UR8, RZ ;  /* 0x0000000806067c10 */ /* 0x000fc8000ff1e0ff */
[----:B------:R-:W-:-:S05]  /*3bd0*/  IADD3.X R7, PT, PT, R7, UR9, RZ, P0, !PT ;  /* 0x0000000907077c10 */ /* 0x000fca00087fe4ff */
[----:B------:R-:W2:Y:S01]  /*3be0*/  LDG.E.U8 R6, desc[UR6][R6.64] ;  /* 0x0000000606067981 */ /* 0x000ea2000c1e1100 */
[----:B------:R-:W-:Y:S02]  /*3bf0*/  PRMT R0, RZ, 0x7610, R0 ;  /* 0x00007610ff007816 */ /* 0x000fe40000000000 */
[----:B--2---:R-:W-:-:S13]  /*3c00*/  ISETP.NE.AND P0, PT, R6, RZ, PT ;  /* 0x000000ff0600720c */ /* 0x004fda0003f05270 */
[----:B------:R-:W-:Y:S05]  /*3c10*/  @!P0 BRA `(.L_x_103) ;  /* 0x0000000000108947 */ /* 0x000fea0003800000 */
[----:B------:R-:W-:-:S04]  /*3c20*/  IADD3 R9, PT, PT, R9, 0x1, RZ ;  /* 0x0000000109097810 */ /* 0x000fc80007ffe0ff */
[----:B------:R-:W-:-:S13]  /*3c30*/  ISETP.NE.AND P0, PT, R9, UR13, PT ;  /* 0x0000000d09007c0c */ /* 0x000fda000bf05270 */
[----:B------:R-:W-:Y:S05]  /*3c40*/  @P0 BRA `(.L_x_104) ;  /* 0xfffffffc00540947 */ /* 0x000fea000383ffff */
[----:B------:R-:W-:-:S07]  /*3c50*/  IMAD.MOV.U32 R0, RZ, RZ, 0x1 ;  /* 0x00000001ff007424 */ /* 0x000fce00078e00ff */
.L_x_103:
[----:B------:R-:W-:Y:S05]  /*3c60*/  BSYNC.RECONVERGENT B0 ;  /* 0x0000000000007941 */ /* 0x000fea0003800200 */
.L_x_99:
[----:B------:R-:W0:Y:S02]  /*3c70*/  LDCU.64 UR10, c[0x0][0x380] ;  /* 0x00007000ff0a77ac */ /* 0x000e240008000a00 */
[----:B0-----:R-:W-:-:S04]  /*3c80*/  IADD3 R2, P0, PT, R24, UR10, RZ ;  /* 0x0000000a18027c10 */ /* 0x001fc8000ff1e0ff */
[----:B------:R-:W-:-:S05]  /*3c90*/  IADD3.X R3, PT, PT, R25, UR11, RZ, P0, !PT ;  /* 0x0000000b19037c10 */ /* 0x000fca00087fe4ff */
[----:B------:R-:W-:Y:S01]  /*3ca0*/  STG.E.U8 desc[UR6][R2.64], R0 ;  /* 0x0000000002007986 */ /* 0x000fe2000c101106 */
[----:B------:R-:W-:Y:S05]  /*3cb0*/  EXIT ;  /* 0x000000000000794d */ /* 0x000fea0003800000 */
        .weak           $__internal_2_$__cuda_sm20_rem_u64
        .type           $__internal_2_$__cuda_sm20_rem_u64,@function
        .size           $__internal_2_$__cuda_sm20_rem_u64,(.L_x_1692 - $__internal_2_$__cuda_sm20_rem_u64)
$__internal_2_$__cuda_sm20_rem_u64:
[----:B------:R-:W0:Y:S02]  /*3cc0*/  LDCU UR4, c[0x0][0x39c] ;  /* 0x00007380ff0477ac */ /* 0x000e240008000800 */
[----:B0-----:R-:W0:Y:S08]  /*3cd0*/  I2F.U64.RP R7, UR4 ;  /* 0x0000000400077d12 */ /* 0x001e300008309000 */
[----:B0-----:R-:W0:Y:S02]  /*3ce0*/  MUFU.RCP R7, R7 ;  /* 0x0000000700077308 */ /* 0x001e240000001000 */
[----:B0-----:R-:W-:-:S06]  /*3cf0*/  VIADD R10, R7, 0x1ffffffe ;  /* 0x1ffffffe070a7836 */ /* 0x001fcc0000000000 */
[----:B------:R-:W0:Y:S02]  /*3d00*/  F2I.U64.TRUNC R10, R10 ;  /* 0x0000000a000a7311 */ /* 0x000e24000020d800 */
[----:B0-----:R-:W-:-:S04]  /*3d10*/  IMAD.WIDE.U32 R12, R10, UR4, RZ ;  /* 0x000000040a0c7c25 */ /* 0x001fc8000f8e00ff */
[----:B------:R-:W-:Y:S01]  /*3d20*/  IMAD R13, R10, UR5, R13 ;  /* 0x000000050a0d7c24 */ /* 0x000fe2000f8e020d */
[----:B------:R-:W-:-:S03]  /*3d30*/  IADD3 R15, P0, PT, RZ, -R12, RZ ;  /* 0x8000000cff0f7210 */ /* 0x000fc60007f1e0ff */
[----:B------:R-:W-:Y:S02]  /*3d40*/  IMAD R13, R11, UR4, R13 ;  /* 0x000000040b0d7c24 */ /* 0x000fe4000f8e020d */
[----:B------:R-:W-:-:S03]  /*3d50*/  IMAD.HI.U32 R12, R10, R15, RZ ;  /* 0x0000000f0a0c7227 */ /* 0x000fc600078e00ff */
[----:B------:R-:W-:Y:S01]  /*3d60*/  IADD3.X R17, PT, PT, RZ, ~R13, RZ, P0, !PT ;  /* 0x8000000dff117210 */ /* 0x000fe200007fe4ff */
[----:B------:R-:W-:-:S04]  /*3d70*/  IMAD.MOV.U32 R13, RZ, RZ, R10 ;  /* 0x000000ffff0d7224 */ /* 0x000fc800078e000a */
[----:B------:R-:W-:-:S04]  /*3d80*/  IMAD.WIDE.U32 R12, P0, R10, R17, R12 ;  /* 0x000000110a0c7225 */ /* 0x000fc8000780000c */
[C---:B------:R-:W-:Y:S02]  /*3d90*/  IMAD R19, R11.reuse, R17, RZ ;  /* 0x000000110b137224 */ /* 0x040fe400078e02ff */
[----:B------:R-:W-:-:S04]  /*3da0*/  IMAD.HI.U32 R12, P1, R11, R15, R12 ;  /* 0x0000000f0b0c7227 */ /* 0x000fc8000782000c */
[----:B------:R-:W-:Y:S01]  /*3db0*/  IMAD.HI.U32 R7, R11, R17, RZ ;  /* 0x000000110b077227 */ /* 0x000fe200078e00ff */
[----:B------:R-:W-:-:S03]  /*3dc0*/  IADD3 R13, P2, PT, R19, R12, RZ ;  /* 0x0000000c130d7210 */ /* 0x000fc60007f5e0ff */
[----:B------:R-:W-:Y:S02]  /*3dd0*/  IMAD.X R7, R7, 0x1, R11, P0 ;  /* 0x0000000107077824 */ /* 0x000fe400000e060b */
[----:B------:R-:W-:-:S03]  /*3de0*/  IMAD.WIDE.U32 R10, R13, UR4, RZ ;  /* 0x000000040d0a7c25 */ /* 0x000fc6000f8e00ff */
[----:B------:R-:W-:Y:S01]  /*3df0*/  IADD3.X R7, PT, PT, RZ, RZ, R7, P2, P1 ;  /* 0x000000ffff077210 */ /* 0x000fe200017e2407 */
[----:B------:R-:W-:Y:S01]  /*3e00*/  IMAD R12, R13, UR5, R11 ;  /* 0x000000050d0c7c24 */ /* 0x000fe2000f8e020b */
[----:B------:R-:W-:-:S03]  /*3e10*/  IADD3 R11, P0, PT, RZ, -R10, RZ ;  /* 0x8000000aff0b7210 */ /* 0x000fc60007f1e0ff */
[----:B------:R-:W-:Y:S02]  /*3e20*/  IMAD R10, R7, UR4, R12 ;  /* 0x00000004070a7c24 */ /* 0x000fe4000f8e020c */
[----:B------:R-:W-:-:S03]  /*3e30*/  IMAD.HI.U32 R12, R13, R11, RZ ;  /* 0x0000000b0d0c7227 */ /* 0x000fc600078e00ff */
[----:B------:R-:W-:-:S05]  /*3e40*/  IADD3.X R10, PT, PT, RZ, ~R10, RZ, P0, !PT ;  /* 0x8000000aff0a7210 */ /* 0x000fca00007fe4ff */
[----:B------:R-:W-:-:S04]  /*3e50*/  IMAD.WIDE.U32 R12, P0, R13, R10, R12 ;  /* 0x0000000a0d0c7225 */ /* 0x000fc8000780000c */
[C---:B------:R-:W-:Y:S02]  /*3e60*/  IMAD R14, R7.reuse, R10, RZ ;  /* 0x0000000a070e7224 */ /* 0x040fe400078e02ff */
[----:B------:R-:W-:-:S04]  /*3e70*/  IMAD.HI.U32 R13, P1, R7, R11, R12 ;  /* 0x0000000b070d7227 */ /* 0x000fc8000782000c */
[----:B------:R-:W-:Y:S01]  /*3e80*/  IMAD.HI.U32 R10, R7, R10, RZ ;  /* 0x0000000a070a7227 */ /* 0x000fe200078e00ff */
[----:B------:R-:W-:-:S03]  /*3e90*/  IADD3 R13, P2, PT, R14, R13, RZ ;  /* 0x0000000d0e0d7210 */ /* 0x000fc60007f5e0ff */
[----:B------:R-:W-:Y:S02]  /*3ea0*/  IMAD.X R7, R10, 0x1, R7, P0 ;  /* 0x000000010a077824 */ /* 0x000fe400000e0607 */
[----:B------:R-:W-:-:S03]  /*3eb0*/  IMAD.HI.U32 R10, R13, R6, RZ ;  /* 0x000000060d0a7227 */ /* 0x000fc600078e00ff */
[----:B------:R-:W-:Y:S01]  /*3ec0*/  IADD3.X R7, PT, PT, RZ, RZ, R7, P2, P1 ;  /* 0x000000ffff077210 */ /* 0x000fe200017e2407 */
[----:B------:R-:W-:Y:S02]  /*3ed0*/  IMAD.MOV.U32 R11, RZ, RZ, RZ ;  /* 0x000000ffff0b7224 */ /* 0x000fe400078e00ff */
[----:B------:R-:W-:-:S04]  /*3ee0*/  IMAD.WIDE.U32 R10, R13, R8, R10 ;  /* 0x000000080d0a7225 */ /* 0x000fc800078e000a */
[C---:B------:R-:W-:Y:S02]  /*3ef0*/  IMAD R13, R7.reuse, R8, RZ ;  /* 0x00000008070d7224 */ /* 0x040fe400078e02ff */
[----:B------:R-:W-:-:S04]  /*3f00*/  IMAD.HI.U32 R10, P0, R7, R6, R10 ;  /* 0x00000006070a7227 */ /* 0x000fc8000780000a */
[----:B------:R-:W-:Y:S01]  /*3f10*/  IMAD.HI.U32 R7, R7, R8, RZ ;  /* 0x0000000807077227 */ /* 0x000fe200078e00ff */
[----:B------:R-:W-:-:S04]  /*3f20*/  IADD3 R13, P1, PT, R13, R10, RZ ;  /* 0x0000000a0d0d7210 */ /* 0x000fc80007f3e0ff */
[----:B------:R-:W-:Y:S01]  /*3f30*/  IADD3.X R7, PT, PT, R7, RZ, RZ, P0, !PT ;  /* 0x000000ff07077210 */ /* 0x000fe200007fe4ff */
[----:B------:R-:W-:-:S04]  /*3f40*/  IMAD.WIDE.U32 R10, R13, UR4, RZ ;  /* 0x000000040d0a7c25 */ /* 0x000fc8000f8e00ff */
[----:B------:R-:W-:Y:S01]  /*3f50*/  IMAD.X R7, RZ, RZ, R7, P1 ;  /* 0x000000ffff077224 */ /* 0x000fe200008e0607 */
[----:B------:R-:W-:Y:S01]  /*3f60*/  IADD3 R10, P1, PT, -R10, R6, RZ ;  /* 0x000000060a0a7210 */ /* 0x000fe20007f3e1ff */
[----:B------:R-:W-:-:S03]  /*3f70*/  IMAD R12, R13, UR5, R11 ;  /* 0x000000050d0c7c24 */ /* 0x000fc6000f8e020b */
[----:B------:R-:W-:Y:S01]  /*3f80*/  ISETP.GE.U32.AND P0, PT, R10, UR4, PT ;  /* 0x000000040a007c0c */ /* 0x000fe2000bf06070 */
[----:B------:R-:W-:-:S04]  /*3f90*/  IMAD R7, R7, UR4, R12 ;  /* 0x0000000407077c24 */ /* 0x000fc8000f8e020c */
[----:B------:R-:W-:Y:S01]  /*3fa0*/  IMAD.X R11, R8, 0x1, ~R7, P1 ;  /* 0x00000001080b7824 */ /* 0x000fe200008e0e07 */
[----:B------:R-:W-:-:S04]  /*3fb0*/  IADD3 R7, P1, PT, R10, -UR4, RZ ;  /* 0x800000040a077c10 */ /* 0x000fc8000ff3e0ff */
[C---:B------:R-:W-:Y:S02]  /*3fc0*/  ISETP.GE.U32.AND.EX P0, PT, R11.reuse, UR5, PT, P0 ;  /* 0x000000050b007c0c */ /* 0x040fe4000bf06100 */
[----:B------:R-:W-:Y:S02]  /*3fd0*/  IADD3.X R6, PT, PT, R11, ~UR5, RZ, P1, !PT ;  /* 0x800000050b067c10 */ /* 0x000fe40008ffe4ff */
[----:B------:R-:W-:Y:S02]  /*3fe0*/  SEL R7, R7, R10, P0 ;  /* 0x0000000a07077207 */ /* 0x000fe40000000000 */
[----:B------:R-:W-:Y:S02]  /*3ff0*/  SEL R6, R6, R11, P0 ;  /* 0x0000000b06067207 */ /* 0x000fe40000000000 */
[C---:B------:R-:W-:Y:S02]  /*4000*/  ISETP.GE.U32.AND P0, PT, R7.reuse, UR4, PT ;  /* 0x0000000407007c0c */ /* 0x040fe4000bf06070 */
[----:B------:R-:W-:-:S02]  /*4010*/  IADD3 R8, P2, PT, R7, -UR4, RZ ;  /* 0x8000000407087c10 */ /* 0x000fc4000ff5e0ff */
[C---:B------:R-:W-:Y:S02]  /*4020*/  ISETP.GE.U32.AND.EX P0, PT, R6.reuse, UR5, PT, P0 ;  /* 0x0000000506007c0c */ /* 0x040fe4000bf06100 */
[----:B------:R-:W-:Y:S02]  /*4030*/  IADD3.X R11, PT, PT, R6, ~UR5, RZ, P2, !PT ;  /* 0x80000005060b7c10 */ /* 0x000fe400097fe4ff */
[----:B------:R-:W-:Y:S02]  /*4040*/  ISETP.NE.U32.AND P1, PT, RZ, UR4, PT ;  /* 0x00000004ff007c0c */ /* 0x000fe4000bf25070 */
[----:B------:R-:W-:Y:S01]  /*4050*/  SEL R8, R8, R7, P0 ;  /* 0x0000000708087207 */ /* 0x000fe20000000000 */
[----:B------:R-:W-:Y:S01]  /*4060*/  IMAD.MOV.U32 R7, RZ, RZ, 0x0 ;  /* 0x00000000ff077424 */ /* 0x000fe200078e00ff */
[----:B------:R-:W-:Y:S02]  /*4070*/  SEL R11, R11, R6, P0 ;  /* 0x000000060b0b7207 */ /* 0x000fe40000000000 */
[----:B------:R-:W-:-:S02]  /*4080*/  MOV R6, R0 ;  /* 0x0000000000067202 */ /* 0x000fc40000000f00 */
[----:B------:R-:W-:-:S04]  /*4090*/  ISETP.NE.AND.EX P1, PT, RZ, UR5, PT, P1 ;  /* 0x00000005ff007c0c */ /* 0x000fc8000bf25310 */
[----:B------:R-:W-:Y:S02]  /*40a0*/  SEL R8, R8, 0xffffffff, P1 ;  /* 0xffffffff08087807 */ /* 0x000fe40000800000 */
[----:B------:R-:W-:Y:S01]  /*40b0*/  SEL R11, R11, 0xffffffff, P1 ;  /* 0xffffffff0b0b7807 */ /* 0x000fe20000800000 */
[----:B------:R-:W-:Y:S06]  /*40c0*/  RET.REL.NODEC R6 `(_Z8set_maskPbPmS_iiili) ;  /* 0xffffffbc06cc7950 */ /* 0x000fec0003c3ffff */
.L_x_105:
        /* <DEDUP_REMOVED lines=11> */
.L_x_1692:


//--------------------- .text._Z8SetBloomPbPmS_iili --------------------------
	.section	.text._Z8SetBloomPbPmS_iili,"ax",@progbits
	.align	128
        .global         _Z8SetBloomPbPmS_iili
        .type           _Z8SetBloomPbPmS_iili,@function
        .size           _Z8SetBloomPbPmS_iili,(.L_x_1693 - _Z8SetBloomPbPmS_iili)
        .other          _Z8SetBloomPbPmS_iili,@"STO_CUDA_ENTRY STV_DEFAULT"
_Z8SetBloomPbPmS_iili:
.text._Z8SetBloomPbPmS_iili:
        /* <DEDUP_REMOVED lines=12> */
[----:B------:R-:W5:Y:S07]  /*00c0*/  LDCU.64 UR12, c[0x0][0x380] ;  /* 0x00007000ff0c77ac */ /* 0x000f6e0008000a00 */
[----:B------:R-:W1:Y:S01]  /*00d0*/  LDC R5, c[0x0][0x368] ;  /* 0x0000da00ff057b82 */ /* 0x000e620000000800 */
[----:B---3--:R-:W-:Y:S01]  /*00e0*/  UIMAD UR4, UR4, UR6, UR7 ;  /* 0x00000006040472a4 */ /* 0x008fe2000f8e0207 */
[----:B------:R-:W3:Y:S03]  /*00f0*/  LDCU.64 UR6, c[0x0][0x358] ;  /* 0x00006b00ff0677ac */ /* 0x000ee60008000a00 */
[----:B--2---:R-:W-:-:S06]  /*0100*/  UIMAD UR4, UR4, UR5, UR8 ;  /* 0x00000005040472a4 */ /* 0x004fcc000f8e0208 */
[----:B-1----:R-:W-:-:S04]  /*0110*/  IMAD R0, R5, UR4, R0 ;  /* 0x0000000405007c24 */ /* 0x002fc8000f8e0200 */
[----:B0-----:R-:W-:-:S04]  /*0120*/  IMAD R0, R0, UR10, R3 ;  /* 0x0000000a00007c24 */ /* 0x001fc8000f8e0203 */
[----:B----4-:R-:W-:-:S05]  /*0130*/  IMAD R6, R0, UR9, R7 ;  /* 0x0000000900067c24 */ /* 0x010fca000f8e0207 */
[----:B------:R-:W-:Y:S02]  /*0140*/  SHF.R.S32.HI R7, RZ, 0x1f, R6 ;  /* 0x0000001fff077819 */ /* 0x000fe40000011406 */
[----:B-----5:R-:W-:-:S04]  /*0150*/  IADD3 R2, P0, PT, R6, UR12, RZ ;  /* 0x0000000c06027c10 */ /* 0x020fc8000ff1e0ff */
[----:B------:R-:W-:-:S05]  /*0160*/  IADD3.X R3, PT, PT, R7, UR13, RZ, P0, !PT ;  /* 0x0000000d07037c10 */ /* 0x000fca00087fe4ff */
[----:B---3--:R-:W2:Y:S02]  /*0170*/  LDG.E.U8 R2, desc[UR6][R2.64] ;  /* 0x0000000602027981 */ /* 0x008ea4000c1e1100 */
[----:B--2---:R-:W-:-:S13]  /*0180*/  ISETP.NE.AND P0, PT, R2, 0x1, PT ;  /* 0x000000010200780c */ /* 0x004fda0003f05270 */
[----:B------:R-:W-:Y:S05]  /*0190*/  @P0 EXIT ;  /* 0x000000000000094d */ /* 0x000fea0003800000 */
[----:B------:R-:W0:Y:S01]  /*01a0*/  LDCU UR5, c[0x0][0x3a8] ;  /* 0x00007500ff0577ac */ /* 0x000e220008000800 */
[----:B------:R-:W1:Y:S01]  /*01b0*/  LDC.64 R4, c[0x0][0x3a0] ;  /* 0x0000e800ff047b82 */ /* 0x000e620000000a00 */
[----:B------:R-:W-:Y:S01]  /*01c0*/  IMAD.MOV.U32 R10, RZ, RZ, 0x1 ;  /* 0x00000001ff0a7424 */ /* 0x000fe200078e00ff */
[----:B------:R-:W-:Y:S01]  /*01d0*/  BSSY.RECONVERGENT B0, `(.L_x_106) ;  /* 0x0000029000007945 */ /* 0x000fe20003800200 */
[----:B0-----:R-:W-:-:S06]  /*01e0*/  USHF.R.S32.HI UR4, URZ, 0x1f, UR5 ;  /* 0x0000001fff047899 */ /* 0x001fcc0008011405 */
[C---:B-1----:R-:W-:Y:S02]  /*01f0*/  IMAD R0, R4.reuse, UR4, RZ ;  /* 0x0000000404007c24 */ /* 0x042fe4000f8e02ff */
[----:B------:R-:W-:-:S04]  /*0200*/  IMAD.WIDE.U32 R2, R4, UR5, R6 ;  /* 0x0000000504027c25 */ /* 0x000fc8000f8e0006 */
[----:B------:R-:W-:Y:S02]  /*0210*/  IMAD R5, R5, UR5, R0 ;  /* 0x0000000505057c24 */ /* 0x000fe4000f8e0200 */
[----:B------:R-:W-:Y:S01]  /*0220*/  HFMA2 R0, -RZ, RZ, 0, 0 ;  /* 0x00000000ff007431 */ /* 0x000fe200000001ff */
[----:B------:R-:W-:Y:S01]  /*0230*/  MOV R8, R2 ;  /* 0x0000000200087202 */ /* 0x000fe20000000f00 */
[----:B------:R-:W-:Y:S02]  /*0240*/  IMAD.MOV.U32 R9, RZ, RZ, R2 ;  /* 0x000000ffff097224 */ /* 0x000fe400078e0002 */
[----:B------:R-:W-:Y:S01]  /*0250*/  IMAD.IADD R5, R3, 0x1, R5 ;  /* 0x0000000103057824 */ /* 0x000fe200078e0205 */
[----:B------:R-:W-:Y:S01]  /*0260*/  PRMT R3, R10, 0x7610, R3 ;  /* 0x000076100a037816 */ /* 0x000fe20000000003 */
[----:B------:R-:W-:Y:S02]  /*0270*/  IMAD.MOV.U32 R4, RZ, RZ, 0x1 ;  /* 0x00000001ff047424 */ /* 0x000fe400078e00ff */
[----:B------:R-:W-:-:S07]  /*0280*/  IMAD.MOV.U32 R17, RZ, RZ, R5 ;  /* 0x000000ffff117224 */ /* 0x000fce00078e0005 */
.L_x_107:
[----:B------:R-:W-:Y:S01]  /*0290*/  IMAD.WIDE.U32 R10, R17, 0x66666667, RZ ;  /* 0x66666667110a7825 */ /* 0x000fe200078e00ff */
[----:B------:R-:W-:Y:S02]  /*02a0*/  IADD3 R2, P2, PT, R9, 0x9, RZ ;  /* 0x0000000909027810 */ /* 0x000fe40007f5e0ff */
[----:B------:R-:W-:Y:S01]  /*02b0*/  ISETP.LT.AND P1, PT, R17, RZ, PT ;  /* 0x000000ff1100720c */ /* 0x000fe20003f21270 */
[----:B------:R-:W-:-:S04]  /*02c0*/  IMAD.WIDE.U32 R12, P0, R9, 0x66666666, R10 ;  /* 0x66666666090c7825 */ /* 0x000fc8000780000a */
[----:B------:R-:W-:Y:S01]  /*02d0*/  IMAD.WIDE.U32 R10, R9, 0x66666667, RZ ;  /* 0x66666667090a7825 */ /* 0x000fe200078e00ff */
[----:B------:R-:W-:Y:S02]  /*02e0*/  IADD3.X R15, PT, PT, RZ, RZ, RZ, P0, !PT ;  /* 0x000000ffff0f7210 */ /* 0x000fe400007fe4ff */
[----:B------:R-:W-:Y:S01]  /*02f0*/  IADD3 R9, PT, PT, R3, 0x1, RZ ;  /* 0x0000000103097810 */ /* 0x000fe20007ffe0ff */
[----:B------:R-:W-:Y:S01]  /*0300*/  IMAD.MOV.U32 R14, RZ, RZ, R13 ;  /* 0x000000ffff0e7224 */ /* 0x000fe200078e000d */
[----:B------:R-:W-:Y:S01]  /*0310*/  IADD3 RZ, P0, PT, R11, R12, RZ ;  /* 0x0000000c0bff7210 */ /* 0x000fe20007f1e0ff */
[----:B------:R-:W-:Y:S01]  /*0320*/  IMAD.MOV.U32 R12, RZ, RZ, R0 ;  /* 0x000000ffff0c7224 */ /* 0x000fe200078e0000 */
[----:B------:R-:W-:-:S03]  /*0330*/  IADD3 R0, PT, PT, R0, 0x1, RZ ;  /* 0x0000000100007810 */ /* 0x000fc60007ffe0ff */
[----:B------:R-:W-:-:S03]  /*0340*/  IMAD.WIDE.U32.X R10, R17, 0x66666666, R14, P0 ;  /* 0x66666666110a7825 */ /* 0x000fc600000e040e */
[----:B------:R-:W-:-:S04]  /*0350*/  IADD3 R13, P0, PT, R10, -0x66666667, RZ ;  /* 0x999999990a0d7810 */ /* 0x000fc80007f1e0ff */
[----:B------:R-:W-:Y:S02]  /*0360*/  IADD3.X R15, PT, PT, R11, -0x66666667, RZ, P0, !PT ;  /* 0x999999990b0f7810 */ /* 0x000fe400007fe4ff */
[----:B------:R-:W-:Y:S01]  /*0370*/  ISETP.GT.U32.AND P0, PT, R2, 0x12, PT ;  /* 0x000000120200780c */ /* 0x000fe20003f04070 */
[----:B------:R-:W-:Y:S01]  /*0380*/  IMAD.X R2, RZ, RZ, R17, P2 ;  /* 0x000000ffff027224 */ /* 0x000fe200010e0611 */
[----:B------:R-:W-:Y:S02]  /*0390*/  SEL R10, R13, R10, P1 ;  /* 0x0000000a0d0a7207 */ /* 0x000fe40000800000 */
[----:B------:R-:W-:Y:S01]  /*03a0*/  SEL R11, R15, R11, P1 ;  /* 0x0000000b0f0b7207 */ /* 0x000fe20000800000 */
[----:B------:R-:W-:Y:S01]  /*03b0*/  IMAD.MOV.U32 R15, RZ, RZ, R4 ;  /* 0x000000ffff0f7224 */ /* 0x000fe200078e0004 */
[----:B------:R-:W-:Y:S01]  /*03c0*/  ISETP.GT.U32.AND.EX P0, PT, R2, RZ, PT, P0 ;  /* 0x000000ff0200720c */ /* 0x000fe20003f04100 */
[----:B------:R-:W-:Y:S01]  /*03d0*/  VIADD R4, R4, 0x1 ;  /* 0x0000000104047836 */ /* 0x000fe20000000000 */
[----:B------:R-:W-:-:S02]  /*03e0*/  SHF.R.S64 R10, R10, 0x2, R11 ;  /* 0x000000020a0a7819 */ /* 0x000fc4000000100b */
[----:B------:R-:W-:Y:S02]  /*03f0*/  PRMT R2, R3, 0x7610, R2 ;  /* 0x0000761003027816 */ /* 0x000fe40000000002 */
[----:B------:R-:W-:Y:S02]  /*0400*/  LEA.HI R10, P1, R11, R10, RZ, 0x1 ;  /* 0x0000000a0b0a7211 */ /* 0x000fe400078308ff */
[----:B------:R-:W-:Y:S02]  /*0410*/  PRMT R3, R9, 0x7610, R3 ;  /* 0x0000761009037816 */ /* 0x000fe40000000003 */
[----:B------:R-:W-:Y:S01]  /*0420*/  LEA.HI.X.SX32 R11, R11, RZ, 0x1e, P1 ;  /* 0x000000ff0b0b7211 */ /* 0x000fe200008ff6ff */
[----:B------:R-:W-:-:S03]  /*0430*/  IMAD.MOV.U32 R9, RZ, RZ, R10 ;  /* 0x000000ffff097224 */ /* 0x000fc600078e000a */
[----:B------:R-:W-:Y:S01]  /*0440*/  MOV R17, R11 ;  /* 0x0000000b00117202 */ /* 0x000fe20000000f00 */
[----:B------:R-:W-:Y:S06]  /*0450*/  @P0 BRA `(.L_x_107) ;  /* 0xfffffffc008c0947 */ /* 0x000fec000383ffff */
[----:B------:R-:W-:Y:S05]  /*0460*/  BSYNC.RECONVERGENT B0 ;  /* 0x0000000000007941 */ /* 0x000fea0003800200 */
.L_x_106:
[----:B------:R-:W-:Y:S01]  /*0470*/  BSSY.RECONVERGENT B0, `(.L_x_108) ;  /* 0x000001e000007945 */ /* 0x000fe20003800200 */
[----:B------:R-:W-:Y:S02]  /*0480*/  IMAD.MOV.U32 R3, RZ, RZ, RZ ;  /* 0x000000ffff037224 */ /* 0x000fe400078e00ff */
[----:B------:R-:W-:-:S07]  /*0490*/  VIADD R9, R1, 0x10 ;  /* 0x0000001001097836 */ /* 0x000fce0000000000 */
.L_x_109:
[C---:B0-----:R-:W-:Y:S01]  /*04a0*/  IMAD.WIDE.U32 R10, R5.reuse, 0x66666667, RZ ;  /* 0x66666667050a7825 */ /* 0x041fe200078e00ff */
[----:B------:R-:W-:Y:S02]  /*04b0*/  ISETP.LT.AND P1, PT, R5, RZ, PT ;  /* 0x000000ff0500720c */ /* 0x000fe40003f21270 */
[C---:B------:R-:W-:Y:S01]  /*04c0*/  IADD3 R4, P2, PT, R8.reuse, 0x9, RZ ;  /* 0x0000000908047810 */ /* 0x040fe20007f5e0ff */
[----:B------:R-:W-:-:S04]  /*04d0*/  IMAD.WIDE.U32 R16, P0, R8, 0x66666666, R10 ;  /* 0x6666666608107825 */ /* 0x000fc8000780000a */
[----:B------:R-:W-:Y:S01]  /*04e0*/  IMAD.WIDE.U32 R10, R8, 0x66666667, RZ ;  /* 0x66666667080a7825 */ /* 0x000fe200078e00ff */
[----:B------:R-:W-:-:S03]  /*04f0*/  IADD3.X R19, PT, PT, RZ, RZ, RZ, P0, !PT ;  /* 0x000000ffff137210 */ /* 0x000fc600007fe4ff */
[----:B------:R-:W-:Y:S01]  /*0500*/  IMAD.MOV.U32 R18, RZ, RZ, R17 ;  /* 0x000000ffff127224 */ /* 0x000fe200078e0011 */
[----:B------:R-:W-:-:S05]  /*0510*/  IADD3 RZ, P0, PT, R11, R16, RZ ;  /* 0x000000100bff7210 */ /* 0x000fca0007f1e0ff */
[----:B------:R-:W-:Y:S01]  /*0520*/  IMAD.WIDE.U32.X R10, R5, 0x66666666, R18, P0 ;  /* 0x66666666050a7825 */ /* 0x000fe200000e0412 */
[----:B------:R-:W-:Y:S02]  /*0530*/  IADD3.X R5, PT, PT, RZ, R5, RZ, P2, !PT ;  /* 0x00000005ff057210 */ /* 0x000fe400017fe4ff */
[----:B------:R-:W-:-:S04]  /*0540*/  IADD3 R13, P0, PT, R10, -0x66666667, RZ ;  /* 0x999999990a0d7810 */ /* 0x000fc80007f1e0ff */
[----:B------:R-:W-:Y:S02]  /*0550*/  IADD3.X R17, PT, PT, R11, -0x66666667, RZ, P0, !PT ;  /* 0x999999990b117810 */ /* 0x000fe400007fe4ff */
[----:B------:R-:W-:Y:S02]  /*0560*/  SEL R13, R13, R10, P1 ;  /* 0x0000000a0d0d7207 */ /* 0x000fe40000800000 */
[----:B------:R-:W-:Y:S02]  /*0570*/  SEL R14, R17, R11, P1 ;  /* 0x0000000b110e7207 */ /* 0x000fe40000800000 */
[----:B------:R-:W-:Y:S02]  /*0580*/  IADD3 R11, PT, PT, R1, -R3, R12 ;  /* 0x80000003010b7210 */ /* 0x000fe40007ffe00c */
[----:B------:R-:W-:Y:S02]  /*0590*/  SHF.R.S64 R13, R13, 0x2, R14 ;  /* 0x000000020d0d7819 */ /* 0x000fe4000000100e */
[----:B------:R-:W-:Y:S01]  /*05a0*/  ISETP.GT.U32.AND P0, PT, R4, 0x12, PT ;  /* 0x000000120400780c */ /* 0x000fe20003f04070 */
[----:B------:R-:W-:Y:S01]  /*05b0*/  IMAD.MOV.U32 R4, RZ, RZ, R3 ;  /* 0x000000ffff047224 */ /* 0x000fe200078e0003 */
[----:B------:R-:W-:Y:S01]  /*05c0*/  LEA.HI R13, P1, R14, R13, RZ, 0x1 ;  /* 0x0000000d0e0d7211 */ /* 0x000fe200078308ff */
[----:B------:R-:W-:Y:S01]  /*05d0*/  VIADD R3, R3, 0x1 ;  /* 0x0000000103037836 */ /* 0x000fe20000000000 */
[----:B------:R-:W-:-:S02]  /*05e0*/  ISETP.GT.U32.AND.EX P0, PT, R5, RZ, PT, P0 ;  /* 0x000000ff0500720c */ /* 0x000fc40003f04100 */
[----:B------:R-:W-:Y:S01]  /*05f0*/  LEA.HI.X.SX32 R5, R14, RZ, 0x1e, P1 ;  /* 0x000000ff0e057211 */ /* 0x000fe200008ff6ff */
[----:B------:R-:W-:Y:S01]  /*0600*/  IMAD R10, R13, -0xa, R8 ;  /* 0xfffffff60d0a7824 */ /* 0x000fe200078e0208 */
[----:B------:R-:W-:-:S03]  /*0610*/  MOV R8, R13 ;  /* 0x0000000d00087202 */ /* 0x000fc60000000f00 */
[----:B------:R-:W-:-:S05]  /*0620*/  VIADD R10, R10, 0x30 ;  /* 0x000000300a0a7836 */ /* 0x000fca0000000000 */
[----:B------:R0:W-:Y:S01]  /*0630*/  STL.U8 [R11+0x10], R10 ;  /* 0x0000100a0b007387 */ /* 0x0001e20000100000 */
[----:B------:R-:W-:Y:S05]  /*0640*/  @P0 BRA `(.L_x_109) ;  /* 0xfffffffc00940947 */ /* 0x000fea000383ffff */
[----:B------:R-:W-:Y:S05]  /*0650*/  BSYNC.RECONVERGENT B0 ;  /* 0x0000000000007941 */ /* 0x000fea0003800200 */
.L_x_108:
[----:B------:R-:W-:Y:S01]  /*0660*/  IMAD.MOV.U32 R7, RZ, RZ, 0x30 ;  /* 0x00000030ff077424 */ /* 0x000fe200078e00ff */
[----:B------:R-:W-:Y:S01]  /*0670*/  ISETP.GE.U32.AND P0, PT, R12, 0x3, PT ;  /* 0x000000030c00780c */ /* 0x000fe20003f06070 */
[----:B------:R-:W-:Y:S01]  /*0680*/  IMAD.IADD R5, R1, 0x1, R4 ;  /* 0x0000000101057824 */ /* 0x000fe200078e0204 */
[----:B------:R-:W-:Y:S01]  /*0690*/  BSSY.RECONVERGENT B0, `(.L_x_110) ;  /* 0x000003a000007945 */ /* 0x000fe20003800200 */
[----:B------:R-:W-:Y:S01]  /*06a0*/  SHF.L.U32 R3, R6, 0x1, RZ ;  /* 0x0000000106037819 */ /* 0x000fe200000006ff */
[----:B------:R-:W-:Y:S01]  /*06b0*/  IMAD.MOV.U32 R4, RZ, RZ, RZ ;  /* 0x000000ffff047224 */ /* 0x000fe200078e00ff */
[----:B0-----:R-:W-:Y:S01]  /*06c0*/  LOP3.LUT R11, R0, 0x3, RZ, 0xc0, !PT ;  /* 0x00000003000b7812 */ /* 0x001fe200078ec0ff */
[----:B------:R0:W-:Y:S07]  /*06d0*/  STL.U8 [R5+0x11], R7 ;  /* 0x0000110705007387 */ /* 0x0001ee0000100000 */
[----:B------:R-:W-:Y:S05]  /*06e0*/  @!P0 BRA `(.L_x_111) ;  /* 0x0000000000d08947 */ /* 0x000fea0003800000 */
[----:B------:R-:W-:Y:S01]  /*06f0*/  LOP3.LUT R4, R15, 0xfffffffc, RZ, 0xc0, !PT ;  /* 0xfffffffc0f047812 */ /* 0x000fe200078ec0ff */
[----:B------:R-:W-:Y:S01]  /*0700*/  BSSY.RELIABLE B1, `(.L_x_112) ;  /* 0x000002b000017945 */ /* 0x000fe20003800100 */
[----:B0-----:R-:W-:Y:S01]  /*0710*/  MOV R7, R9 ;  /* 0x0000000900077202 */ /* 0x001fe20000000f00 */
[----:B------:R-:W-:Y:S02]  /*0720*/  IMAD.MOV.U32 R5, RZ, RZ, R1 ;  /* 0x000000ffff057224 */ /* 0x000fe400078e0001 */
[----:B------:R-:W-:Y:S01]  /*0730*/  IMAD.MOV R6, RZ, RZ, -R4 ;  /* 0x000000ffff067224 */ /* 0x000fe200078e0a04 */
[----:B------:R-:W-:-:S04]  /*0740*/  LOP3.LUT R4, R0, 0xfffffffc, RZ, 0xc0, !PT ;  /* 0xfffffffc00047812 */ /* 0x000fc800078ec0ff */
        /* <DEDUP_REMOVED lines=8> */
.L_x_116:
[----:B------:R-:W2:Y:S04]  /*07d0*/  LDL R8, [R7] ;  /* 0x0000000007087983 */ /* 0x000ea80000100800 */
[----:B--2---:R-:W-:Y:S04]  /*07e0*/  STL [R5], R8 ;  /* 0x0000000805007387 */ /* 0x004fe80000100800 */
[----:B------:R-:W2:Y:S04]  /*07f0*/  LDL R10, [R7+0x4] ;  /* 0x00000400070a7983 */ /* 0x000ea80000100800 */
[----:B--2---:R-:W-:Y:S04]  /*0800*/  STL [R5+0x4], R10 ;  /* 0x0000040a05007387 */ /* 0x004fe80000100800 */
[----:B------:R-:W2:Y:S01]  /*0810*/  LDL R14, [R7+0x8] ;  /* 0x00000800070e7983 */ /* 0x000ea20000100800 */
[----:B------:R-:W-:-:S04]  /*0820*/  IADD3 R6, PT, PT, R6, 0x10, RZ ;  /* 0x0000001006067810 */ /* 0x000fc80007ffe0ff */
[----:B------:R-:W-:Y:S01]  /*0830*/  ISETP.GE.AND P1, PT, R6, -0xc, PT ;  /* 0xfffffff40600780c */ /* 0x000fe20003f26270 */
[----:B--2---:R-:W-:Y:S04]  /*0840*/  STL [R5+0x8], R14 ;  /* 0x0000080e05007387 */ /* 0x004fe80000100800 */
[----:B------:R0:W2:Y:S02]  /*0850*/  LDL R16, [R7+0xc] ;  /* 0x00000c0007107983 */ /* 0x0000a40000100800 */
[----:B0-----:R-:W-:Y:S02]  /*0860*/  VIADD R7, R7, 0x10 ;  /* 0x0000001007077836 */ /* 0x001fe40000000000 */
[----:B--2---:R0:W-:Y:S02]  /*0870*/  STL [R5+0xc], R16 ;  /* 0x00000c1005007387 */ /* 0x0041e40000100800 */
[----:B0-----:R-:W-:-:S02]  /*0880*/  VIADD R5, R5, 0x10 ;  /* 0x0000001005057836 */ /* 0x001fc40000000000 */
[----:B------:R-:W-:Y:S05]  /*0890*/  @!P1 BRA `(.L_x_116) ;  /* 0xfffffffc00cc9947 */ /* 0x000fea000383ffff */
.L_x_115:
[----:B------:R-:W-:Y:S05]  /*08a0*/  BSYNC.RECONVERGENT B2 ;  /* 0x0000000000027941 */ /* 0x000fea0003800200 */
.L_x_114:
        /* <DEDUP_REMOVED lines=11> */
[----:B0-----:R-:W-:-:S07]  /*0960*/  IADD3 R5, PT, PT, R5, 0x8, RZ ;  /* 0x0000000805057810 */ /* 0x001fce0007ffe0ff */
.L_x_118:
[----:B------:R-:W-:Y:S05]  /*0970*/  BSYNC.RECONVERGENT B2 ;  /* 0x0000000000027941 */ /* 0x000fea0003800200 */
.L_x_117:
[----:B------:R-:W-:-:S13]  /*0980*/  ISETP.NE.OR P0, PT, R6, RZ, P0 ;  /* 0x000000ff0600720c */ /* 0x000fda0000705670 */
[----:B------:R-:W-:Y:S05]  /*0990*/  @!P0 BREAK.RELIABLE B1 ;  /* 0x0000000000018942 */ /* 0x000fea0003800100 */
[----:B------:R-:W-:Y:S05]  /*09a0*/  @!P0 BRA `(.L_x_111) ;  /* 0x0000000000208947 */ /* 0x000fea0003800000 */
.L_x_113:
[----:B------:R-:W-:Y:S05]  /*09b0*/  BSYNC.RELIABLE B1 ;  /* 0x0000000000017941 */ /* 0x000fea0003800100 */
.L_x_112:
[----:B------:R0:W2:Y:S01]  /*09c0*/  LDL R8, [R7] ;  /* 0x0000000007087983 */ /* 0x0000a20000100800 */
[----:B------:R-:W-:-:S05]  /*09d0*/  VIADD R6, R6, 0x4 ;  /* 0x0000000406067836 */ /* 0x000fca0000000000 */
[----:B------:R-:W-:Y:S01]  /*09e0*/  ISETP.NE.AND P0, PT, R6, RZ, PT ;  /* 0x000000ff0600720c */ /* 0x000fe20003f05270 */
[----:B0-----:R-:W-:Y:S01]  /*09f0*/  VIADD R7, R7, 0x4 ;  /* 0x0000000407077836 */ /* 0x001fe20000000000 */
[----:B--2---:R0:W-:Y:S02]  /*0a00*/  STL [R5], R8 ;  /* 0x0000000805007387 */ /* 0x0041e40000100800 */
[----:B0-----:R-:W-:-:S09]  /*0a10*/  IADD3 R5, PT, PT, R5, 0x4, RZ ;  /* 0x0000000405057810 */ /* 0x001fd20007ffe0ff */
[----:B------:R-:W-:Y:S05]  /*0a20*/  @P0 BRA `(.L_x_112) ;  /* 0xfffffffc00e40947 */ /* 0x000fea000383ffff */
.L_x_111:
[----:B------:R-:W-:Y:S05]  /*0a30*/  BSYNC.RECONVERGENT B0 ;  /* 0x0000000000007941 */ /* 0x000fea0003800200 */
.L_x_110:
[----:B------:R-:W-:Y:S05]  /*0a40*/  WARPSYNC.ALL ;  /* 0x0000000000007948 */ /* 0x000fea0003800000 */
[C---:B------:R-:W-:Y:S01]  /*0a50*/  ISETP.NE.AND P3, PT, R11.reuse, RZ, PT ;  /* 0x000000ff0b00720c */ /* 0x040fe20003f65270 */
[----:B------:R-:W-:Y:S01]  /*0a60*/  BSSY.RECONVERGENT B0, `(.L_x_119) ;  /* 0x0000010000007945 */ /* 0x000fe20003800200 */
[----:B------:R-:W-:Y:S02]  /*0a70*/  ISETP.NE.AND P0, PT, R11, RZ, PT ;  /* 0x000000ff0b00720c */ /* 0x000fe40003f05270 */
[C---:B------:R-:W-:Y:S02]  /*0a80*/  ISETP.GE.U32.AND P1, PT, R12.reuse, 0x3, PT ;  /* 0x000000030c00780c */ /* 0x040fe40003f26070 */
[----:B------:R-:W-:-:S07]  /*0a90*/  ISETP.GE.U32.AND P2, PT, R12, 0xf, PT ;  /* 0x0000000f0c00780c */ /* 0x000fce0003f46070 */
[----:B------:R-:W-:Y:S06]  /*0aa0*/  @!P3 BRA `(.L_x_120) ;  /* 0x00000000002cb947 */ /* 0x000fec0003800000 */
[----:B0-----:R-:W-:Y:S01]  /*0ab0*/  LOP3.LUT R5, R15, 0x3, RZ, 0xc0, !PT ;  /* 0x000000030f057812 */ /* 0x001fe200078ec0ff */
[----:B------:R-:W-:Y:S02]  /*0ac0*/  IMAD.IADD R9, R4, 0x1, R9 ;  /* 0x0000000104097824 */ /* 0x000fe400078e0209 */
[----:B------:R-:W-:Y:S01]  /*0ad0*/  IMAD.IADD R7, R1, 0x1, R4 ;  /* 0x0000000101077824 */ /* 0x000fe200078e0204 */
[----:B------:R-:W-:-:S07]  /*0ae0*/  IADD3 R5, PT, PT, -R5, RZ, RZ ;  /* 0x000000ff05057210 */ /* 0x000fce0007ffe1ff */
.L_x_121:
[----:B------:R0:W2:Y:S01]  /*0af0*/  LDL.U8 R4, [R9] ;  /* 0x0000000009047983 */ /* 0x0000a20000100000 */
[----:B------:R-:W-:-:S05]  /*0b00*/  VIADD R5, R5, 0x1 ;  /* 0x0000000105057836 */ /* 0x000fca0000000000 */
[----:B------:R-:W-:Y:S01]  /*0b10*/  ISETP.NE.AND P3, PT, R5, RZ, PT ;  /* 0x000000ff0500720c */ /* 0x000fe20003f65270 */
[----:B0-----:R-:W-:Y:S01]  /*0b20*/  VIADD R9, R9, 0x1 ;  /* 0x0000000109097836 */ /* 0x001fe20000000000 */
[----:B--2---:R0:W-:Y:S02]  /*0b30*/  STL.U8 [R7], R4 ;  /* 0x0000000407007387 */ /* 0x0041e40000100000 */
[----:B0-----:R-:W-:-:S09]  /*0b40*/  IADD3 R7, PT, PT, R7, 0x1, RZ ;  /* 0x0000000107077810 */ /* 0x001fd20007ffe0ff */
[----:B------:R-:W-:Y:S05]  /*0b50*/  @P3 BRA `(.L_x_121) ;  /* 0xfffffffc00e43947 */ /* 0x000fea000383ffff */
.L_x_120:
[----:B------:R-:W-:Y:S05]  /*0b60*/  BSYNC.RECONVERGENT B0 ;  /* 0x0000000000007941 */ /* 0x000fea0003800200 */
.L_x_119:
[----:B------:R-:W-:Y:S01]  /*0b70*/  BSSY.RECONVERGENT B0, `(.L_x_122) ;  /* 0x0000020000007945 */ /* 0x000fe20003800200 */
[----:B------:R-:W-:Y:S02]  /*0b80*/  HFMA2 R13, -RZ, RZ, 0, 0 ;  /* 0x00000000ff0d7431 */ /* 0x000fe400000001ff */
[----:B------:R-:W-:Y:S02]  /*0b90*/  VIADD R16, R1, 0x20 ;  /* 0x0000002001107836 */ /* 0x000fe40000000000 */
[----:B------:R-:W-:Y:S01]  /*0ba0*/  IMAD.MOV.U32 R17, RZ, RZ, RZ ;  /* 0x000000ffff117224 */ /* 0x000fe200078e00ff */
[----:B------:R-:W-:Y:S06]  /*0bb0*/  @!P1 BRA `(.L_x_123) ;  /* 0x00000000006c9947 */ /* 0x000fec0003800000 */
[----:B------:R-:W-:Y:S01]  /*0bc0*/  LOP3.LUT R18, R15, 0xfffffffc, RZ, 0xc0, !PT ;  /* 0xfffffffc0f127812 */ /* 0x000fe200078ec0ff */
[----:B------:R-:W-:Y:S01]  /*0bd0*/  VIADD R19, R1, 0x30 ;  /* 0x0000003001137836 */ /* 0x000fe20000000000 */
[----:B------:R-:W-:Y:S01]  /*0be0*/  LOP3.LUT R13, R0, 0xfffffffc, RZ, 0xc0, !PT ;  /* 0xfffffffc000d7812 */ /* 0x000fe200078ec0ff */
[----:B------:R-:W-:Y:S01]  /*0bf0*/  IMAD.MOV.U32 R14, RZ, RZ, R1 ;  /* 0x000000ffff0e7224 */ /* 0x000fe200078e0001 */
[----:B------:R-:W-:-:S07]  /*0c00*/  IADD3 R18, PT, PT, -R18, RZ, RZ ;  /* 0x000000ff12127210 */ /* 0x000fce0007ffe1ff */
.L_x_124:
[----:B------:R1:W2:Y:S01]  /*0c10*/  LDL R4, [R14] ;  /* 0x000000000e047983 */ /* 0x0002a20000100800 */
[----:B------:R-:W-:Y:S02]  /*0c20*/  VIADD R18, R18, 0x4 ;  /* 0x0000000412127836 */ /* 0x000fe40000000000 */
[----:B------:R-:W-:-:S03]  /*0c30*/  HFMA2 R11, -RZ, RZ, 0, 0 ;  /* 0x00000000ff0b7431 */ /* 0x000fc600000001ff */
[----:B------:R-:W-:Y:S01]  /*0c40*/  ISETP.NE.AND P1, PT, R18, RZ, PT ;  /* 0x000000ff1200720c */ /* 0x000fe20003f25270 */
[----:B-1----:R-:W-:Y:S01]  /*0c50*/  VIADD R14, R14, 0x4 ;  /* 0x000000040e0e7836 */ /* 0x002fe20000000000 */
[C---:B--2---:R-:W-:Y:S02]  /*0c60*/  PRMT R6, R4.reuse, 0x7770, RZ ;  /* 0x0000777004067816 */ /* 0x044fe400000000ff */
[C---:B0-----:R-:W-:Y:S02]  /*0c70*/  PRMT R5, R4.reuse, 0x7771, RZ ;  /* 0x0000777104057816 */ /* 0x041fe400000000ff */
        /* <DEDUP_REMOVED lines=13> */
[----:B0-----:R-:W-:Y:S01]  /*0d50*/  IADD3 R19, PT, PT, R19, 0x20, RZ ;  /* 0x0000002013137810 */ /* 0x001fe20007ffe0ff */
[----:B------:R-:W-:Y:S06]  /*0d60*/  @P1 BRA `(.L_x_124) ;  /* 0xfffffffc00a81947 */ /* 0x000fec000383ffff */
.L_x_123:
[----:B------:R-:W-:Y:S05]  /*0d70*/  BSYNC.RECONVERGENT B0 ;  /* 0x0000000000007941 */ /* 0x000fea0003800200 */
.L_x_122:
[----:B------:R-:W-:Y:S04]  /*0d80*/  BSSY.RECONVERGENT B0, `(.L_x_125) ;  /* 0x000000e000007945 */ /* 0x000fe80003800200 */
[----:B------:R-:W-:Y:S05]  /*0d90*/  @!P0 BRA `(.L_x_126) ;  /* 0x0000000000308947 */ /* 0x000fea0003800000 */
[----:B------:R-:W-:Y:S01]  /*0da0*/  LOP3.LUT R6, R15, 0x3, RZ, 0xc0, !PT ;  /* 0x000000030f067812 */ /* 0x000fe200078ec0ff */
[----:B0-----:R-:W-:Y:S02]  /*0db0*/  IMAD R7, R13, 0x8, R16 ;  /* 0x000000080d077824 */ /* 0x001fe400078e0210 */
[----:B------:R-:W-:Y:S02]  /*0dc0*/  IMAD.IADD R13, R1, 0x1, R13 ;  /* 0x00000001010d7824 */ /* 0x000fe400078e020d */
[----:B------:R-:W-:-:S07]  /*0dd0*/  IMAD.MOV R6, RZ, RZ, -R6 ;  /* 0x000000ffff067224 */ /* 0x000fce00078e0a06 */
.L_x_127:
[----:B------:R0:W2:Y:S01]  /*0de0*/  LDL.U8 R4, [R13] ;  /* 0x000000000d047983 */ /* 0x0000a20000100000 */
[----:B------:R-:W-:Y:S01]  /*0df0*/  VIADD R6, R6, 0x1 ;  /* 0x0000000106067836 */ /* 0x000fe20000000000 */
[----:B------:R-:W-:-:S04]  /*0e00*/  MOV R5, RZ ;  /* 0x000000ff00057202 */ /* 0x000fc80000000f00 */
[----:B------:R-:W-:Y:S01]  /*0e10*/  ISETP.NE.AND P0, PT, R6, RZ, PT ;  /* 0x000000ff0600720c */ /* 0x000fe20003f05270 */
[----:B0-----:R-:W-:Y:S01]  /*0e20*/  VIADD R13, R13, 0x1 ;  /* 0x000000010d0d7836 */ /* 0x001fe20000000000 */
[----:B--2---:R0:W-:Y:S02]  /*0e30*/  STL.64 [R7], R4 ;  /* 0x0000000407007387 */ /* 0x0041e40000100a00 */
[----:B0-----:R-:W-:-:S09]  /*0e40*/  IADD3 R7, PT, PT, R7, 0x8, RZ ;  /* 0x0000000807077810 */ /* 0x001fd20007ffe0ff */
[----:B------:R-:W-:Y:S05]  /*0e50*/  @P0 BRA `(.L_x_127) ;  /* 0xfffffffc00e00947 */ /* 0x000fea000383ffff */
.L_x_126:
[----:B------:R-:W-:Y:S05]  /*0e60*/  BSYNC.RECONVERGENT B0 ;  /* 0x0000000000007941 */ /* 0x000fea0003800200 */
.L_x_125:
[----:B------:R-:W-:Y:S01]  /*0e70*/  BSSY.RECONVERGENT B0, `(.L_x_128) ;  /* 0x0000176000007945 */ /* 0x000fe20003800200 */
[----:B------:R-:W-:Y:S01]  /*0e80*/  IMAD.MOV.U32 R20, RZ, RZ, RZ ;  /* 0x000000ffff147224 */ /* 0x000fe200078e00ff */
[----:B------:R-:W-:Y:S02]  /*0e90*/  CS2R R18, SRZ ;  /* 0x0000000000127805 */ /* 0x000fe4000001ff00 */
[----:B------:R-:W-:Y:S05]  /*0ea0*/  @!P2 BRA `(.L_x_129) ;  /* 0x0000001400c8a947 */ /* 0x000fea0003800000 */
[----:B------:R-:W-:Y:S01]  /*0eb0*/  ISETP.GE.U32.AND P0, PT, R12, 0x3f, PT ;  /* 0x0000003f0c00780c */ /* 0x000fe20003f06070 */
[----:B------:R-:W-:Y:S01]  /*0ec0*/  BSSY.RECONVERGENT B1, `(.L_x_130) ;  /* 0x00000cf000017945 */ /* 0x000fe20003800200 */
[----:B------:R-:W-:Y:S01]  /*0ed0*/  SHF.R.U32.HI R22, RZ, 0x4, R0 ;  /* 0x00000004ff167819 */ /* 0x000fe20000011600 */
[----:B------:R-:W-:Y:S02]  /*0ee0*/  HFMA2 R17, -RZ, RZ, 0, 0 ;  /* 0x00000000ff117431 */ /* 0x000fe400000001ff */
[----:B------:R-:W-:Y:S01]  /*0ef0*/  IMAD.MOV.U32 R23, RZ, RZ, RZ ;  /* 0x000000ffff177224 */ /* 0x000fe200078e00ff */
[----:B------:R-:W-:Y:S01]  /*0f00*/  CS2R R18, SRZ ;  /* 0x0000000000127805 */ /* 0x000fe2000001ff00 */
[----:B------:R-:W-:Y:S01]  /*0f10*/  IMAD.MOV.U32 R20, RZ, RZ, RZ ;  /* 0x000000ffff147224 */ /* 0x000fe200078e00ff */
[----:B------:R-:W-:-:S05]  /*0f20*/  VIMNMX.U32 R22, PT, PT, R22, 0x1, !PT ;  /* 0x0000000116167848 */ /* 0x000fca0007fe0000 */
[----:B------:R-:W-:Y:S05]  /*0f30*/  @!P0 BRA `(.L_x_131) ;  /* 0x0000000c001c8947 */ /* 0x000fea0003800000 */
[----:B------:R-:W-:Y:S01]  /*0f40*/  SHF.R.U32.HI R15, RZ, 0x4, R15 ;  /* 0x00000004ff0f7819 */ /* 0x000fe2000001160f */
[----:B------:R-:W-:Y:S01]  /*0f50*/  BSSY.RECONVERGENT B2, `(.L_x_131) ;  /* 0x00000c5000027945 */ /* 0x000fe20003800200 */
[----:B------:R-:W-:Y:S01]  /*0f60*/  VIADD R21, R1, 0x40 ;  /* 0x0000004001157836 */ /* 0x000fe20000000000 */
[----:B------:R-:W-:Y:S02]  /*0f70*/  CS2R R18, SRZ ;  /* 0x0000000000127805 */ /* 0x000fe4000001ff00 */
[----:B------:R-:W-:Y:S02]  /*0f80*/  VIMNMX.U32 R15, PT, PT, R15, 0x1, !PT ;  /* 0x000000010f0f7848 */ /* 0x000fe40007fe0000 */
[----:B------:R-:W-:Y:S02]  /*0f90*/  LOP3.LUT R23, R22, 0xffffffc, RZ, 0xc0, !PT ;  /* 0x0ffffffc16177812 */ /* 0x000fe400078ec0ff */
[----:B------:R-:W-:-:S04]  /*0fa0*/  LOP3.LUT R15, R15, 0xffffffc, RZ, 0xc0, !PT ;  /* 0x0ffffffc0f0f7812 */ /* 0x000fc800078ec0ff */
[----:B------:R-:W-:-:S07]  /*0fb0*/  IADD3 R24, PT, PT, -R15, RZ, RZ ;  /* 0x000000ff0f187210 */ /* 0x000fce0007ffe1ff */
.L_x_132:
[----:B------:R-:W0:Y:S04]  /*0fc0*/  LDL.128 R12, [R21+-0x20] ;  /* 0xffffe000150c7983 */ /* 0x000e280000100c00 */
[----:B------:R-:W2:Y:S01]  /*0fd0*/  LDL.128 R8, [R21+-0x10] ;  /* 0xfffff00015087983 */ /* 0x000ea20000100c00 */
[----:B0-----:R-:W-:Y:S02]  /*0fe0*/  IMAD R7, R13, 0x114253d5, RZ ;  /* 0x114253d50d077824 */ /* 0x001fe400078e02ff */
[----:B------:R-:W-:-:S04]  /*0ff0*/  IMAD.WIDE.U32 R4, R12, 0x114253d5, RZ ;  /* 0x114253d50c047825 */ /* 0x000fc800078e00ff */
[----:B------:R-:W-:-:S04]  /*1000*/  IMAD R7, R12, -0x783c846f, R7 ;  /* 0x87c37b910c077824 */ /* 0x000fc800078e0207 */
[----:B------:R-:W-:Y:S02]  /*1010*/  IMAD.IADD R25, R5, 0x1, R7 ;  /* 0x0000000105197824 */ /* 0x000fe400078e0207 */
[----:B------:R-:W3:Y:S01]  /*1020*/  LDL.128 R4, [R21] ;  /* 0x0000000015047983 */ /* 0x000ee20000100c00 */
[----:B------:R-:W-:Y:S02]  /*1030*/  IMAD.U32 R13, R13, -0x80000000, RZ ;  /* 0x800000000d0d7824 */ /* 0x000fe400078e00ff */
[----:B------:R-:W-:Y:S01]  /*1040*/  SHF.R.U32.HI R25, RZ, 0x1, R25 ;  /* 0x00000001ff197819 */ /* 0x000fe20000011619 */
[----:B------:R-:W-:Y:S02]  /*1050*/  IMAD R15, R15, 0x2745937f, RZ ;  /* 0x2745937f0f0f7824 */ /* 0x000fe400078e02ff */
[C---:B------:R-:W-:Y:S02]  /*1060*/  IMAD R27, R12.reuse, -0x775ed616, R13 ;  /* 0x88a129ea0c1b7824 */ /* 0x040fe400078e020d */
[----:B------:R-:W-:-:S05]  /*1070*/  IMAD.WIDE.U32 R12, R12, -0x80000000, RZ ;  /* 0x800000000c0c7825 */ /* 0x000fca00078e00ff */
[----:B------:R-:W-:Y:S01]  /*1080*/  IADD3 R13, PT, PT, R13, R27, RZ ;  /* 0x0000001b0d0d7210 */ /* 0x000fe20007ffe0ff */
[C---:B------:R-:W-:Y:S01]  /*1090*/  IMAD R27, R14.reuse, 0x4cf5ad43, R15 ;  /* 0x4cf5ad430e1b7824 */ /* 0x040fe200078e020f */
[----:B------:R-:W-:Y:S01]  /*10a0*/  LOP3.LUT R12, R25, R12, RZ, 0xfc, !PT ;  /* 0x0000000c190c7212 */ /* 0x000fe200078efcff */
[C---:B------:R-:W-:Y:S02]  /*10b0*/  IMAD R25, R14.reuse, 0x4e8b26fe, RZ ;  /* 0x4e8b26fe0e197824 */ /* 0x040fe400078e02ff */
[----:B------:R-:W-:-:S04]  /*10c0*/  IMAD.WIDE.U32 R14, R14, 0x2745937f, RZ ;  /* 0x2745937f0e0e7825 */ /* 0x000fc800078e00ff */
[----:B------:R-:W-:Y:S02]  /*10d0*/  IMAD.IADD R15, R15, 0x1, R27 ;  /* 0x000000010f0f7824 */ /* 0x000fe400078e021b */
[----:B------:R-:W-:-:S03]  /*10e0*/  IMAD R13, R13, 0x2745937f, RZ ;  /* 0x2745937f0d0d7824 */ /* 0x000fc600078e02ff */
[--C-:B------:R-:W-:Y:S02]  /*10f0*/  SHF.R.U32.HI R26, RZ, 0x1f, R15.reuse ;  /* 0x0000001fff1a7819 */ /* 0x100fe4000001160f */
[----:B------:R-:W-:Y:S01]  /*1100*/  SHF.R.U64 R14, R14, 0x1f, R15 ;  /* 0x0000001f0e0e7819 */ /* 0x000fe2000000120f */
[----:B------:R-:W-:Y:S01]  /*1110*/  IMAD R15, R12, 0x4cf5ad43, R13 ;  /* 0x4cf5ad430c0f7824 */ /* 0x000fe200078e020d */
[----:B------:R-:W-:Y:S01]  /*1120*/  LOP3.LUT R25, R26, R25, RZ, 0xfc, !PT ;  /* 0x000000191a197212 */ /* 0x000fe200078efcff */
[----:B------:R-:W-:-:S04]  /*1130*/  IMAD.WIDE.U32 R12, R12, 0x2745937f, RZ ;  /* 0x2745937f0c0c7825 */ /* 0x000fc800078e00ff */
[----:B------:R-:W-:Y:S01]  /*1140*/  IMAD.IADD R15, R13, 0x1, R15 ;  /* 0x000000010d0f7824 */ /* 0x000fe200078e020f */
[----:B------:R-:W-:Y:S01]  /*1150*/  LOP3.LUT R26, R12, R17, RZ, 0x3c, !PT ;  /* 0x000000110c1a7212 */ /* 0x000fe200078e3cff */
[----:B------:R-:W-:Y:S02]  /*1160*/  IMAD R25, R25, 0x114253d5, RZ ;  /* 0x114253d519197824 */ /* 0x000fe400078e02ff */
[----:B------:R-:W-:Y:S01]  /*1170*/  IMAD.WIDE.U32 R12, R14, 0x114253d5, RZ ;  /* 0x114253d50e0c7825 */ /* 0x000fe200078e00ff */
[----:B------:R-:W-:-:S03]  /*1180*/  LOP3.LUT R15, R15, R20, RZ, 0x3c, !PT ;  /* 0x000000140f0f7212 */ /* 0x000fc600078e3cff */
[----:B------:R-:W-:Y:S01]  /*1190*/  IMAD R17, R14, -0x783c846f, R25 ;  /* 0x87c37b910e117824 */ /* 0x000fe200078e0219 */
[----:B------:R-:W-:Y:S02]  /*11a0*/  SHF.L.W.U32.HI R25, R26, 0x1b, R15 ;  /* 0x0000001b1a197819 */ /* 0x000fe40000010e0f */
[----:B------:R-:W-:Y:S02]  /*11b0*/  LOP3.LUT R20, R12, R19, RZ, 0x3c, !PT ;  /* 0x000000130c147212 */ /* 0x000fe400078e3cff */
[----:B------:R-:W-:Y:S02]  /*11c0*/  IADD3 R17, PT, PT, R13, R17, RZ ;  /* 0x000000110d117210 */ /* 0x000fe40007ffe0ff */
[----:B------:R-:W-:Y:S02]  /*11d0*/  SHF.L.W.U32.HI R26, R15, 0x1b, R26 ;  /* 0x0000001b0f1a7819 */ /* 0x000fe40000010e1a */
[----:B------:R0:W4:Y:S01]  /*11e0*/  LDL.128 R12, [R21+0x10] ;  /* 0x00001000150c7983 */ /* 0x0001220000100c00 */
[----:B--2---:R-:W-:Y:S01]  /*11f0*/  IMAD R27, R9, 0x114253d5, RZ ;  /* 0x114253d5091b7824 */ /* 0x004fe200078e02ff */
[----:B------:R-:W-:Y:S01]  /*1200*/  IADD3 R19, P0, PT, R26, R19, RZ ;  /* 0x000000131a137210 */ /* 0x000fe20007f1e0ff */
[----:B------:R-:W-:Y:S01]  /*1210*/  IMAD.WIDE.U32 R28, R8, 0x114253d5, RZ ;  /* 0x114253d5081c7825 */ /* 0x000fe200078e00ff */
[----:B------:R-:W-:-:S03]  /*1220*/  LOP3.LUT R17, R17, R18, RZ, 0x3c, !PT ;  /* 0x0000001211117212 */ /* 0x000fc600078e3cff */
[C---:B------:R-:W-:Y:S01]  /*1230*/  IMAD R27, R8.reuse, -0x783c846f, R27 ;  /* 0x87c37b91081b7824 */ /* 0x040fe200078e021b */
[----:B0-----:R-:W-:Y:S01]  /*1240*/  IADD3 R21, PT, PT, R21, 0x40, RZ ;  /* 0x0000004015157810 */ /* 0x001fe20007ffe0ff */
[----:B------:R-:W-:Y:S02]  /*1250*/  IMAD.U32 R9, R9, -0x80000000, RZ ;  /* 0x8000000009097824 */ /* 0x000fe400078e00ff */
[----:B------:R-:W-:Y:S02]  /*1260*/  IMAD.IADD R27, R29, 0x1, R27 ;  /* 0x000000011d1b7824 */ /* 0x000fe400078e021b */
[C---:B------:R-:W-:Y:S02]  /*1270*/  IMAD R9, R8.reuse, -0x775ed616, R9 ;  /* 0x88a129ea08097824 */ /* 0x040fe400078e0209 */
[----:B------:R-:W-:Y:S01]  /*1280*/  IMAD.WIDE.U32 R28, R8, -0x80000000, RZ ;  /* 0x80000000081c7825 */ /* 0x000fe200078e00ff */
[----:B------:R-:W-:-:S03]  /*1290*/  SHF.R.U32.HI R27, RZ, 0x1, R27 ;  /* 0x00000001ff1b7819 */ /* 0x000fc6000001161b */
[----:B------:R-:W-:Y:S01]  /*12a0*/  IMAD.X R25, R25, 0x1, R18, P0 ;  /* 0x0000000119197824 */ /* 0x000fe200000e0612 */
[----:B------:R-:W-:Y:S01]  /*12b0*/  IADD3 R9, PT, PT, R29, R9, RZ ;  /* 0x000000091d097210 */ /* 0x000fe20007ffe0ff */
[----:B------:R-:W-:Y:S01]  /*12c0*/  IMAD.MOV.U32 R8, RZ, RZ, 0x52dce729 ;  /* 0x52dce729ff087424 */ /* 0x000fe200078e00ff */
[----:B------:R-:W-:Y:S01]  /*12d0*/  LOP3.LUT R28, R27, R28, RZ, 0xfc, !PT ;  /* 0x0000001c1b1c7212 */ /* 0x000fe200078efcff */
[----:B------:R-:W-:Y:S02]  /*12e0*/  IMAD R25, R25, 0x5, RZ ;  /* 0x0000000519197824 */ /* 0x000fe400078e02ff */
[----:B------:R-:W-:Y:S01]  /*12f0*/  IMAD R27, R9, 0x2745937f, RZ ;  /* 0x2745937f091b7824 */ /* 0x000fe200078e02ff */
[----:B------:R-:W-:Y:S01]  /*1300*/  MOV R9, 0x0 ;  /* 0x0000000000097802 */ /* 0x000fe20000000f00 */
[----:B------:R-:W-:Y:S02]  /*1310*/  IMAD R11, R11, 0x2745937f, RZ ;  /* 0x2745937f0b0b7824 */ /* 0x000fe400078e02ff */
[----:B------:R-:W-:Y:S01]  /*1320*/  IMAD R26, R28, 0x4cf5ad43, R27 ;  /* 0x4cf5ad431c1a7824 */ /* 0x000fe200078e021b */
[----:B------:R-:W-:Y:S01]  /*1330*/  SHF.L.W.U32.HI R27, R17, 0x1f, R20 ;  /* 0x0000001f111b7819 */ /* 0x000fe20000010e14 */
[----:B------:R-:W-:Y:S01]  /*1340*/  IMAD.WIDE.U32 R18, R19, 0x5, R8 ;  /* 0x0000000513127825 */ /* 0x000fe200078e0008 */
[----:B------:R-:W-:-:S03]  /*1350*/  SHF.L.W.U32.HI R20, R20, 0x1f, R17 ;  /* 0x0000001f14147819 */ /* 0x000fc60000010e11 */
[----:B------:R-:W-:Y:S01]  /*1360*/  IMAD.IADD R25, R19, 0x1, R25 ;  /* 0x0000000113197824 */ /* 0x000fe200078e0219 */
[----:B------:R-:W-:Y:S01]  /*1370*/  IADD3 R27, P0, PT, R27, R18, RZ ;  /* 0x000000121b1b7210 */ /* 0x000fe20007f1e0ff */
[C---:B------:R-:W-:Y:S02]  /*1380*/  IMAD R19, R10.reuse, 0x4cf5ad43, R11 ;  /* 0x4cf5ad430a137824 */ /* 0x040fe400078e020b */
[C---:B------:R-:W-:Y:S02]  /*1390*/  IMAD R17, R10.reuse, 0x4e8b26fe, RZ ;  /* 0x4e8b26fe0a117824 */ /* 0x040fe400078e02ff */
[----:B------:R-:W-:-:S04]  /*13a0*/  IMAD.WIDE.U32 R10, R10, 0x2745937f, RZ ;  /* 0x2745937f0a0a7825 */ /* 0x000fc800078e00ff */
[----:B------:R-:W-:Y:S01]  /*13b0*/  IMAD.WIDE.U32 R28, R28, 0x2745937f, RZ ;  /* 0x2745937f1c1c7825 */ /* 0x000fe200078e00ff */
[----:B------:R-:W-:-:S03]  /*13c0*/  IADD3 R11, PT, PT, R11, R19, RZ ;  /* 0x000000130b0b7210 */ /* 0x000fc60007ffe0ff */
[----:B------:R-:W-:Y:S01]  /*13d0*/  IMAD.IADD R26, R29, 0x1, R26 ;  /* 0x000000011d1a7824 */ /* 0x000fe200078e021a */
[--C-:B------:R-:W-:Y:S01]  /*13e0*/  SHF.R.U64 R30, R10, 0x1f, R11.reuse ;  /* 0x0000001f0a1e7819 */ /* 0x100fe2000000120b */
[----:B------:R-:W-:Y:S01]  /*13f0*/  VIADD R24, R24, 0x4 ;  /* 0x0000000418187836 */ /* 0x000fe20000000000 */
[----:B------:R-:W-:Y:S01]  /*1400*/  SHF.R.U32.HI R10, RZ, 0x1f, R11 ;  /* 0x0000001fff0a7819 */ /* 0x000fe2000001160b */
[----:B------:R-:W-:Y:S01]  /*1410*/  HFMA2 R11, -RZ, RZ, 0, 0 ;  /* 0x00000000ff0b7431 */ /* 0x000fe200000001ff */
[----:B------:R-:W-:Y:S02]  /*1420*/  LOP3.LUT R18, R28, R18, RZ, 0x3c, !PT ;  /* 0x000000121c127212 */ /* 0x000fe400078e3cff */
[----:B------:R-:W-:Y:S01]  /*1430*/  LOP3.LUT R10, R10, R17, RZ, 0xfc, !PT ;  /* 0x000000110a0a7212 */ /* 0x000fe200078efcff */
[----:B------:R-:W-:Y:S01]  /*1440*/  IMAD.X R17, R20, 0x1, R25, P0 ;  /* 0x0000000114117824 */ /* 0x000fe200000e0619 */
[----:B------:R-:W-:-:S03]  /*1450*/  LOP3.LUT R25, R26, R25, RZ, 0x3c, !PT ;  /* 0x000000191a197212 */ /* 0x000fc600078e3cff */
[----:B------:R-:W-:Y:S02]  /*1460*/  IMAD R19, R10, 0x114253d5, RZ ;  /* 0x114253d50a137824 */ /* 0x000fe400078e02ff */
[----:B------:R-:W-:Y:S02]  /*1470*/  IMAD.MOV.U32 R10, RZ, RZ, 0x38495ab5 ;  /* 0x38495ab5ff0a7424 */ /* 0x000fe400078e00ff */
[C---:B------:R-:W-:Y:S02]  /*1480*/  IMAD R19, R30.reuse, -0x783c846f, R19 ;  /* 0x87c37b911e137824 */ /* 0x040fe400078e0213 */
[----:B------:R-:W-:-:S04]  /*1490*/  IMAD.WIDE.U32 R30, R30, 0x114253d5, RZ ;  /* 0x114253d51e1e7825 */ /* 0x000fc800078e00ff */
[----:B------:R-:W-:Y:S02]  /*14a0*/  IMAD.IADD R26, R31, 0x1, R19 ;  /* 0x000000011f1a7824 */ /* 0x000fe400078e0213 */
[----:B------:R-:W-:-:S04]  /*14b0*/  IMAD.WIDE.U32 R28, R27, 0x5, R10 ;  /* 0x000000051b1c7825 */ /* 0x000fc800078e000a */
[----:B------:R-:W-:Y:S01]  /*14c0*/  IMAD R19, R17, 0x5, RZ ;  /* 0x0000000511137824 */ /* 0x000fe200078e02ff */
[----:B------:R-:W-:Y:S02]  /*14d0*/  SHF.L.W.U32.HI R17, R25, 0x1b, R18 ;  /* 0x0000001b19117819 */ /* 0x000fe40000010e12 */
[-C--:B------:R-:W-:Y:S01]  /*14e0*/  LOP3.LUT R20, R30, R28.reuse, RZ, 0x3c, !PT ;  /* 0x0000001c1e147212 */ /* 0x080fe200078e3cff */
[----:B------:R-:W-:Y:S01]  /*14f0*/  IMAD.IADD R19, R29, 0x1, R19 ;  /* 0x000000011d137824 */ /* 0x000fe200078e0213 */
[----:B------:R-:W-:Y:S02]  /*1500*/  IADD3 R17, P0, PT, R17, R28, RZ ;  /* 0x0000001c11117210 */ /* 0x000fe40007f1e0ff */
[----:B------:R-:W-:Y:S02]  /*1510*/  SHF.L.W.U32.HI R18, R18, 0x1b, R25 ;  /* 0x0000001b12127819 */ /* 0x000fe40000010e19 */
[-C--:B------:R-:W-:Y:S02]  /*1520*/  LOP3.LUT R25, R26, R19.reuse, RZ, 0x3c, !PT ;  /* 0x000000131a197212 */ /* 0x080fe400078e3cff */
[----:B------:R-:W-:Y:S01]  /*1530*/  IADD3.X R18, PT, PT, R18, R19, RZ, P0, !PT ;  /* 0x0000001312127210 */ /* 0x000fe200007fe4ff */
[----:B---3--:R-:W-:-:S02]  /*1540*/  IMAD R27, R5, 0x114253d5, RZ ;  /* 0x114253d5051b7824 */ /* 0x008fc400078e02ff */
[----:B------:R-:W-:-:S04]  /*1550*/  IMAD.WIDE.U32 R28, R4, 0x114253d5, RZ ;  /* 0x114253d5041c7825 */ /* 0x000fc800078e00ff */
[----:B------:R-:W-:Y:S02]  /*1560*/  IMAD R27, R4, -0x783c846f, R27 ;  /* 0x87c37b91041b7824 */ /* 0x000fe400078e021b */
[----:B------:R-:W-:-:S03]  /*1570*/  IMAD.U32 R5, R5, -0x80000000, RZ ;  /* 0x8000000005057824 */ /* 0x000fc600078e00ff */
[----:B------:R-:W-:Y:S01]  /*1580*/  IADD3 R27, PT, PT, R29, R27, RZ ;  /* 0x0000001b1d1b7210 */ /* 0x000fe20007ffe0ff */
[C---:B------:R-:W-:Y:S02]  /*1590*/  IMAD R5, R4.reuse, -0x775ed616, R5 ;  /* 0x88a129ea04057824 */ /* 0x040fe400078e0205 */
[----:B------:R-:W-:Y:S01]  /*15a0*/  IMAD.WIDE.U32 R28, R4, -0x80000000, RZ ;  /* 0x80000000041c7825 */ /* 0x000fe200078e00ff */
[----:B------:R-:W-:-:S03]  /*15b0*/  SHF.R.U32.HI R27, RZ, 0x1, R27 ;  /* 0x00000001ff1b7819 */ /* 0x000fc6000001161b */
[----:B------:R-:W-:Y:S01]  /*15c0*/  IMAD.IADD R5, R29, 0x1, R5 ;  /* 0x000000011d057824 */ /* 0x000fe200078e0205 */
[----:B------:R-:W-:Y:S01]  /*15d0*/  LOP3.LUT R4, R27, R28, RZ, 0xfc, !PT ;  /* 0x0000001c1b047212 */ /* 0x000fe200078efcff */
[----:B------:R-:W-:Y:S02]  /*15e0*/  IMAD R29, R18, 0x5, RZ ;  /* 0x00000005121d7824 */ /* 0x000fe400078e02ff */
[----:B------:R-:W-:Y:S02]  /*15f0*/  IMAD R5, R5, 0x2745937f, RZ ;  /* 0x2745937f05057824 */ /* 0x000fe400078e02ff */
[----:B------:R-:W-:Y:S01]  /*1600*/  IMAD.WIDE.U32 R18, R17, 0x5, R8 ;  /* 0x0000000511127825 */ /* 0x000fe200078e0008 */
[----:B------:R-:W-:Y:S02]  /*1610*/  SHF.L.W.U32.HI R17, R25, 0x1f, R20 ;  /* 0x0000001f19117819 */ /* 0x000fe40000010e14 */
[----:B------:R-:W-:Y:S01]  /*1620*/  SHF.L.W.U32.HI R20, R20, 0x1f, R25 ;  /* 0x0000001f14147819 */ /* 0x000fe20000010e19 */
[C---:B------:R-:W-:Y:S01]  /*1630*/  IMAD R27, R4.reuse, 0x4cf5ad43, R5 ;  /* 0x4cf5ad43041b7824 */ /* 0x040fe200078e0205 */
[----:B------:R-:W-:Y:S01]  /*1640*/  IADD3 R17, P0, PT, R17, R18, RZ ;  /* 0x0000001211117210 */ /* 0x000fe20007f1e0ff */
[----:B------:R-:W-:-:S04]  /*1650*/  IMAD.WIDE.U32 R4, R4, 0x2745937f, RZ ;  /* 0x2745937f04047825 */ /* 0x000fc800078e00ff */
[----:B------:R-:W-:Y:S01]  /*1660*/  IMAD.IADD R19, R19, 0x1, R29 ;  /* 0x0000000113137824 */ /* 0x000fe200078e021d */
[----:B------:R-:W-:Y:S01]  /*1670*/  LOP3.LUT R18, R4, R18, RZ, 0x3c, !PT ;  /* 0x0000001204127212 */ /* 0x000fe200078e3cff */
[----:B------:R-:W-:Y:S02]  /*1680*/  IMAD.IADD R4, R5, 0x1, R27 ;  /* 0x0000000105047824 */ /* 0x000fe400078e021b */
[----:B------:R-:W-:Y:S02]  /*1690*/  IMAD R5, R7, 0x2745937f, RZ ;  /* 0x2745937f07057824 */ /* 0x000fe400078e02ff */
[----:B------:R-:W-:Y:S01]  /*16a0*/  IMAD.X R20, R20, 0x1, R19, P0 ;  /* 0x0000000114147824 */ /* 0x000fe200000e0613 */
[----:B------:R-:W-:Y:S01]  /*16b0*/  LOP3.LUT R25, R4, R19, RZ, 0x3c, !PT ;  /* 0x0000001304197212 */ /* 0x000fe200078e3cff */
[C---:B------:R-:W-:Y:S02]  /*16c0*/  IMAD R27, R6.reuse, 0x4cf5ad43, R5 ;  /* 0x4cf5ad43061b7824 */ /* 0x040fe400078e0205 */
[----:B------:R-:W-:Y:S01]  /*16d0*/  IMAD R5, R6, 0x4e8b26fe, RZ ;  /* 0x4e8b26fe06057824 */ /* 0x000fe200078e02ff */
[----:B------:R-:W-:Y:S01]  /*16e0*/  SHF.L.W.U32.HI R19, R18, 0x1b, R25 ;  /* 0x0000001b12137819 */ /* 0x000fe20000010e19 */
[----:B------:R-:W-:Y:S01]  /*16f0*/  IMAD.WIDE.U32 R6, R6, 0x2745937f, RZ ;  /* 0x2745937f06067825 */ /* 0x000fe200078e00ff */
[----:B------:R-:W-:-:S04]  /*1700*/  SHF.L.W.U32.HI R25, R25, 0x1b, R18 ;  /* 0x0000001b19197819 */ /* 0x000fc80000010e12 */
[----:B------:R-:W-:-:S04]  /*1710*/  IADD3 R7, PT, PT, R7, R27, RZ ;  /* 0x0000001b07077210 */ /* 0x000fc80007ffe0ff */
[--C-:B------:R-:W-:Y:S02]  /*1720*/  SHF.R.U32.HI R26, RZ, 0x1f, R7.reuse ;  /* 0x0000001fff1a7819 */ /* 0x100fe40000011607 */
[----:B------:R-:W-:Y:S02]  /*1730*/  SHF.R.U64 R6, R6, 0x1f, R7 ;  /* 0x0000001f06067819 */ /* 0x000fe40000001207 */
[----:B------:R-:W-:-:S05]  /*1740*/  LOP3.LUT R5, R26, R5, RZ, 0xfc, !PT ;  /* 0x000000051a057212 */ /* 0x000fca00078efcff */
[----:B------:R-:W-:-:S04]  /*1750*/  IMAD R5, R5, 0x114253d5, RZ ;  /* 0x114253d505057824 */ /* 0x000fc800078e02ff */
[C---:B------:R-:W-:Y:S02]  /*1760*/  IMAD R27, R6.reuse, -0x783c846f, R5 ;  /* 0x87c37b91061b7824 */ /* 0x040fe400078e0205 */
[----:B------:R-:W-:-:S04]  /*1770*/  IMAD.WIDE.U32 R4, R6, 0x114253d5, RZ ;  /* 0x114253d506047825 */ /* 0x000fc800078e00ff */
[----:B------:R-:W-:-:S04]  /*1780*/  IMAD.WIDE.U32 R6, R17, 0x5, R10 ;  /* 0x0000000511067825 */ /* 0x000fc800078e000a */
[----:B------:R-:W-:Y:S01]  /*1790*/  IMAD R17, R20, 0x5, RZ ;  /* 0x0000000514117824 */ /* 0x000fe200078e02ff */
[-C--:B------:R-:W-:Y:S01]  /*17a0*/  LOP3.LUT R18, R4, R6.reuse, RZ, 0x3c, !PT ;  /* 0x0000000604127212 */ /* 0x080fe200078e3cff */
[----:B------:R-:W-:Y:S02]  /*17b0*/  IMAD.IADD R20, R5, 0x1, R27 ;  /* 0x0000000105147824 */ /* 0x000fe400078e021b */
[----:B----4-:R-:W-:Y:S01]  /*17c0*/  IMAD R27, R13, 0x114253d5, RZ ;  /* 0x114253d50d1b7824 */ /* 0x010fe200078e02ff */
[----:B------:R-:W-:Y:S01]  /*17d0*/  IADD3 R26, PT, PT, R7, R17, RZ ;  /* 0x00000011071a7210 */ /* 0x000fe20007ffe0ff */
[----:B------:R-:W-:Y:S01]  /*17e0*/  IMAD.WIDE.U32 R4, R12, 0x114253d5, RZ ;  /* 0x114253d50c047825 */ /* 0x000fe200078e00ff */
[----:B------:R-:W-:-:S03]  /*17f0*/  IADD3 R7, P0, PT, R25, R6, RZ ;  /* 0x0000000619077210 */ /* 0x000fc60007f1e0ff */
[----:B------:R-:W-:Y:S02]  /*1800*/  IMAD R4, R12, -0x783c846f, R27 ;  /* 0x87c37b910c047824 */ /* 0x000fe400078e021b */
[----:B------:R-:W-:Y:S02]  /*1810*/  IMAD.U32 R25, R13, -0x80000000, RZ ;  /* 0x800000000d197824 */ /* 0x000fe400078e00ff */
[----:B------:R-:W-:Y:S01]  /*1820*/  IMAD.X R17, R19, 0x1, R26, P0 ;  /* 0x0000000113117824 */ /* 0x000fe200000e061a */
[----:B------:R-:W-:Y:S01]  /*1830*/  IADD3 R4, PT, PT, R5, R4, RZ ;  /* 0x0000000405047210 */ /* 0x000fe20007ffe0ff */
[----:B------:R-:W-:Y:S01]  /*1840*/  IMAD R5, R15, 0x2745937f, RZ ;  /* 0x2745937f0f057824 */ /* 0x000fe200078e02ff */
[----:B------:R-:W-:Y:S01]  /*1850*/  LOP3.LUT R19, R20, R26, RZ, 0x3c, !PT ;  /* 0x0000001a14137212 */ /* 0x000fe200078e3cff */
[C---:B------:R-:W-:Y:S01]  /*1860*/  IMAD R25, R12.reuse, -0x775ed616, R25 ;  /* 0x88a129ea0c197824 */ /* 0x040fe200078e0219 */
[----:B------:R-:W-:Y:S01]  /*1870*/  SHF.R.U32.HI R27, RZ, 0x1, R4 ;  /* 0x00000001ff1b7819 */ /* 0x000fe20000011604 */
[----:B------:R-:W-:Y:S01]  /*1880*/  IMAD.WIDE.U32 R12, R12, -0x80000000, RZ ;  /* 0x800000000c0c7825 */ /* 0x000fe200078e00ff */
[----:B------:R-:W-:-:S02]  /*1890*/  SHF.L.W.U32.HI R15, R18, 0x1f, R19 ;  /* 0x0000001f120f7819 */ /* 0x000fc40000010e13 */
[----:B------:R-:W-:Y:S01]  /*18a0*/  SHF.L.W.U32.HI R19, R19, 0x1f, R18 ;  /* 0x0000001f13137819 */ /* 0x000fe20000010e12 */
[C---:B------:R-:W-:Y:S01]  /*18b0*/  IMAD R29, R14.reuse, 0x4cf5ad43, R5 ;  /* 0x4cf5ad430e1d7824 */ /* 0x040fe200078e0205 */
[----:B------:R-:W-:Y:S01]  /*18c0*/  LOP3.LUT R12, R27, R12, RZ, 0xfc, !PT ;  /* 0x0000000c1b0c7212 */ /* 0x000fe200078efcff */
[----:B------:R-:W-:-:S04]  /*18d0*/  IMAD.WIDE.U32 R4, R14, 0x2745937f, RZ ;  /* 0x2745937f0e047825 */ /* 0x000fc800078e00ff */
[----:B------:R-:W-:Y:S02]  /*18e0*/  IMAD.IADD R25, R13, 0x1, R25 ;  /* 0x000000010d197824 */ /* 0x000fe400078e0219 */
[----:B------:R-:W-:Y:S02]  /*18f0*/  IMAD.IADD R5, R5, 0x1, R29 ;  /* 0x0000000105057824 */ /* 0x000fe400078e021d */
[----:B------:R-:W-:Y:S02]  /*1900*/  IMAD R13, R25, 0x2745937f, RZ ;  /* 0x2745937f190d7824 */ /* 0x000fe400078e02ff */
[----:B------:R-:W-:Y:S02]  /*1910*/  IMAD R14, R14, 0x4e8b26fe, RZ ;  /* 0x4e8b26fe0e0e7824 */ /* 0x000fe400078e02ff */
[----:B------:R-:W-:-:S04]  /*1920*/  IMAD.WIDE.U32 R6, R7, 0x5, R8 ;  /* 0x0000000507067825 */ /* 0x000fc800078e0008 */
[----:B------:R-:W-:Y:S01]  /*1930*/  IMAD R25, R17, 0x5, RZ ;  /* 0x0000000511197824 */ /* 0x000fe200078e02ff */
[----:B------:R-:W-:Y:S01]  /*1940*/  SHF.R.U32.HI R17, RZ, 0x1f, R5 ;  /* 0x0000001fff117819 */ /* 0x000fe20000011605 */
[C---:B------:R-:W-:Y:S01]  /*1950*/  IMAD R27, R12.reuse, 0x4cf5ad43, R13 ;  /* 0x4cf5ad430c1b7824 */ /* 0x040fe200078e020d */
[----:B------:R-:W-:Y:S01]  /*1960*/  IADD3 R19, P0, PT, R19, R6, RZ ;  /* 0x0000000613137210 */ /* 0x000fe20007f1e0ff */
[----:B------:R-:W-:Y:S01]  /*1970*/  IMAD.WIDE.U32 R12, R12, 0x2745937f, RZ ;  /* 0x2745937f0c0c7825 */ /* 0x000fe200078e00ff */
[----:B------:R-:W-:Y:S02]  /*1980*/  IADD3 R18, PT, PT, R7, R25, RZ ;  /* 0x0000001907127210 */ /* 0x000fe40007ffe0ff */
[----:B------:R-:W-:Y:S01]  /*1990*/  LOP3.LUT R14, R17, R14, RZ, 0xfc, !PT ;  /* 0x0000000e110e7212 */ /* 0x000fe200078efcff */
[----:B------:R-:W-:Y:S01]  /*19a0*/  IMAD.IADD R17, R13, 0x1, R27 ;  /* 0x000000010d117824 */ /* 0x000fe200078e021b */
[----:B------:R-:W-:Y:S01]  /*19b0*/  SHF.R.U64 R7, R4, 0x1f, R5 ;  /* 0x0000001f04077819 */ /* 0x000fe20000001205 */
[----:B------:R-:W-:Y:S01]  /*19c0*/  IMAD.X R15, R15, 0x1, R18, P0 ;  /* 0x000000010f0f7824 */ /* 0x000fe200000e0612 */
[----:B------:R-:W-:Y:S01]  /*19d0*/  LOP3.LUT R13, R12, R6, RZ, 0x3c, !PT ;  /* 0x000000060c0d7212 */ /* 0x000fe200078e3cff */
[----:B------:R-:W-:Y:S01]  /*19e0*/  IMAD R14, R14, 0x114253d5, RZ ;  /* 0x114253d50e0e7824 */ /* 0x000fe200078e02ff */
[----:B------:R-:W-:Y:S01]  /*19f0*/  LOP3.LUT R18, R17, R18, RZ, 0x3c, !PT ;  /* 0x0000001211127212 */ /* 0x000fe200078e3cff */
[----:B------:R-:W-:-:S03]  /*1a00*/  IMAD.WIDE.U32 R4, R19, 0x5, R10 ;  /* 0x0000000513047825 */ /* 0x000fc600078e000a */
[----:B------:R-:W-:Y:S01]  /*1a10*/  SHF.L.W.U32.HI R12, R13, 0x1b, R18 ;  /* 0x0000001b0d0c7819 */ /* 0x000fe20000010e12 */
[----:B------:R-:W-:Y:S01]  /*1a20*/  IMAD R15, R15, 0x5, RZ ;  /* 0x000000050f0f7824 */ /* 0x000fe200078e02ff */
[----:B------:R-:W-:Y:S01]  /*1a30*/  SHF.L.W.U32.HI R13, R18, 0x1b, R13 ;  /* 0x0000001b120d7819 */ /* 0x000fe20000010e0d */
[C---:B------:R-:W-:Y:S02]  /*1a40*/  IMAD R17, R7.reuse, -0x783c846f, R14 ;  /* 0x87c37b9107117824 */ /* 0x040fe400078e020e */
[----:B------:R-:W-:Y:S01]  /*1a50*/  IMAD.WIDE.U32 R6, R7, 0x114253d5, RZ ;  /* 0x114253d507067825 */ /* 0x000fe200078e00ff */
[----:B------:R-:W-:Y:S02]  /*1a60*/  IADD3 R14, PT, PT, R5, R15, RZ ;  /* 0x0000000f050e7210 */ /* 0x000fe40007ffe0ff */
[-C--:B------:R-:W-:Y:S01]  /*1a70*/  IADD3 R13, P0, PT, R13, R4.reuse, RZ ;  /* 0x000000040d0d7210 */ /* 0x080fe20007f1e0ff */
[----:B------:R-:W-:Y:S01]  /*1a80*/  IMAD.IADD R7, R7, 0x1, R17 ;  /* 0x0000000107077824 */ /* 0x000fe200078e0211 */
[----:B------:R-:W-:-:S03]  /*1a90*/  LOP3.LUT R5, R6, R4, RZ, 0x3c, !PT ;  /* 0x0000000406057212 */ /* 0x000fc600078e3cff */
[----:B------:R-:W-:Y:S01]  /*1aa0*/  IMAD.X R12, R12, 0x1, R14, P0 ;  /* 0x000000010c0c7824 */ /* 0x000fe200000e060e */
[----:B------:R-:W-:Y:S01]  /*1ab0*/  LOP3.LUT R4, R7, R14, RZ, 0x3c, !PT ;  /* 0x0000000e07047212 */ /* 0x000fe200078e3cff */
[----:B------:R-:W-:-:S03]  /*1ac0*/  IMAD.WIDE.U32 R8, R13, 0x5, R8 ;  /* 0x000000050d087825 */ /* 0x000fc600078e0008 */
[----:B------:R-:W-:Y:S01]  /*1ad0*/  SHF.L.W.U32.HI R7, R4, 0x1f, R5 ;  /* 0x0000001f04077819 */ /* 0x000fe20000010e05 */
[----:B------:R-:W-:Y:S01]  /*1ae0*/  IMAD R13, R12, 0x5, RZ ;  /* 0x000000050c0d7824 */ /* 0x000fe200078e02ff */
[----:B------:R-:W-:Y:S02]  /*1af0*/  SHF.L.W.U32.HI R5, R5, 0x1f, R4 ;  /* 0x0000001f05057819 */ /* 0x000fe40000010e04 */
[-C--:B------:R-:W-:Y:S02]  /*1b00*/  IADD3 R7, P0, PT, R7, R8.reuse, RZ ;  /* 0x0000000807077210 */ /* 0x080fe40007f1e0ff */
[----:B------:R-:W-:Y:S02]  /*1b10*/  IADD3 R20, PT, PT, R9, R13, RZ ;  /* 0x0000000d09147210 */ /* 0x000fe40007ffe0ff */
[----:B------:R-:W-:Y:S01]  /*1b20*/  MOV R17, R8 ;  /* 0x0000000800117202 */ /* 0x000fe20000000f00 */
[----:B------:R-:W-:-:S04]  /*1b30*/  IMAD.WIDE.U32 R10, R7, 0x5, R10 ;  /* 0x00000005070a7825 */ /* 0x000fc800078e000a */
[----:B------:R-:W-:Y:S01]  /*1b40*/  IMAD.X R5, R5, 0x1, R20, P0 ;  /* 0x0000000105057824 */ /* 0x000fe200000e0614 */
[----:B------:R-:W-:Y:S01]  /*1b50*/  ISETP.NE.AND P0, PT, R24, RZ, PT ;  /* 0x000000ff1800720c */ /* 0x000fe20003f05270 */
[----:B------:R-:W-:Y:S02]  /*1b60*/  IMAD.MOV.U32 R19, RZ, RZ, R10 ;  /* 0x000000ffff137224 */ /* 0x000fe400078e000a */
[----:B------:R-:W-:-:S04]  /*1b70*/  IMAD R5, R5, 0x5, RZ ;  /* 0x0000000505057824 */ /* 0x000fc800078e02ff */
[----:B------:R-:W-:-:S06]  /*1b80*/  IMAD.IADD R18, R11, 0x1, R5 ;  /* 0x000000010b127824 */ /* 0x000fcc00078e0205 */
[----:B------:R-:W-:Y:S05]  /*1b90*/  @P0 BRA `(.L_x_132) ;  /* 0xfffffff400080947 */ /* 0x000fea000383ffff */
[----:B------:R-:W-:Y:S05]  /*1ba0*/  BSYNC.RECONVERGENT B2 ;  /* 0x0000000000027941 */ /* 0x000fea0003800200 */
.L_x_131:
[----:B------:R-:W-:Y:S05]  /*1bb0*/  BSYNC.RECONVERGENT B1 ;  /* 0x0000000000017941 */ /* 0x000fea0003800200 */
.L_x_130:
        /* <DEDUP_REMOVED lines=12> */
[C---:B--2---:R-:W-:Y:S01]  /*1c80*/  IMAD R21, R5.reuse, 0x114253d5, RZ ;  /* 0x114253d505157824 */ /* 0x044fe200078e02ff */
[----:B------:R-:W-:Y:S01]  /*1c90*/  SHF.L.U32 R5, R5, 0x1f, RZ ;  /* 0x0000001f05057819 */ /* 0x000fe200000006ff */
[----:B------:R-:W-:-:S04]  /*1ca0*/  IMAD.WIDE.U32 R12, R4, 0x114253d5, RZ ;  /* 0x114253d5040c7825 */ /* 0x000fc800078e00ff */
[C---:B------:R-:W-:Y:S02]  /*1cb0*/  IMAD R21, R4.reuse, -0x783c846f, R21 ;  /* 0x87c37b9104157824 */ /* 0x040fe400078e0215 */
[----:B------:R-:W-:Y:S02]  /*1cc0*/  IMAD R7, R7, 0x2745937f, RZ ;  /* 0x2745937f07077824 */ /* 0x000fe400078e02ff */
[----:B------:R-:W-:Y:S02]  /*1cd0*/  IMAD.IADD R21, R13, 0x1, R21 ;  /* 0x000000010d157824 */ /* 0x000fe400078e0215 */
[C---:B------:R-:W-:Y:S02]  /*1ce0*/  IMAD R25, R4.reuse, -0x775ed616, R5 ;  /* 0x88a129ea04197824 */ /* 0x040fe400078e0205 */
[----:B------:R-:W-:-:S04]  /*1cf0*/  IMAD.WIDE.U32 R4, R4, -0x80000000, RZ ;  /* 0x8000000004047825 */ /* 0x000fc800078e00ff */
[C---:B------:R-:W-:Y:S01]  /*1d00*/  IMAD R27, R6.reuse, 0x4cf5ad43, R7 ;  /* 0x4cf5ad43061b7824 */ /* 0x040fe200078e0207 */
[----:B------:R-:W-:Y:S01]  /*1d10*/  SHF.R.U32.HI R7, RZ, 0x1, R21 ;  /* 0x00000001ff077819 */ /* 0x000fe20000011615 */
[----:B------:R-:W-:-:S03]  /*1d20*/  IMAD.WIDE.U32 R12, R6, 0x2745937f, RZ ;  /* 0x2745937f060c7825 */ /* 0x000fc600078e00ff */
[----:B------:R-:W-:Y:S01]  /*1d30*/  LOP3.LUT R4, R7, R4, RZ, 0xfc, !PT ;  /* 0x0000000407047212 */ /* 0x000fe200078efcff */
[----:B------:R-:W-:Y:S01]  /*1d40*/  IMAD.IADD R5, R5, 0x1, R25 ;  /* 0x0000000105057824 */ /* 0x000fe200078e0219 */
[----:B------:R-:W-:Y:S01]  /*1d50*/  IADD3 R7, PT, PT, R13, R27, RZ ;  /* 0x0000001b0d077210 */ /* 0x000fe20007ffe0ff */
[----:B0-----:R-:W-:Y:S02]  /*1d60*/  IMAD R15, R6, 0x4e8b26fe, RZ ;  /* 0x4e8b26fe060f7824 */ /* 0x001fe400078e02ff */
[----:B------:R-:W-:Y:S01]  /*1d70*/  IMAD R5, R5, 0x2745937f, RZ ;  /* 0x2745937f05057824 */ /* 0x000fe200078e02ff */
        /* <DEDUP_REMOVED lines=13> */
[-C--:B------:R-:W-:Y:S02]  /*1e50*/  LOP3.LUT R13, R4, R19.reuse, RZ, 0x3c, !PT ;  /* 0x00000013040d7212 */ /* 0x080fe400078e3cff */
[----:B------:R-:W-:Y:S01]  /*1e60*/  IADD3 R19, P1, PT, R6, R19, RZ ;  /* 0x0000001306137210 */ /* 0x000fe20007f3e0ff */
[----:B------:R-:W-:Y:S01]  /*1e70*/  IMAD.IADD R5, R5, 0x1, R15 ;  /* 0x0000000105057824 */ /* 0x000fe200078e020f */
[----:B------:R-:W-:Y:S01]  /*1e80*/  SHF.L.W.U32.HI R7, R7, 0x1b, R20 ;  /* 0x0000001b07077819 */ /* 0x000fe20000010e14 */
[C---:B------:R-:W-:Y:S01]  /*1e90*/  IMAD R15, R9.reuse, 0x114253d5, RZ ;  /* 0x114253d5090f7824 */ /* 0x040fe200078e02ff */
[----:B------:R-:W-:Y:S02]  /*1ea0*/  SHF.L.U32 R9, R9, 0x1f, RZ ;  /* 0x0000001f09097819 */ /* 0x000fe400000006ff */
[----:B------:R-:W-:Y:S01]  /*1eb0*/  LOP3.LUT R6, R5, R18, RZ, 0x3c, !PT ;  /* 0x0000001205067212 */ /* 0x000fe200078e3cff */
[----:B------:R-:W-:-:S03]  /*1ec0*/  IMAD.WIDE.U32 R4, R8, 0x114253d5, RZ ;  /* 0x114253d508047825 */ /* 0x000fc600078e00ff */
[----:B------:R-:W-:Y:S01]  /*1ed0*/  SHF.L.W.U32.HI R12, R13, 0x1f, R6 ;  /* 0x0000001f0d0c7819 */ /* 0x000fe20000010e06 */
[----:B------:R-:W-:Y:S01]  /*1ee0*/  IMAD R15, R8, -0x783c846f, R15 ;  /* 0x87c37b91080f7824 */ /* 0x000fe200078e020f */
[----:B------:R-:W-:Y:S01]  /*1ef0*/  SHF.L.W.U32.HI R13, R6, 0x1f, R13 ;  /* 0x0000001f060d7819 */ /* 0x000fe20000010e0d */
[C---:B------:R-:W-:Y:S02]  /*1f00*/  IMAD R11, R8.reuse, -0x775ed616, R9 ;  /* 0x88a129ea080b7824 */ /* 0x040fe400078e0209 */
[----:B------:R-:W-:-:S04]  /*1f10*/  IMAD.WIDE.U32 R8, R8, -0x80000000, RZ ;  /* 0x8000000008087825 */ /* 0x000fc800078e00ff */
[----:B------:R-:W-:Y:S01]  /*1f20*/  IMAD.IADD R6, R5, 0x1, R15 ;  /* 0x0000000105067824 */ /* 0x000fe200078e020f */
[----:B------:R-:W-:Y:S01]  /*1f30*/  IADD3 R11, PT, PT, R9, R11, RZ ;  /* 0x0000000b090b7210 */ /* 0x000fe20007ffe0ff */
[----:B------:R-:W-:-:S03]  /*1f40*/  IMAD.WIDE.U32 R4, R10, 0x2745937f, RZ ;  /* 0x2745937f0a047825 */ /* 0x000fc600078e00ff */
[----:B------:R-:W-:Y:S01]  /*1f50*/  SHF.R.U32.HI R9, RZ, 0x1, R6 ;  /* 0x00000001ff097819 */ /* 0x000fe20000011606 */
[C---:B------:R-:W-:Y:S02]  /*1f60*/  IMAD R15, R10.reuse, 0x4cf5ad43, R17 ;  /* 0x4cf5ad430a0f7824 */ /* 0x040fe400078e0211 */
[----:B------:R-:W-:Y:S02]  /*1f70*/  IMAD.X R18, R7, 0x1, R18, P1 ;  /* 0x0000000107127824 */ /* 0x000fe400008e0612 */
[----:B------:R-:W-:Y:S01]  /*1f80*/  IMAD.MOV.U32 R6, RZ, RZ, 0x52dce729 ;  /* 0x52dce729ff067424 */ /* 0x000fe200078e00ff */
[----:B------:R-:W-:Y:S01]  /*1f90*/  IADD3 R15, PT, PT, R5, R15, RZ ;  /* 0x0000000f050f7210 */ /* 0x000fe20007ffe0ff */
[----:B------:R-:W-:Y:S01]  /*1fa0*/  IMAD R5, R10, 0x4e8b26fe, RZ ;  /* 0x4e8b26fe0a057824 */ /* 0x000fe200078e02ff */
[----:B------:R-:W-:Y:S01]  /*1fb0*/  LOP3.LUT R10, R9, R8, RZ, 0xfc, !PT ;  /* 0x00000008090a7212 */ /* 0x000fe200078efcff */
[----:B------:R-:W-:Y:S01]  /*1fc0*/  IMAD.MOV.U32 R7, RZ, RZ, 0x0 ;  /* 0x00000000ff077424 */ /* 0x000fe200078e00ff */
[--C-:B------:R-:W-:Y:S01]  /*1fd0*/  SHF.R.U32.HI R20, RZ, 0x1f, R15.reuse ;  /* 0x0000001fff147819 */ /* 0x100fe2000001160f */
[----:B------:R-:W-:Y:S01]  /*1fe0*/  IMAD R11, R11, 0x2745937f, RZ ;  /* 0x2745937f0b0b7824 */ /* 0x000fe200078e02ff */
[----:B------:R-:W-:Y:S01]  /*1ff0*/  SHF.R.U64 R15, R4, 0x1f, R15 ;  /* 0x0000001f040f7819 */ /* 0x000fe2000000120f */
[----:B------:R-:W-:-:S04]  /*2000*/  IMAD.WIDE.U32 R8, R19, 0x5, R6 ;  /* 0x0000000513087825 */ /* 0x000fc800078e0006 */
[----:B------:R-:W-:Y:S02]  /*2010*/  HFMA2 R4, -RZ, RZ, 0.53564453125, 214.625 ;  /* 0x38495ab5ff047431 */ /* 0x000fe400000001ff */
[----:B------:R-:W-:Y:S01]  /*2020*/  IMAD R21, R10, 0x4cf5ad43, R11 ;  /* 0x4cf5ad430a157824 */ /* 0x000fe200078e020b */
[----:B------:R-:W-:Y:S01]  /*2030*/  IADD3 R17, P1, PT, R13, R8, RZ ;  /* 0x000000080d117210 */ /* 0x000fe20007f3e0ff */
[----:B------:R-:W-:Y:S02]  /*2040*/  IMAD R19, R18, 0x5, RZ ;  /* 0x0000000512137824 */ /* 0x000fe400078e02ff */
[----:B------:R-:W-:-:S04]  /*2050*/  IMAD.WIDE.U32 R10, R10, 0x2745937f, RZ ;  /* 0x2745937f0a0a7825 */ /* 0x000fc800078e00ff */
[----:B------:R-:W-:Y:S01]  /*2060*/  IMAD.IADD R18, R9, 0x1, R19 ;  /* 0x0000000109127824 */ /* 0x000fe200078e0213 */
[----:B------:R-:W-:Y:S01]  /*2070*/  LOP3.LUT R9, R20, R5, RZ, 0xfc, !PT ;  /* 0x0000000514097212 */ /* 0x000fe200078efcff */
[----:B------:R-:W-:Y:S01]  /*2080*/  IMAD.IADD R13, R11, 0x1, R21 ;  /* 0x000000010b0d7824 */ /* 0x000fe200078e0215 */
[----:B------:R-:W-:Y:S01]  /*2090*/  LOP3.LUT R10, R10, R8, RZ, 0x3c, !PT ;  /* 0x000000080a0a7212 */ /* 0x000fe200078e3cff */
[----:B------:R-:W-:Y:S02]  /*20a0*/  IMAD.MOV.U32 R5, RZ, RZ, 0x0 ;  /* 0x00000000ff057424 */ /* 0x000fe400078e00ff */
[----:B------:R-:W-:Y:S01]  /*20b0*/  IMAD.X R12, R12, 0x1, R18, P1 ;  /* 0x000000010c0c7824 */ /* 0x000fe200008e0612 */
[----:B------:R-:W-:Y:S01]  /*20c0*/  LOP3.LUT R13, R13, R18, RZ, 0x3c, !PT ;  /* 0x000000120d0d7212 */ /* 0x000fe200078e3cff */
[----:B------:R-:W-:Y:S02]  /*20d0*/  IMAD R18, R9, 0x114253d5, RZ ;  /* 0x114253d509127824 */ /* 0x000fe400078e02ff */
[----:B------:R-:W-:-:S04]  /*20e0*/  IMAD.WIDE.U32 R8, R17, 0x5, R4 ;  /* 0x0000000511087825 */ /* 0x000fc800078e0004 */
[----:B------:R-:W-:Y:S01]  /*20f0*/  IMAD R17, R12, 0x5, RZ ;  /* 0x000000050c117824 */ /* 0x000fe200078e02ff */
[----:B------:R-:W-:Y:S01]  /*2100*/  SHF.L.W.U32.HI R12, R10, 0x1b, R13 ;  /* 0x0000001b0a0c7819 */ /* 0x000fe20000010e0d */
[----:B------:R-:W-:Y:S01]  /*2110*/  IMAD R19, R15, -0x783c846f, R18 ;  /* 0x87c37b910f137824 */ /* 0x000fe200078e0212 */
[----:B------:R-:W-:Y:S01]  /*2120*/  SHF.L.W.U32.HI R13, R13, 0x1b, R10 ;  /* 0x0000001b0d0d7819 */ /* 0x000fe20000010e0a */
        /* <DEDUP_REMOVED lines=10> */
[----:B------:R-:W-:Y:S01]  /*21d0*/  SHF.L.W.U32.HI R9, R9, 0x1f, R8 ;  /* 0x0000001f09097819 */ /* 0x000fe20000010e08 */
[----:B------:R-:W-:Y:S01]  /*21e0*/  IMAD.MOV.U32 R17, RZ, RZ, R6 ;  /* 0x000000ffff117224 */ /* 0x000fe200078e0006 */
[----:B------:R-:W-:Y:S02]  /*21f0*/  IADD3 R11, P1, PT, R11, R6, RZ ;  /* 0x000000060b0b7210 */ /* 0x000fe40007f3e0ff */
[----:B------:R-:W-:-:S03]  /*2200*/  IADD3 R20, PT, PT, R7, R13, RZ ;  /* 0x0000000d07147210 */ /* 0x000fc60007ffe0ff */
[----:B------:R-:W-:-:S04]  /*2210*/  IMAD.WIDE.U32 R4, R11, 0x5, R4 ;  /* 0x000000050b047825 */ /* 0x000fc800078e0004 */
[----:B------:R-:W-:Y:S01]  /*2220*/  IMAD.X R9, R9, 0x1, R20, P1 ;  /* 0x0000000109097824 */ /* 0x000fe200008e0614 */
[----:B------:R-:W-:-:S03]  /*2230*/  MOV R19, R4 ;  /* 0x0000000400137202 */ /* 0x000fc60000000f00 */
[----:B------:R-:W-:-:S04]  /*2240*/  IMAD R9, R9, 0x5, RZ ;  /* 0x0000000509097824 */ /* 0x000fc800078e02ff */
[----:B------:R-:W-:-:S07]  /*2250*/  IMAD.IADD R18, R5, 0x1, R9 ;  /* 0x0000000105127824 */ /* 0x000fce00078e0209 */
.L_x_134:
[----:B------:R-:W-:Y:S05]  /*2260*/  BSYNC.RECONVERGENT B1 ;  /* 0x0000000000017941 */ /* 0x000fea0003800200 */
.L_x_133:
[----:B------:R-:W-:Y:S05]  /*2270*/  @P0 BRA `(.L_x_129) ;  /* 0x0000000000d40947 */ /* 0x000fea0003800000 */
[----:B------:R-:W-:-:S05]  /*2280*/  IMAD.SHL.U32 R23, R23, 0x2, RZ ;  /* 0x0000000217177824 */ /* 0x000fca00078e00ff */
[----:B------:R-:W-:-:S06]  /*2290*/  LEA R6, R23, R16, 0x3 ;  /* 0x0000001017067211 */ /* 0x000fcc00078e18ff */
[----:B0-----:R-:W2:Y:S02]  /*22a0*/  LDL.128 R4, [R6] ;  /* 0x0000000006047983 */ /* 0x001ea40000100c00 */
[----:B--2---:R-:W-:Y:S02]  /*22b0*/  IMAD R11, R5, 0x114253d5, RZ ;  /* 0x114253d5050b7824 */ /* 0x004fe400078e02ff */
[----:B------:R-:W-:-:S04]  /*22c0*/  IMAD.WIDE.U32 R8, R4, 0x114253d5, RZ ;  /* 0x114253d504087825 */ /* 0x000fc800078e00ff */
[C---:B------:R-:W-:Y:S02]  /*22d0*/  IMAD R11, R4.reuse, -0x783c846f, R11 ;  /* 0x87c37b91040b7824 */ /* 0x040fe400078e020b */
[----:B------:R-:W-:Y:S02]  /*22e0*/  IMAD.U32 R5, R5, -0x80000000, RZ ;  /* 0x8000000005057824 */ /* 0x000fe400078e00ff */
[----:B------:R-:W-:Y:S02]  /*22f0*/  IMAD R15, R7, 0x2745937f, RZ ;  /* 0x2745937f070f7824 */ /* 0x000fe400078e02ff */
[----:B------:R-:W-:Y:S02]  /*2300*/  IMAD.IADD R7, R9, 0x1, R11 ;  /* 0x0000000109077824 */ /* 0x000fe400078e020b */
[C---:B------:R-:W-:Y:S02]  /*2310*/  IMAD R13, R4.reuse, -0x775ed616, R5 ;  /* 0x88a129ea040d7824 */ /* 0x040fe400078e0205 */
[----:B------:R-:W-:Y:S01]  /*2320*/  IMAD.WIDE.U32 R8, R4, -0x80000000, RZ ;  /* 0x8000000004087825 */ /* 0x000fe200078e00ff */
[----:B------:R-:W-:-:S03]  /*2330*/  SHF.R.U32.HI R7, RZ, 0x1, R7 ;  /* 0x00000001ff077819 */ /* 0x000fc60000011607 */
[----:B------:R-:W-:Y:S01]  /*2340*/  IMAD.WIDE.U32 R4, R6, 0x2745937f, RZ ;  /* 0x2745937f06047825 */ /* 0x000fe200078e00ff */
[----:B------:R-:W-:-:S03]  /*2350*/  IADD3 R10, PT, PT, R9, R13, RZ ;  /* 0x0000000d090a7210 */ /* 0x000fc60007ffe0ff */
[C---:B------:R-:W-:Y:S02]  /*2360*/  IMAD R15, R6.reuse, 0x4cf5ad43, R15 ;  /* 0x4cf5ad43060f7824 */ /* 0x040fe400078e020f */
[----:B------:R-:W-:Y:S01]  /*2370*/  IMAD R12, R6, 0x4e8b26fe, RZ ;  /* 0x4e8b26fe060c7824 */ /* 0x000fe200078e02ff */
[----:B------:R-:W-:Y:S01]  /*2380*/  LOP3.LUT R6, R7, R8, RZ, 0xfc, !PT ;  /* 0x0000000807067212 */ /* 0x000fe200078efcff */
[----:B------:R-:W-:Y:S02]  /*2390*/  IMAD.IADD R9, R5, 0x1, R15 ;  /* 0x0000000105097824 */ /* 0x000fe400078e020f */
[----:B------:R-:W-:-:S03]  /*23a0*/  IMAD R7, R10, 0x2745937f, RZ ;  /* 0x2745937f0a077824 */ /* 0x000fc600078e02ff */
[----:B------:R-:W-:Y:S01]  /*23b0*/  SHF.R.U32.HI R5, RZ, 0x1f, R9 ;  /* 0x0000001fff057819 */ /* 0x000fe20000011609 */
[----:B------:R-:W-:Y:S01]  /*23c0*/  IMAD R11, R6, 0x4cf5ad43, R7 ;  /* 0x4cf5ad43060b7824 */ /* 0x000fe200078e0207 */
[----:B------:R-:W-:Y:S01]  /*23d0*/  SHF.R.U64 R4, R4, 0x1f, R9 ;  /* 0x0000001f04047819 */ /* 0x000fe20000001209 */
[----:B------:R-:W-:Y:S01]  /*23e0*/  IMAD.WIDE.U32 R6, R6, 0x2745937f, RZ ;  /* 0x2745937f06067825 */ /* 0x000fe200078e00ff */
[----:B------:R-:W-:-:S05]  /*23f0*/  LOP3.LUT R5, R5, R12, RZ, 0xfc, !PT ;  /* 0x0000000c05057212 */ /* 0x000fca00078efcff */
[----:B------:R-:W-:Y:S02]  /*2400*/  IMAD R9, R5, 0x114253d5, RZ ;  /* 0x114253d505097824 */ /* 0x000fe400078e02ff */
[----:B------:R-:W-:Y:S01]  /*2410*/  IMAD.IADD R5, R7, 0x1, R11 ;  /* 0x0000000107057824 */ /* 0x000fe200078e020b */
[----:B------:R-:W-:Y:S01]  /*2420*/  LOP3.LUT R7, R6, R17, RZ, 0x3c, !PT ;  /* 0x0000001106077212 */ /* 0x000fe200078e3cff */
[----:B------:R-:W-:-:S03]  /*2430*/  IMAD R9, R4, -0x783c846f, R9 ;  /* 0x87c37b9104097824 */ /* 0x000fc600078e0209 */
[----:B------:R-:W-:Y:S01]  /*2440*/  LOP3.LUT R20, R5, R20, RZ, 0x3c, !PT ;  /* 0x0000001405147212 */ /* 0x000fe200078e3cff */
[----:B------:R-:W-:-:S03]  /*2450*/  IMAD.WIDE.U32 R4, R4, 0x114253d5, RZ ;  /* 0x114253d504047825 */ /* 0x000fc600078e00ff */
[----:B------:R-:W-:Y:S02]  /*2460*/  SHF.L.W.U32.HI R6, R20, 0x1b, R7 ;  /* 0x0000001b14067819 */ /* 0x000fe40000010e07 */
[----:B------:R-:W-:Y:S01]  /*2470*/  IADD3 R11, PT, PT, R5, R9, RZ ;  /* 0x00000009050b7210 */ /* 0x000fe20007ffe0ff */
[----:B------:R-:W-:Y:S01]  /*2480*/  IMAD.MOV.U32 R5, RZ, RZ, 0x0 ;  /* 0x00000000ff057424 */ /* 0x000fe200078e00ff */
[-C--:B------:R-:W-:Y:S02]  /*2490*/  IADD3 R13, P0, PT, R6, R19.reuse, RZ ;  /* 0x00000013060d7210 */ /* 0x080fe40007f1e0ff */
[----:B------:R-:W-:Y:S01]  /*24a0*/  LOP3.LUT R9, R4, R19, RZ, 0x3c, !PT ;  /* 0x0000001304097212 */ /* 0x000fe200078e3cff */
[----:B------:R-:W-:Y:S01]  /*24b0*/  IMAD.MOV.U32 R4, RZ, RZ, 0x52dce729 ;  /* 0x52dce729ff047424 */ /* 0x000fe200078e00ff */
[----:B------:R-:W-:Y:S02]  /*24c0*/  SHF.L.W.U32.HI R7, R7, 0x1b, R20 ;  /* 0x0000001b07077819 */ /* 0x000fe40000010e14 */
[-C--:B------:R-:W-:Y:S01]  /*24d0*/  LOP3.LUT R6, R11, R18.reuse, RZ, 0x3c, !PT ;  /* 0x000000120b067212 */ /* 0x080fe200078e3cff */
[----:B------:R-:W-:Y:S01]  /*24e0*/  IMAD.WIDE.U32 R4, R13, 0x5, R4 ;  /* 0x000000050d047825 */ /* 0x000fe200078e0004 */
[----:B------:R-:W-:-:S02]  /*24f0*/  IADD3.X R18, PT, PT, R7, R18, RZ, P0, !PT ;  /* 0x0000001207127210 */ /* 0x000fc400007fe4ff */
[----:B------:R-:W-:Y:S01]  /*2500*/  SHF.L.W.U32.HI R7, R6, 0x1f, R9 ;  /* 0x0000001f06077819 */ /* 0x000fe20000010e09 */
[----:B------:R-:W-:Y:S01]  /*2510*/  IMAD.MOV.U32 R17, RZ, RZ, R4 ;  /* 0x000000ffff117224 */ /* 0x000fe200078e0004 */
[----:B------:R-:W-:Y:S01]  /*2520*/  SHF.L.W.U32.HI R9, R9, 0x1f, R6 ;  /* 0x0000001f09097819 */ /* 0x000fe20000010e06 */
[----:B------:R-:W-:Y:S01]  /*2530*/  IMAD R13, R18, 0x5, RZ ;  /* 0x00000005120d7824 */ /* 0x000fe200078e02ff */
[----:B------:R-:W-:Y:S01]  /*2540*/  IADD3 R11, P0, PT, R7, R4, RZ ;  /* 0x00000004070b7210 */ /* 0x000fe20007f1e0ff */
[----:B------:R-:W-:Y:S02]  /*2550*/  HFMA2 R7, -RZ, RZ, 0, 0 ;  /* 0x00000000ff077431 */ /* 0x000fe400000001ff */
[----:B------:R-:W-:Y:S02]  /*2560*/  IMAD.MOV.U32 R6, RZ, RZ, 0x38495ab5 ;  /* 0x38495ab5ff067424 */ /* 0x000fe400078e00ff */
[----:B------:R-:W-:-:S04]  /*2570*/  IMAD.IADD R20, R5, 0x1, R13 ;  /* 0x0000000105147824 */ /* 0x000fc800078e020d */
[----:B------:R-:W-:Y:S02]  /*2580*/  IMAD.X R9, R9, 0x1, R20, P0 ;  /* 0x0000000109097824 */ /* 0x000fe400000e0614 */
[----:B------:R-:W-:-:S04]  /*2590*/  IMAD.WIDE.U32 R6, R11, 0x5, R6 ;  /* 0x000000050b067825 */ /* 0x000fc800078e0006 */
[----:B------:R-:W-:Y:S01]  /*25a0*/  IMAD R9, R9, 0x5, RZ ;  /* 0x0000000509097824 */ /* 0x000fe200078e02ff */
[----:B------:R-:W-:-:S03]  /*25b0*/  MOV R19, R6 ;  /* 0x0000000600137202 */ /* 0x000fc60000000f00 */
[----:B------:R-:W-:-:S07]  /*25c0*/  IMAD.IADD R18, R7, 0x1, R9 ;  /* 0x0000000107127824 */ /* 0x000fce00078e0209 */
.L_x_129:
[----:B------:R-:W-:Y:S05]  /*25d0*/  BSYNC.RECONVERGENT B0 ;  /* 0x0000000000007941 */ /* 0x000fea0003800200 */
.L_x_128:
[----:B------:R-:W-:Y:S01]  /*25e0*/  LOP3.LUT P0, R8, R0, 0xf, RZ, 0xc0, !PT ;  /* 0x0000000f00087812 */ /* 0x000fe2000780c0ff */
[----:B------:R-:W-:-:S12]  /*25f0*/  BSSY.RECONVERGENT B0, `(.L_x_135) ;  /* 0x0000091000007945 */ /* 0x000fd80003800200 */
[----:B------:R-:W-:Y:S05]  /*2600*/  @!P0 BRA `(.L_x_136) ;  /* 0x00000008003c8947 */ /* 0x000fea0003800000 */
[----:B------:R-:W-:Y:S01]  /*2610*/  SHF.R.U32.HI R6, RZ, 0x4, R0 ;  /* 0x00000004ff067819 */ /* 0x000fe20000011600 */
[----:B------:R-:W-:Y:S01]  /*2620*/  BSSY.RECONVERGENT B1, `(.L_x_137) ;  /* 0x000000e000017945 */ /* 0x000fe20003800200 */
[----:B------:R-:W-:Y:S01]  /*2630*/  LOP3.LUT R4, R2, 0xf, RZ, 0xc0, !PT ;  /* 0x0000000f02047812 */ /* 0x000fe200078ec0ff */
[----:B------:R-:W-:Y:S01]  /*2640*/  IMAD.MOV.U32 R2, RZ, RZ, RZ ;  /* 0x000000ffff027224 */ /* 0x000fe200078e00ff */
[----:B------:R-:W-:Y:S02]  /*2650*/  LOP3.LUT R6, R6, 0x7ffffff, RZ, 0xc0, !PT ;  /* 0x07ffffff06067812 */ /* 0x000fe400078ec0ff */
[----:B------:R-:W-:-:S03]  /*2660*/  IADD3 R4, PT, PT, -R4, RZ, RZ ;  /* 0x000000ff04047210 */ /* 0x000fc60007ffe1ff */
[----:B0-----:R-:W-:-:S07]  /*2670*/  IMAD R7, R6, 0x10, R1 ;  /* 0x0000001006077824 */ /* 0x001fce00078e0201 */
.L_x_138:
        /* <DEDUP_REMOVED lines=9> */
.L_x_137:
[----:B------:R-:W-:Y:S01]  /*2710*/  ISETP.GT.AND P0, PT, R8, 0x7, PT ;  /* 0x000000070800780c */ /* 0x000fe20003f04270 */
[----:B------:R-:W-:Y:S04]  /*2720*/  BSSY.RECONVERGENT B1, `(.L_x_139) ;  /* 0x000006b000017945 */ /* 0x000fe80003800200 */
[----:B------:R-:W-:Y:S01]  /*2730*/  BSSY.RELIABLE B2, `(.L_x_140) ;  /* 0x0000065000027945 */ /* 0x000fe20003800100 */
[----:B------:R-:W-:Y:S02]  /*2740*/  HFMA2 R2, -RZ, RZ, 0, 0 ;  /* 0x00000000ff027431 */ /* 0x000fe400000001ff */
        /* <DEDUP_REMOVED lines=10> */
.L_x_142:
[----:B------:R-:W-:-:S13]  /*27f0*/  ISETP.GT.AND P0, PT, R8, 0x5, PT ;  /* 0x000000050800780c */ /* 0x000fda0003f04270 */
[----:B------:R-:W-:Y:S05]  /*2800*/  @P0 BRA `(.L_x_146) ;  /* 0x00000000000c0947 */ /* 0x000fea0003800000 */
[----:B------:R-:W-:-:S13]  /*2810*/  ISETP.NE.AND P0, PT, R8, 0x4, PT ;  /* 0x000000040800780c */ /* 0x000fda0003f05270 */
[----:B------:R-:W-:Y:S05]  /*2820*/  @!P0 BRA `(.L_x_147) ;  /* 0x0000000400348947 */ /* 0x000fea0003800000 */
[----:B------:R-:W-:Y:S05]  /*2830*/  BRA `(.L_x_148) ;  /* 0x0000000400287947 */ /* 0x000fea0003800000 */
.L_x_146:
[----:B------:R-:W-:-:S13]  /*2840*/  ISETP.NE.AND P0, PT, R8, 0x6, PT ;  /* 0x000000060800780c */ /* 0x000fda0003f05270 */
[----:B------:R-:W-:Y:S05]  /*2850*/  @!P0 BRA `(.L_x_149) ;  /* 0x0000000400148947 */ /* 0x000fea0003800000 */
[----:B------:R-:W-:Y:S05]  /*2860*/  BRA `(.L_x_150) ;  /* 0x0000000400047947 */ /* 0x000fea0003800000 */
.L_x_141:
        /* <DEDUP_REMOVED lines=10> */
.L_x_154:
[----:B------:R-:W-:-:S13]  /*2910*/  ISETP.NE.AND P0, PT, R8, 0xa, PT ;  /* 0x0000000a0800780c */ /* 0x000fda0003f05270 */
[----:B------:R-:W-:Y:S05]  /*2920*/  @!P0 BRA `(.L_x_157) ;  /* 0x0000000000708947 */ /* 0x000fea0003800000 */
[----:B------:R-:W-:Y:S05]  /*2930*/  BRA `(.L_x_158) ;  /* 0x00000000005c7947 */ /* 0x000fea0003800000 */
.L_x_153:
        /* <DEDUP_REMOVED lines=8> */
.L_x_161:
[----:B------:R-:W-:Y:S01]  /*29c0*/  ISETP.NE.AND P0, PT, R8, 0xe, PT ;  /* 0x0000000e0800780c */ /* 0x000fe20003f05270 */
[----:B------:R-:W2:-:S12]  /*29d0*/  LDL.U8 R7, [R1+0x1d] ;  /* 0x00001d0001077983 */ /* 0x000e980000100000 */
[----:B0-----:R-:W3:Y:S01]  /*29e0*/  @P0 LDL.U8 R5, [R1+0x1e] ;  /* 0x00001e0001050983 */ /* 0x001ee20000100000 */
[----:B------:R-:W-:Y:S01]  /*29f0*/  @P0 MOV R4, RZ ;  /* 0x000000ff00040202 */ /* 0x000fe20000000f00 */
[----:B--2---:R-:W-:Y:S02]  /*2a00*/  IMAD.SHL.U32 R7, R7, 0x100, RZ ;  /* 0x0000010007077824 */ /* 0x004fe400078e00ff */
[----:B---3--:R-:W-:-:S05]  /*2a10*/  @P0 IMAD.U32 R2, R5, 0x10000, RZ ;  /* 0x0001000005020824 */ /* 0x008fca00078e00ff */
[----:B------:R-:W-:-:S07]  /*2a20*/  LOP3.LUT R2, R7, R2, RZ, 0x3c, !PT ;  /* 0x0000000207027212 */ /* 0x000fce00078e3cff */
.L_x_163:
[----:B------:R-:W-:Y:S05]  /*2a30*/  BSYNC.RELIABLE B6 ;  /* 0x0000000000067941 */ /* 0x000fea0003800100 */
.L_x_160:
[----:B0-----:R-:W2:Y:S02]  /*2a40*/  LDL.U8 R5, [R1+0x1c] ;  /* 0x00001c0001057983 */ /* 0x001ea40000100000 */
[----:B--2---:R-:W-:-:S07]  /*2a50*/  LOP3.LUT R2, R5, R2, RZ, 0x3c, !PT ;  /* 0x0000000205027212 */ /* 0x004fce00078e3cff */
.L_x_162:
[----:B------:R-:W-:Y:S05]  /*2a60*/  BSYNC.RECONVERGENT B5 ;  /* 0x0000000000057941 */ /* 0x000fea0003800200 */
.L_x_159:
[----:B0-----:R-:W2:Y:S02]  /*2a70*/  LDL.U8 R6, [R1+0x1b] ;  /* 0x00001b0001067983 */ /* 0x001ea40000100000 */
[----:B--2---:R-:W-:-:S03]  /*2a80*/  IMAD.WIDE.U32 R6, R6, 0x1000000, RZ ;  /* 0x0100000006067825 */ /* 0x004fc600078e00ff */
[----:B------:R-:W-:Y:S02]  /*2a90*/  LOP3.LUT R4, R6, R4, RZ, 0x3c, !PT ;  /* 0x0000000406047212 */ /* 0x000fe400078e3cff */
[----:B------:R-:W-:-:S07]  /*2aa0*/  LOP3.LUT R2, R7, R2, RZ, 0x3c, !PT ;  /* 0x0000000207027212 */ /* 0x000fce00078e3cff */
.L_x_158:
[----:B0-----:R-:W2:Y:S02]  /*2ab0*/  LDL.U8 R6, [R1+0x1a] ;  /* 0x00001a0001067983 */ /* 0x001ea40000100000 */
[----:B--2---:R-:W-:-:S03]  /*2ac0*/  IMAD.WIDE.U32 R6, R6, 0x10000, RZ ;  /* 0x0001000006067825 */ /* 0x004fc600078e00ff */
[----:B------:R-:W-:Y:S02]  /*2ad0*/  LOP3.LUT R4, R6, R4, RZ, 0x3c, !PT ;  /* 0x0000000406047212 */ /* 0x000fe400078e3cff */
[----:B------:R-:W-:-:S07]  /*2ae0*/  LOP3.LUT R2, R7, R2, RZ, 0x3c, !PT ;  /* 0x0000000207027212 */ /* 0x000fce00078e3cff */
.L_x_157:
[----:B0-----:R-:W2:Y:S02]  /*2af0*/  LDL.U8 R6, [R1+0x19] ;  /* 0x0000190001067983 */ /* 0x001ea40000100000 */
[----:B--2---:R-:W-:-:S03]  /*2b00*/  IMAD.WIDE.U32 R6, R6, 0x100, RZ ;  /* 0x0000010006067825 */ /* 0x004fc600078e00ff */
[----:B------:R-:W-:Y:S02]  /*2b10*/  LOP3.LUT R4, R6, R4, RZ, 0x3c, !PT ;  /* 0x0000000406047212 */ /* 0x000fe400078e3cff */
[----:B------:R-:W-:-:S07]  /*2b20*/  LOP3.LUT R2, R7, R2, RZ, 0x3c, !PT ;  /* 0x0000000207027212 */ /* 0x000fce00078e3cff */
.L_x_156:
[----:B------:R-:W-:Y:S05]  /*2b30*/  BSYNC.RELIABLE B4 ;  /* 0x0000000000047941 */ /* 0x000fea0003800100 */
.L_x_152:
        /* <DEDUP_REMOVED lines=13> */
[----:B------:R-:W-:-:S04]  /*2c10*/  IMAD R5, R4, -0x783c846f, R5 ;  /* 0x87c37b9104057824 */ /* 0x000fc800078e0205 */
[----:B------:R-:W-:-:S05]  /*2c20*/  IMAD.IADD R5, R7, 0x1, R5 ;  /* 0x0000000107057824 */ /* 0x000fca00078e0205 */
[----:B------:R-:W-:-:S07]  /*2c30*/  LOP3.LUT R18, R5, R18, RZ, 0x3c, !PT ;  /* 0x0000001205127212 */ /* 0x000fce00078e3cff */
.L_x_155:
[----:B------:R-:W-:Y:S05]  /*2c40*/  BSYNC.RECONVERGENT B3 ;  /* 0x0000000000037941 */ /* 0x000fea0003800200 */
.L_x_151:
[----:B------:R-:W2:Y:S01]  /*2c50*/  LDL.U8 R2, [R1+0x17] ;  /* 0x0000170001027983 */ /* 0x000ea20000100000 */
[----:B------:R-:W-:Y:S02]  /*2c60*/  HFMA2 R4, -RZ, RZ, 0, 0 ;  /* 0x00000000ff047431 */ /* 0x000fe400000001ff */
[----:B--2---:R-:W-:-:S07]  /*2c70*/  IMAD.SHL.U32 R2, R2, 0x1000000, RZ ;  /* 0x0100000002027824 */ /* 0x004fce00078e00ff */
.L_x_150:
[----:B0-----:R-:W2:Y:S02]  /*2c80*/  LDL.U8 R5, [R1+0x16] ;  /* 0x0000160001057983 */ /* 0x001ea40000100000 */
[----:B--2---:R-:W-:-:S05]  /*2c90*/  IMAD.U32 R5, R5, 0x10000, RZ ;  /* 0x0001000005057824 */ /* 0x004fca00078e00ff */
[----:B------:R-:W-:-:S07]  /*2ca0*/  LOP3.LUT R2, R5, R2, RZ, 0x3c, !PT ;  /* 0x0000000205027212 */ /* 0x000fce00078e3cff */
.L_x_149:
[----:B0-----:R-:W2:Y:S02]  /*2cb0*/  LDL.U8 R5, [R1+0x15] ;  /* 0x0000150001057983 */ /* 0x001ea40000100000 */
[----:B--2---:R-:W-:-:S04]  /*2cc0*/  SHF.L.U32 R5, R5, 0x8, RZ ;  /* 0x0000000805057819 */ /* 0x004fc800000006ff */
[----:B------:R-:W-:-:S07]  /*2cd0*/  LOP3.LUT R2, R5, R2, RZ, 0x3c, !PT ;  /* 0x0000000205027212 */ /* 0x000fce00078e3cff */
.L_x_148:
[----:B0-----:R-:W2:Y:S02]  /*2ce0*/  LDL.U8 R5, [R1+0x14] ;  /* 0x0000140001057983 */ /* 0x001ea40000100000 */
[----:B--2---:R-:W-:-:S07]  /*2cf0*/  LOP3.LUT R2, R5, R2, RZ, 0x3c, !PT ;  /* 0x0000000205027212 */ /* 0x004fce00078e3cff */
.L_x_147:
[----:B0-----:R-:W2:Y:S02]  /*2d00*/  LDL.U8 R6, [R1+0x13] ;  /* 0x0000130001067983 */ /* 0x001ea40000100000 */
[----:B--2---:R-:W-:-:S03]  /*2d10*/  IMAD.WIDE.U32 R6, R6, 0x1000000, RZ ;  /* 0x0100000006067825 */ /* 0x004fc600078e00ff */
[----:B------:R-:W-:Y:S02]  /*2d20*/  LOP3.LUT R4, R6, R4, RZ, 0x3c, !PT ;  /* 0x0000000406047212 */ /* 0x000fe400078e3cff */
[----:B------:R-:W-:-:S07]  /*2d30*/  LOP3.LUT R2, R7, R2, RZ, 0x3c, !PT ;  /* 0x0000000207027212 */ /* 0x000fce00078e3cff */
.L_x_145:
[----:B0-----:R-:W2:Y:S02]  /*2d40*/  LDL.U8 R6, [R1+0x12] ;  /* 0x0000120001067983 */ /* 0x001ea40000100000 */
[----:B--2---:R-:W-:-:S03]  /*2d50*/  IMAD.WIDE.U32 R6, R6, 0x10000, RZ ;  /* 0x0001000006067825 */ /* 0x004fc600078e00ff */
[----:B------:R-:W-:Y:S02]  /*2d60*/  LOP3.LUT R4, R6, R4, RZ, 0x3c, !PT ;  /* 0x0000000406047212 */ /* 0x000fe400078e3cff */
[----:B------:R-:W-:-:S07]  /*2d70*/  LOP3.LUT R2, R7, R2, RZ, 0x3c, !PT ;  /* 0x0000000207027212 */ /* 0x000fce00078e3cff */
.L_x_144:
[----:B------:R-:W-:Y:S05]  /*2d80*/  BSYNC.RELIABLE B2 ;  /* 0x0000000000027941 */ /* 0x000fea0003800100 */
.L_x_140:
[----:B0-----:R-:W2:Y:S02]  /*2d90*/  LDL.U8 R6, [R1+0x11] ;  /* 0x0000110001067983 */ /* 0x001ea40000100000 */
[----:B--2---:R-:W-:-:S03]  /*2da0*/  IMAD.WIDE.U32 R6, R6, 0x100, RZ ;  /* 0x0000010006067825 */ /* 0x004fc600078e00ff */
[----:B------:R-:W-:Y:S02]  /*2db0*/  LOP3.LUT R4, R6, R4, RZ, 0x3c, !PT ;  /* 0x0000000406047212 */ /* 0x000fe400078e3cff */
[----:B------:R-:W-:-:S07]  /*2dc0*/  LOP3.LUT R2, R7, R2, RZ, 0x3c, !PT ;  /* 0x0000000207027212 */ /* 0x000fce00078e3cff */
.L_x_143:
[----:B------:R-:W-:Y:S05]  /*2dd0*/  BSYNC.RECONVERGENT B1 ;  /* 0x0000000000017941 */ /* 0x000fea0003800200 */
.L_x_139:
[----:B0-----:R-:W2:Y:S01]  /*2de0*/  LDL.U8 R5, [R1+0x10] ;  /* 0x0000100001057983 */ /* 0x001ea20000100000 */
[----:B------:R-:W-:Y:S01]  /*2df0*/  IMAD.U32 R9, R2, -0x80000000, RZ ;  /* 0x8000000002097824 */ /* 0x000fe200078e00ff */
[----:B--2---:R-:W-:Y:S01]  /*2e00*/  LOP3.LUT R4, R4, R5, RZ, 0x3c, !PT ;  /* 0x0000000504047212 */ /* 0x004fe200078e3cff */
[----:B------:R-:W-:-:S04]  /*2e10*/  IMAD R5, R2, 0x114253d5, RZ ;  /* 0x114253d502057824 */ /* 0x000fc800078e02ff */
[C---:B------:R-:W-:Y:S02]  /*2e20*/  IMAD R5, R4.reuse, -0x783c846f, R5 ;  /* 0x87c37b9104057824 */ /* 0x040fe400078e0205 */
[----:B------:R-:W-:-:S04]  /*2e30*/  IMAD.WIDE.U32 R6, R4, 0x114253d5, RZ ;  /* 0x114253d504067825 */ /* 0x000fc800078e00ff */
[C---:B------:R-:W-:Y:S02]  /*2e40*/  IMAD R11, R4.reuse, -0x775ed616, R9 ;  /* 0x88a129ea040b7824 */ /* 0x040fe400078e0209 */
[----:B------:R-:W-:-:S04]  /*2e50*/  IMAD.WIDE.U32 R8, R4, -0x80000000, RZ ;  /* 0x8000000004087825 */ /* 0x000fc800078e00ff */
[----:B------:R-:W-:Y:S01]  /*2e60*/  IMAD.IADD R2, R7, 0x1, R5 ;  /* 0x0000000107027824 */ /* 0x000fe200078e0205 */
[----:B------:R-:W-:-:S04]  /*2e70*/  IADD3 R4, PT, PT, R9, R11, RZ ;  /* 0x0000000b09047210 */ /* 0x000fc80007ffe0ff */
[----:B------:R-:W-:Y:S01]  /*2e80*/  SHF.R.U32.HI R2, RZ, 0x1, R2 ;  /* 0x00000001ff027819 */ /* 0x000fe20000011602 */
[----:B------:R-:W-:-:S03]  /*2e90*/  IMAD R5, R4, 0x2745937f, RZ ;  /* 0x2745937f04057824 */ /* 0x000fc600078e02ff */
[----:B------:R-:W-:-:S05]  /*2ea0*/  LOP3.LUT R2, R2, R8, RZ, 0xfc, !PT ;  /* 0x0000000802027212 */ /* 0x000fca00078efcff */
[C---:B------:R-:W-:Y:S02]  /*2eb0*/  IMAD R7, R2.reuse, 0x4cf5ad43, R5 ;  /* 0x4cf5ad4302077824 */ /* 0x040fe400078e0205 */
[----:B------:R-:W-:-:S04]  /*2ec0*/  IMAD.WIDE.U32 R4, R2, 0x2745937f, RZ ;  /* 0x2745937f02047825 */ /* 0x000fc800078e00ff */
[----:B------:R-:W-:Y:S01]  /*2ed0*/  IMAD.IADD R5, R5, 0x1, R7 ;  /* 0x0000000105057824 */ /* 0x000fe200078e0207 */
[----:B------:R-:W-:-:S04]  /*2ee0*/  LOP3.LUT R17, R4, R17, RZ, 0x3c, !PT ;  /* 0x0000001104117212 */ /* 0x000fc800078e3cff */
[----:B------:R-:W-:-:S07]  /*2ef0*/  LOP3.LUT R20, R5, R20, RZ, 0x3c, !PT ;  /* 0x0000001405147212 */ /* 0x000fce00078e3cff */
.L_x_136:
[----:B------:R-:W-:Y:S05]  /*2f00*/  BSYNC.RECONVERGENT B0 ;  /* 0x0000000000007941 */ /* 0x000fea0003800200 */
.L_x_135:
[----:B------:R-:W-:Y:S05]  /*2f10*/  WARPSYNC.ALL ;  /* 0x0000000000007948 */ /* 0x000fea0003800000 */
[-C--:B0-----:R-:W-:Y:S01]  /*2f20*/  LOP3.LUT R7, R17, R0.reuse, RZ, 0x3c, !PT ;  /* 0x0000000011077212 */ /* 0x081fe200078e3cff */
[----:B------:R-:W0:Y:S01]  /*2f30*/  LDC R10, c[0x0][0x398] ;  /* 0x0000e600ff0a7b82 */ /* 0x000e220000000800 */
[----:B------:R-:W-:-:S04]  /*2f40*/  LOP3.LUT R0, R19, R0, RZ, 0x3c, !PT ;  /* 0x0000000013007212 */ /* 0x000fc800078e3cff */
[----:B------:R-:W-:-:S05]  /*2f50*/  IADD3 R7, P0, PT, R0, R7, RZ ;  /* 0x0000000700077210 */ /* 0x000fca0007f1e0ff */
[----:B------:R-:W-:Y:S01]  /*2f60*/  IMAD.X R9, R20, 0x1, R18, P0 ;  /* 0x0000000114097824 */ /* 0x000fe200000e0612 */
[----:B------:R-:W-:-:S04]  /*2f70*/  IADD3 R5, P0, PT, R7, R0, RZ ;  /* 0x0000000007057210 */ /* 0x000fc80007f1e0ff */
[----:B------:R-:W-:Y:S02]  /*2f80*/  IADD3.X R18, PT, PT, R18, R9, RZ, P0, !PT ;  /* 0x0000000912127210 */ /* 0x000fe400007fe4ff */
[----:B------:R-:W-:Y:S01]  /*2f90*/  SHF.R.U32.HI R4, RZ, 0x1, R9 ;  /* 0x00000001ff047819 */ /* 0x000fe20000011609 */
[----:B------:R-:W-:Y:S01]  /*2fa0*/  IMAD R9, R9, -0x12aa7333, RZ ;  /* 0xed558ccd09097824 */ /* 0x000fe200078e02ff */
[----:B------:R-:W-:Y:S02]  /*2fb0*/  SHF.R.U32.HI R6, RZ, 0x1, R18 ;  /* 0x00000001ff067819 */ /* 0x000fe40000011612 */
[----:B------:R-:W-:Y:S01]  /*2fc0*/  LOP3.LUT R4, R4, R7, RZ, 0x3c, !PT ;  /* 0x0000000704047212 */ /* 0x000fe200078e3cff */
[----:B------:R-:W-:Y:S01]  /*2fd0*/  IMAD R7, R18, -0x12aa7333, RZ ;  /* 0xed558ccd12077824 */ /* 0x000fe200078e02ff */
[----:B------:R-:W-:-:S03]  /*2fe0*/  LOP3.LUT R6, R6, R5, RZ, 0x3c, !PT ;  /* 0x0000000506067212 */ /* 0x000fc600078e3cff */
[C---:B------:R-:W-:Y:S02]  /*2ff0*/  IMAD R9, R4.reuse, -0xae5029, R9 ;  /* 0xff51afd704097824 */ /* 0x040fe400078e0209 */
[----:B------:R-:W-:-:S04]  /*3000*/  IMAD.WIDE.U32 R4, R4, -0x12aa7333, RZ ;  /* 0xed558ccd04047825 */ /* 0x000fc800078e00ff */
[C---:B------:R-:W-:Y:S02]  /*3010*/  IMAD R11, R6.reuse, -0xae5029, R7 ;  /* 0xff51afd7060b7824 */ /* 0x040fe400078e0207 */
[----:B------:R-:W-:-:S04]  /*3020*/  IMAD.WIDE.U32 R6, R6, -0x12aa7333, RZ ;  /* 0xed558ccd06067825 */ /* 0x000fc800078e00ff */
[----:B------:R-:W-:Y:S02]  /*3030*/  IMAD.IADD R2, R5, 0x1, R9 ;  /* 0x0000000105027824 */ /* 0x000fe400078e0209 */
[----:B------:R-:W-:-:S03]  /*3040*/  IMAD.IADD R0, R7, 0x1, R11 ;  /* 0x0000000107007824 */ /* 0x000fc600078e020b */
[----:B------:R-:W-:Y:S02]  /*3050*/  SHF.R.U32.HI R7, RZ, 0x1, R2 ;  /* 0x00000001ff077819 */ /* 0x000fe40000011602 */
[----:B------:R-:W-:Y:S02]  /*3060*/  SHF.R.U32.HI R5, RZ, 0x1, R0 ;  /* 0x00000001ff057819 */ /* 0x000fe40000011600 */
[----:B------:R-:W-:Y:S01]  /*3070*/  LOP3.LUT R4, R7, R4, RZ, 0x3c, !PT ;  /* 0x0000000407047212 */ /* 0x000fe200078e3cff */
[----:B------:R-:W-:Y:S01]  /*3080*/  IMAD R7, R2, 0x1a85ec53, RZ ;  /* 0x1a85ec5302077824 */ /* 0x000fe200078e02ff */
[----:B------:R-:W-:Y:S01]  /*3090*/  LOP3.LUT R8, R5, R6, RZ, 0x3c, !PT ;  /* 0x0000000605087212 */ /* 0x000fe200078e3cff */
[----:B------:R-:W-:Y:S02]  /*30a0*/  IMAD R5, R0, 0x1a85ec53, RZ ;  /* 0x1a85ec5300057824 */ /* 0x000fe400078e02ff */
[C---:B------:R-:W-:Y:S02]  /*30b0*/  IMAD R11, R4.reuse, -0x3b314602, R7 ;  /* 0xc4ceb9fe040b7824 */ /* 0x040fe400078e0207 */
[----:B------:R-:W-:-:S04]  /*30c0*/  IMAD.WIDE.U32 R6, R4, 0x1a85ec53, RZ ;  /* 0x1a85ec5304067825 */ /* 0x000fc800078e00ff */
[C---:B------:R-:W-:Y:S01]  /*30d0*/  IMAD R13, R8.reuse, -0x3b314602, R5 ;  /* 0xc4ceb9fe080d7824 */ /* 0x040fe200078e0205 */
[----:B------:R-:W-:Y:S01]  /*30e0*/  IADD3 R0, PT, PT, R7, R11, RZ ;  /* 0x0000000b07007210 */ /* 0x000fe20007ffe0ff */
[----:B------:R-:W-:Y:S01]  /*30f0*/  IMAD.WIDE.U32 R8, R8, 0x1a85ec53, RZ ;  /* 0x1a85ec5308087825 */ /* 0x000fe200078e00ff */
[----:B------:R-:W1:Y:S02]  /*3100*/  LDC.64 R4, c[0x0][0x388] ;  /* 0x0000e200ff047b82 */ /* 0x000e640000000a00 */
[----:B------:R-:W-:Y:S01]  /*3110*/  SHF.R.U32.HI R7, RZ, 0x1, R0 ;  /* 0x00000001ff077819 */ /* 0x000fe20000011600 */
[----:B------:R-:W-:-:S03]  /*3120*/  IMAD.IADD R11, R9, 0x1, R13 ;  /* 0x00000001090b7824 */ /* 0x000fc600078e020d */
[----:B------:R-:W-:Y:S02]  /*3130*/  LOP3.LUT R6, R7, R6, RZ, 0x3c, !PT ;  /* 0x0000000607067212 */ /* 0x000fe400078e3cff */
[----:B------:R-:W-:-:S04]  /*3140*/  SHF.R.U32.HI R9, RZ, 0x1, R11 ;  /* 0x00000001ff097819 */ /* 0x000fc8000001160b */
[----:B------:R-:W-:-:S04]  /*3150*/  LOP3.LUT R9, R9, R8, RZ, 0x3c, !PT ;  /* 0x0000000809097212 */ /* 0x000fc800078e3cff */
[----:B------:R-:W-:-:S04]  /*3160*/  IADD3 R6, P0, PT, R9, R6, RZ ;  /* 0x0000000609067210 */ /* 0x000fc80007f1e0ff */
[----:B------:R-:W-:Y:S01]  /*3170*/  IADD3 R8, P1, PT, R6, R9, RZ ;  /* 0x0000000906087210 */ /* 0x000fe20007f3e0ff */
[----:B------:R-:W-:Y:S01]  /*3180*/  IMAD.X R7, R11, 0x1, R0, P0 ;  /* 0x000000010b077824 */ /* 0x000fe200000e0600 */
[----:B0-----:R-:W-:Y:S01]  /*3190*/  ISETP.GE.AND P0, PT, R10, 0x1, PT ;  /* 0x000000010a00780c */ /* 0x001fe20003f06270 */
[----:B-1----:R-:W-:-:S03]  /*31a0*/  IMAD.WIDE R2, R3, 0x40, R4 ;  /* 0x0000004003027825 */ /* 0x002fc600078e0204 */
[----:B------:R-:W-:Y:S02]  /*31b0*/  IADD3.X R9, PT, PT, R7, R11, RZ, P1, !PT ;  /* 0x0000000b07097210 */ /* 0x000fe40000ffe4ff */
[----:B------:R0:W-:Y:S04]  /*31c0*/  STG.E.64 desc[UR6][R2.64], R6 ;  /* 0x0000000602007986 */ /* 0x0001e8000c101b06 */
[----:B------:R0:W-:Y:S03]  /*31d0*/  STG.E.64 desc[UR6][R2.64+0x40], R8 ;  /* 0x0000400802007986 */ /* 0x0001e6000c101b06 */
[----:B------:R-:W-:Y:S05]  /*31e0*/  @!P0 EXIT ;  /* 0x000000000000894d */ /* 0x000fea0003800000 */
[----:B------:R-:W1:Y:S01]  /*31f0*/  LDCU UR5, c[0x0][0x39c] ;  /* 0x00007380ff0577ac */ /* 0x000e620008000800 */
[C---:B------:R-:W-:Y:S01]  /*3200*/  ISETP.GE.U32.AND P0, PT, R10.reuse, 0x8, PT ;  /* 0x000000080a00780c */ /* 0x040fe20003f06070 */
[----:B------:R-:W-:Y:S01]  /*3210*/  IMAD.MOV.U32 R0, RZ, RZ, RZ ;  /* 0x000000ffff007224 */ /* 0x000fe200078e00ff */
[----:B0-----:R-:W-:Y:S01]  /*3220*/  LOP3.LUT R9, R10, 0x7, RZ, 0xc0, !PT ;  /* 0x000000070a097812 */ /* 0x001fe200078ec0ff */
[----:B------:R-:W0:Y:S01]  /*3230*/  LDCU UR9, c[0x0][0x39c] ;  /* 0x00007380ff0977ac */ /* 0x000e220008000800 */
[----:B-1----:R-:W-:-:S09]  /*3240*/  USHF.R.S32.HI UR5, URZ, 0x1f, UR5 ;  /* 0x0000001fff057899 */ /* 0x002fd20008011405 */
[----:B------:R-:W-:Y:S05]  /*3250*/  @!P0 BRA `(.L_x_164) ;  /* 0x00000014005c8947 */ /* 0x000fea0003800000 */
[----:B------:R-:W-:Y:S01]  /*3260*/  LOP3.LUT R0, R10, 0x7ffffff8, RZ, 0xc0, !PT ;  /* 0x7ffffff80a007812 */ /* 0x000fe200078ec0ff */
[----:B------:R-:W1:Y:S04]  /*3270*/  LDCU UR12, c[0x0][0x39c] ;  /* 0x00007380ff0c77ac */ /* 0x000e680008000800 */
[----:B------:R-:W-:Y:S01]  /*3280*/  IMAD.MOV R4, RZ, RZ, -R0 ;  /* 0x000000ffff047224 */ /* 0x000fe200078e0a00 */
[----:B------:R-:W2:Y:S01]  /*3290*/  LDCU.64 UR10, c[0x0][0x390] ;  /* 0x00007200ff0a77ac */ /* 0x000ea20008000a00 */
[----:B------:R-:W-:-:S05]  /*32a0*/  UMOV UR8, 0x3 ;  /* 0x0000000300087882 */ /* 0x000fca0000000000 */
.L_x_189:
[----:B---3--:R-:W3:Y:S04]  /*32b0*/  LDG.E.64 R6, desc[UR6][R2.64] ;  /* 0x0000000602067981 */ /* 0x008ee8000c1e1b00 */
[----:B------:R-:W3:Y:S01]  /*32c0*/  LDG.E.64 R10, desc[UR6][R2.64+0x40] ;  /* 0x00004006020a7981 */ /* 0x000ee2000c1e1b00 */
[----:B------:R-:W-:Y:S01]  /*32d0*/  UIADD3 UR4, UPT, UPT, UR8, -0x3, URZ ;  /* 0xfffffffd08047890 */ /* 0x000fe2000fffe0ff */
[----:B------:R-:W-:Y:S01]  /*32e0*/  VIADD R4, R4, 0x8 ;  /* 0x0000000804047836 */ /* 0x000fe20000000000 */
[----:B------:R-:W-:Y:S02]  /*32f0*/  BSSY.RECONVERGENT B0, `(.L_x_165) ;  /* 0x0000022000007945 */ /* 0x000fe40003800200 */
[----:B------:R-:W-:Y:S02]  /*3300*/  ULOP3.LUT UR4, UR4, 0xf8, URZ, 0xc0, !UPT ;  /* 0x000000f804047892 */ /* 0x000fe4000f8ec0ff */
[----:B------:R-:W-:-:S04]  /*3310*/  ISETP.NE.AND P2, PT, R4, RZ, PT ;  /* 0x000000ff0400720c */ /* 0x000fc80003f45270 */
[----:B---3--:R-:W-:-:S04]  /*3320*/  IMAD.WIDE.U32 R6, R10, UR4, R6 ;  /* 0x000000040a067c25 */ /* 0x008fc8000f8e0006 */
[----:B------:R-:W-:-:S05]  /*3330*/  IMAD R11, R11, UR4, RZ ;  /* 0x000000040b0b7c24 */ /* 0x000fca000f8e02ff */
[----:B------:R-:W-:-:S04]  /*3340*/  IADD3 R11, PT, PT, R7, R11, RZ ;  /* 0x0000000b070b7210 */ /* 0x000fc80007ffe0ff */
[----:B------:R-:W-:-:S04]  /*3350*/  LOP3.LUT R5, R11, UR5, RZ, 0xfc, !PT ;  /* 0x000000050b057c12 */ /* 0x000fc8000f8efcff */
[----:B------:R-:W-:-:S13]  /*3360*/  ISETP.NE.U32.AND P0, PT, R5, RZ, PT ;  /* 0x000000ff0500720c */ /* 0x000fda0003f05070 */
[----:B------:R-:W-:Y:S05]  /*3370*/  @P0 BRA `(.L_x_166) ;  /* 0x00000000004c0947 */ /* 0x000fea0003800000 */
[----:B-1----:R-:W1:Y:S01]  /*3380*/  I2F.U32.RP R5, UR12 ;  /* 0x0000000c00057d06 */ /* 0x002e620008209000 */
[----:B------:R-:W-:-:S07]  /*3390*/  ISETP.NE.U32.AND P1, PT, RZ, UR12, PT ;  /* 0x0000000cff007c0c */ /* 0x000fce000bf25070 */
[----:B-1----:R-:W1:Y:S02]  /*33a0*/  MUFU.RCP R5, R5 ;  /* 0x0000000500057308 */ /* 0x002e640000001000 */
[----:B-1----:R-:W-:-:S06]  /*33b0*/  VIADD R10, R5, 0xffffffe ;  /* 0x0ffffffe050a7836 */ /* 0x002fcc0000000000 */
[----:B------:R1:W3:Y:S02]  /*33c0*/  F2I.FTZ.U32.TRUNC.NTZ R11, R10 ;  /* 0x0000000a000b7305 */ /* 0x0002e4000021f000 */
[----:B-1----:R-:W-:Y:S01]  /*33d0*/  IMAD.MOV.U32 R10, RZ, RZ, RZ ;  /* 0x000000ffff0a7224 */ /* 0x002fe200078e00ff */
[----:B---3--:R-:W-:-:S05]  /*33e0*/  IADD3 R7, PT, PT, RZ, -R11, RZ ;  /* 0x8000000bff077210 */ /* 0x008fca0007ffe0ff */
[----:B------:R-:W-:-:S04]  /*33f0*/  IMAD R7, R7, UR12, RZ ;  /* 0x0000000c07077c24 */ /* 0x000fc8000f8e02ff */
[----:B------:R-:W-:-:S04]  /*3400*/  IMAD.HI.U32 R11, R11, R7, R10 ;  /* 0x000000070b0b7227 */ /* 0x000fc800078e000a */
[----:B------:R-:W-:Y:S02]  /*3410*/  IMAD.MOV.U32 R7, RZ, RZ, RZ ;  /* 0x000000ffff077224 */ /* 0x000fe400078e00ff */
[----:B------:R-:W-:-:S04]  /*3420*/  IMAD.HI.U32 R11, R11, R6, RZ ;  /* 0x000000060b0b7227 */ /* 0x000fc800078e00ff */
[----:B------:R-:W-:-:S04]  /*3430*/  IMAD.MOV R11, RZ, RZ, -R11 ;  /* 0x000000ffff0b7224 */ /* 0x000fc800078e0a0b */
[----:B------:R-:W-:-:S05]  /*3440*/  IMAD R6, R11, UR12, R6 ;  /* 0x0000000c0b067c24 */ /* 0x000fca000f8e0206 */
[----:B------:R-:W-:-:S13]  /*3450*/  ISETP.GE.U32.AND P0, PT, R6, UR12, PT ;  /* 0x0000000c06007c0c */ /* 0x000fda000bf06070 */
[----:B------:R-:W-:-:S04]  /*3460*/  @P0 IADD3 R6, PT, PT, R6, -UR12, RZ ;  /* 0x8000000c06060c10 */ /* 0x000fc8000fffe0ff */
[----:B------:R-:W-:-:S13]  /*3470*/  ISETP.GE.U32.AND P0, PT, R6, UR12, PT ;  /* 0x0000000c06007c0c */ /* 0x000fda000bf06070 */
[----:B------:R-:W-:Y:S01]  /*3480*/  @P0 VIADD R6, R6, -UR12 ;  /* 0x8000000c06060c36 */ /* 0x000fe20008000000 */
[----:B------:R-:W-:Y:S01]  /*3490*/  @!P1 LOP3.LUT R6, RZ, UR12, RZ, 0x33, !PT ;  /* 0x0000000cff069c12 */ /* 0x000fe2000f8e33ff */
[----:B------:R-:W-:Y:S06]  /*34a0*/  BRA `(.L_x_167) ;  /* 0x0000000000187947 */ /* 0x000fec0003800000 */
.L_x_166:
[----:B------:R-:W-:Y:S01]  /*34b0*/  MOV R7, R11 ;  /* 0x0000000b00077202 */ /* 0x000fe20000000f00 */
[----:B------:R-:W-:Y:S01]  /*34c0*/  IMAD.U32 R5, RZ, RZ, UR5 ;  /* 0x00000005ff057e24 */ /* 0x000fe2000f8e00ff */
[----:B------:R-:W-:-:S07]  /*34d0*/  MOV R8, 0x34f0 ;  /* 0x000034f000087802 */ /* 0x000fce0000000f00 */
[----:B012---:R-:W-:Y:S05]  /*34e0*/  CALL.REL.NOINC `($__internal_3_$__cuda_sm20_rem_u64) ;  /* 0x00000024008c7944 */ /* 0x007fea0003c00000 */
[----:B------:R-:W-:Y:S01]  /*34f0*/  IMAD.MOV.U32 R6, RZ, RZ, R10 ;  /* 0x000000ffff067224 */ /* 0x000fe200078e000a */
[----:B------:R-:W-:-:S07]  /*3500*/  MOV R7, R5 ;  /* 0x0000000500077202 */ /* 0x000fce0000000f00 */
.L_x_167:
[----:B0-2---:R-:W-:Y:S05]  /*3510*/  BSYNC.RECONVERGENT B0 ;  /* 0x0000000000007941 */ /* 0x005fea0003800200 */
.L_x_165:
[----:B------:R-:W-:Y:S01]  /*3520*/  IADD3 R12, P0, PT, R6, UR10, RZ ;  /* 0x0000000a060c7c10 */ /* 0x000fe2000ff1e0ff */
[----:B------:R-:W-:-:S03]  /*3530*/  IMAD.MOV.U32 R5, RZ, RZ, 0x1 ;  /* 0x00000001ff057424 */ /* 0x000fc600078e00ff */
[----:B------:R-:W-:Y:S02]  /*3540*/  IADD3.X R13, PT, PT, R7, UR11, RZ, P0, !PT ;  /* 0x0000000b070d7c10 */ /* 0x000fe400087fe4ff */
[----:B------:R-:W-:-:S05]  /*3550*/  PRMT R7, R5, 0x7610, R7 ;  /* 0x0000761005077816 */ /* 0x000fca0000000007 */
[----:B------:R0:W-:Y:S04]  /*3560*/  STG.E.U8 desc[UR6][R12.64], R7 ;  /* 0x000000070c007986 */ /* 0x0001e8000c101106 */
[----:B------:R-:W2:Y:S04]  /*3570*/  LDG.E.64 R10, desc[UR6][R2.64+0x40] ;  /* 0x00004006020a7981 */ /* 0x000ea8000c1e1b00 */
[----:B0-----:R-:W3:Y:S01]  /*3580*/  LDG.E.64 R6, desc[UR6][R2.64] ;  /* 0x0000000602067981 */ /* 0x001ee2000c1e1b00 */
[----:B------:R-:W-:-:S04]  /*3590*/  UIADD3 UR4, UPT, UPT, UR8, -0x2, URZ ;  /* 0xfffffffe08047890 */ /* 0x000fc8000fffe0ff */
[----:B------:R-:W-:Y:S01]  /*35a0*/  ULOP3.LUT UR4, UR4, 0xf9, URZ, 0xc0, !UPT ;  /* 0x000000f904047892 */ /* 0x000fe2000f8ec0ff */
[----:B------:R-:W-:Y:S05]  /*35b0*/  BSSY.RECONVERGENT B0, `(.L_x_168) ;  /* 0x0000020000007945 */ /* 0x000fea0003800200 */
[----:B--2---:R-:W-:Y:S02]  /*35c0*/  IMAD R11, R11, UR4, RZ ;  /* 0x000000040b0b7c24 */ /* 0x004fe4000f8e02ff */
[----:B---3--:R-:W-:-:S04]  /*35d0*/  IMAD.WIDE.U32 R6, R10, UR4, R6 ;  /* 0x000000040a067c25 */ /* 0x008fc8000f8e0006 */
[----:B------:R-:W-:-:S05]  /*35e0*/  IMAD.IADD R11, R7, 0x1, R11 ;  /* 0x00000001070b7824 */ /* 0x000fca00078e020b */
[----:B------:R-:W-:-:S04]  /*35f0*/  LOP3.LUT R5, R11, UR5, RZ, 0xfc, !PT ;  /* 0x000000050b057c12 */ /* 0x000fc8000f8efcff */
[----:B------:R-:W-:-:S13]  /*3600*/  ISETP.NE.U32.AND P0, PT, R5, RZ, PT ;  /* 0x000000ff0500720c */ /* 0x000fda0003f05070 */
[----:B------:R-:W-:Y:S05]  /*3610*/  @P0 BRA `(.L_x_169) ;  /* 0x00000000004c0947 */ /* 0x000fea0003800000 */
[----:B------:R-:W0:Y:S01]  /*3620*/  I2F.U32.RP R7, UR12 ;  /* 0x0000000c00077d06 */ /* 0x000e220008209000 */
[----:B------:R-:W-:-:S07]  /*3630*/  ISETP.NE.U32.AND P1, PT, RZ, UR12, PT ;  /* 0x0000000cff007c0c */ /* 0x000fce000bf25070 */
[----:B0-----:R-:W0:Y:S02]  /*3640*/  MUFU.RCP R7, R7 ;  /* 0x0000000700077308 */ /* 0x001e240000001000 */
[----:B0-----:R-:W-:Y:S01]  /*3650*/  IADD3 R10, PT, PT, R7, 0xffffffe, RZ ;  /* 0x0ffffffe070a7810 */ /* 0x001fe20007ffe0ff */
[----:B------:R-:W-:-:S05]  /*3660*/  HFMA2 R7, -RZ, RZ, 0, 0 ;  /* 0x00000000ff077431 */ /* 0x000fca00000001ff */
[----:B------:R0:W1:Y:S02]  /*3670*/  F2I.FTZ.U32.TRUNC.NTZ R11, R10 ;  /* 0x0000000a000b7305 */ /* 0x000064000021f000 */
[----:B0-----:R-:W-:Y:S02]  /*3680*/  IMAD.MOV.U32 R10, RZ, RZ, RZ ;  /* 0x000000ffff0a7224 */ /* 0x001fe400078e00ff */
[----:B-1----:R-:W-:-:S04]  /*3690*/  IMAD.MOV R5, RZ, RZ, -R11 ;  /* 0x000000ffff057224 */ /* 0x002fc800078e0a0b */
[----:B------:R-:W-:-:S04]  /*36a0*/  IMAD R5, R5, UR12, RZ ;  /* 0x0000000c05057c24 */ /* 0x000fc8000f8e02ff */
[----:B------:R-:W-:-:S06]  /*36b0*/  IMAD.HI.U32 R5, R11, R5, R10 ;  /* 0x000000050b057227 */ /* 0x000fcc00078e000a */
        /* <DEDUP_REMOVED lines=9> */
.L_x_169:
[----:B------:R-:W-:Y:S01]  /*3750*/  IMAD.MOV.U32 R7, RZ, RZ, R11 ;  /* 0x000000ffff077224 */ /* 0x000fe200078e000b */
[----:B------:R-:W-:Y:S01]  /*3760*/  MOV R8, 0x3790 ;  /* 0x0000379000087802 */ /* 0x000fe20000000f00 */
[----:B------:R-:W-:-:S07]  /*3770*/  IMAD.U32 R5, RZ, RZ, UR5 ;  /* 0x00000005ff057e24 */ /* 0x000fce000f8e00ff */
[----:B------:R-:W-:Y:S05]  /*3780*/  CALL.REL.NOINC `($__internal_3_$__cuda_sm20_rem_u64) ;  /* 0x0000002000e47944 */ /* 0x000fea0003c00000 */
[----:B------:R-:W-:Y:S01]  /*3790*/  MOV R6, R10 ;  /* 0x0000000a00067202 */ /* 0x000fe20000000f00 */
[----:B------:R-:W-:-:S07]  /*37a0*/  IMAD.MOV.U32 R7, RZ, RZ, R5 ;  /* 0x000000ffff077224 */ /* 0x000fce00078e0005 */
.L_x_170:
[----:B------:R-:W-:Y:S05]  /*37b0*/  BSYNC.RECONVERGENT B0 ;  /* 0x0000000000007941 */ /* 0x000fea0003800200 */
.L_x_168:
        /* <DEDUP_REMOVED lines=11> */
[----:B---3--:R-:W-:-:S05]  /*3870*/  IMAD.WIDE.U32 R6, R10, UR4, R6 ;  /* 0x000000040a067c25 */ /* 0x008fca000f8e0006 */
[----:B------:R-:W-:-:S04]  /*3880*/  IADD3 R11, PT, PT, R7, R11, RZ ;  /* 0x0000000b070b7210 */ /* 0x000fc80007ffe0ff */
[----:B------:R-:W-:-:S04]  /*3890*/  LOP3.LUT R5, R11, UR5, RZ, 0xfc, !PT ;  /* 0x000000050b057c12 */ /* 0x000fc8000f8efcff */
[----:B------:R-:W-:-:S13]  /*38a0*/  ISETP.NE.U32.AND P0, PT, R5, RZ, PT ;  /* 0x000000ff0500720c */ /* 0x000fda0003f05070 */
[----:B------:R-:W-:Y:S05]  /*38b0*/  @P0 BRA `(.L_x_172) ;  /* 0x00000000004c0947 */ /* 0x000fea0003800000 */
[----:B------:R-:W0:Y:S01]  /*38c0*/  I2F.U32.RP R7, UR12 ;  /* 0x0000000c00077d06 */ /* 0x000e220008209000 */
[----:B------:R-:W-:-:S07]  /*38d0*/  ISETP.NE.U32.AND P1, PT, RZ, UR12, PT ;  /* 0x0000000cff007c0c */ /* 0x000fce000bf25070 */
[----:B0-----:R-:W0:Y:S02]  /*38e0*/  MUFU.RCP R7, R7 ;  /* 0x0000000700077308 */ /* 0x001e240000001000 */
[----:B0-----:R-:W-:Y:S02]  /*38f0*/  VIADD R10, R7, 0xffffffe ;  /* 0x0ffffffe070a7836 */ /* 0x001fe40000000000 */
[----:B------:R-:W-:-:S04]  /*3900*/  IMAD.MOV.U32 R7, RZ, RZ, RZ ;  /* 0x000000ffff077224 */ /* 0x000fc800078e00ff */
[----:B------:R0:W1:Y:S02]  /*3910*/  F2I.FTZ.U32.TRUNC.NTZ R11, R10 ;  /* 0x0000000a000b7305 */ /* 0x000064000021f000 */
[----:B0-----:R-:W-:Y:S02]  /*3920*/  HFMA2 R10, -RZ, RZ, 0, 0 ;  /* 0x00000000ff0a7431 */ /* 0x001fe400000001ff */
[----:B-1----:R-:W-:-:S04]  /*3930*/  IMAD.MOV R5, RZ, RZ, -R11 ;  /* 0x000000ffff057224 */ /* 0x002fc800078e0a0b */
[----:B------:R-:W-:-:S04]  /*3940*/  IMAD R5, R5, UR12, RZ ;  /* 0x0000000c05057c24 */ /* 0x000fc8000f8e02ff */
[----:B------:R-:W-:-:S06]  /*3950*/  IMAD.HI.U32 R5, R11, R5, R10 ;  /* 0x000000050b057227 */ /* 0x000fcc00078e000a */
[----:B------:R-:W-:-:S04]  /*3960*/  IMAD.HI.U32 R5, R5, R6, RZ ;  /* 0x0000000605057227 */ /* 0x000fc800078e00ff */
[----:B------:R-:W-:-:S04]  /*3970*/  IMAD.MOV R5, RZ, RZ, -R5 ;  /* 0x000000ffff057224 */ /* 0x000fc800078e0a05 */
[----:B------:R-:W-:-:S05]  /*3980*/  IMAD R6, R5, UR12, R6 ;  /* 0x0000000c05067c24 */ /* 0x000fca000f8e0206 */
[----:B------:R-:W-:-:S13]  /*3990*/  ISETP.GE.U32.AND P0, PT, R6, UR12, PT ;  /* 0x0000000c06007c0c */ /* 0x000fda000bf06070 */
[----:B------:R-:W-:-:S05]  /*39a0*/  @P0 VIADD R6, R6, -UR12 ;  /* 0x8000000c06060c36 */ /* 0x000fca0008000000 */
[----:B------:R-:W-:-:S13]  /*39b0*/  ISETP.GE.U32.AND P0, PT, R6, UR12, PT ;  /* 0x0000000c06007c0c */ /* 0x000fda000bf06070 */
[----:B------:R-:W-:Y:S02]  /*39c0*/  @P0 IADD3 R6, PT, PT, R6, -UR12, RZ ;  /* 0x8000000c06060c10 */ /* 0x000fe4000fffe0ff */
[----:B------:R-:W-:Y:S01]  /*39d0*/  @!P1 LOP3.LUT R6, RZ, UR12, RZ, 0x33, !PT ;  /* 0x0000000cff069c12 */ /* 0x000fe2000f8e33ff */
[----:B------:R-:W-:Y:S06]  /*39e0*/  BRA `(.L_x_173) ;  /* 0x0000000000187947 */ /* 0x000fec0003800000 */
.L_x_172:
[----:B------:R-:W-:Y:S01]  /*39f0*/  IMAD.MOV.U32 R7, RZ, RZ, R11 ;  /* 0x000000ffff077224 */ /* 0x000fe200078e000b */
[----:B------:R-:W-:Y:S02]  /*3a00*/  MOV R5, UR5 ;  /* 0x0000000500057c02 */ /* 0x000fe40008000f00 */
[----:B------:R-:W-:-:S07]  /*3a10*/  MOV R8, 0x3a30 ;  /* 0x00003a3000087802 */ /* 0x000fce0000000f00 */
[----:B------:R-:W-:Y:S05]  /*3a20*/  CALL.REL.NOINC `($__internal_3_$__cuda_sm20_rem_u64) ;  /* 0x00000020003c7944 */ /* 0x000fea0003c00000 */
[----:B------:R-:W-:Y:S02]  /*3a30*/  IMAD.MOV.U32 R6, RZ, RZ, R10 ;  /* 0x000000ffff067224 */ /* 0x000fe400078e000a */
[----:B------:R-:W-:-:S07]  /*3a40*/  IMAD.MOV.U32 R7, RZ, RZ, R5 ;  /* 0x000000ffff077224 */ /* 0x000fce00078e0005 */
.L_x_173:
[----:B------:R-:W-:Y:S05]  /*3a50*/  BSYNC.RECONVERGENT B0 ;  /* 0x0000000000007941 */ /* 0x000fea0003800200 */
.L_x_171:
[----:B------:R-:W-:Y:S02]  /*3a60*/  IADD3 R12, P0, PT, R6, UR10, RZ ;  /* 0x0000000a060c7c10 */ /* 0x000fe4000ff1e0ff */
[----:B------:R-:W-:Y:S02]  /*3a70*/  MOV R5, 0x1 ;  /* 0x0000000100057802 */ /* 0x000fe40000000f00 */
[----:B------:R-:W-:Y:S02]  /*3a80*/  IADD3.X R13, PT, PT, R7, UR11, RZ, P0, !PT ;  /* 0x0000000b070d7c10 */ /* 0x000fe400087fe4ff */
[----:B------:R-:W-:-:S05]  /*3a90*/  PRMT R7, R5, 0x7610, R7 ;  /* 0x0000761005077816 */ /* 0x000fca0000000007 */
[----:B------:R0:W-:Y:S04]  /*3aa0*/  STG.E.U8 desc[UR6][R12.64], R7 ;  /* 0x000000070c007986 */ /* 0x0001e8000c101106 */
[----:B------:R-:W2:Y:S04]  /*3ab0*/  LDG.E.64 R10, desc[UR6][R2.64+0x40] ;  /* 0x00004006020a7981 */ /* 0x000ea8000c1e1b00 */
[----:B0-----:R-:W3:Y:S01]  /*3ac0*/  LDG.E.64 R6, desc[UR6][R2.64] ;  /* 0x0000000602067981 */ /* 0x001ee2000c1e1b00 */
[----:B------:R-:W-:Y:S01]  /*3ad0*/  ULOP3.LUT UR4, UR8, 0xfb, URZ, 0xc0, !UPT ;  /* 0x000000fb08047892 */ /* 0x000fe2000f8ec0ff */
[----:B------:R-:W-:Y:S05]  /*3ae0*/  BSSY.RECONVERGENT B0, `(.L_x_174) ;  /* 0x0000020000007945 */ /* 0x000fea0003800200 */
[----:B--2---:R-:W-:-:S02]  /*3af0*/  IMAD R11, R11, UR4, RZ ;  /* 0x000000040b0b7c24 */ /* 0x004fc4000f8e02ff */
        /* <DEDUP_REMOVED lines=11> */
[----:B0-----:R-:W-:Y:S01]  /*3bb0*/  IMAD.MOV.U32 R10, RZ, RZ, RZ ;  /* 0x000000ffff0a7224 */ /* 0x001fe200078e00ff */
[----:B-1----:R-:W-:-:S05]  /*3bc0*/  IADD3 R5, PT, PT, RZ, -R11, RZ ;  /* 0x8000000bff057210 */ /* 0x002fca0007ffe0ff */
[----:B------:R-:W-:-:S04]  /*3bd0*/  IMAD R5, R5, UR12, RZ ;  /* 0x0000000c05057c24 */ /* 0x000fc8000f8e02ff */
[----:B------:R-:W-:-:S06]  /*3be0*/  IMAD.HI.U32 R5, R11, R5, R10 ;  /* 0x000000050b057227 */ /* 0x000fcc00078e000a */
        /* <DEDUP_REMOVED lines=9> */
.L_x_175:
[----:B------:R-:W-:Y:S01]  /*3c80*/  MOV R7, R11 ;  /* 0x0000000b00077202 */ /* 0x000fe20000000f00 */
[----:B------:R-:W-:Y:S01]  /*3c90*/  IMAD.U32 R5, RZ, RZ, UR5 ;  /* 0x00000005ff057e24 */ /* 0x000fe2000f8e00ff */
[----:B------:R-:W-:-:S07]  /*3ca0*/  MOV R8, 0x3cc0 ;  /* 0x00003cc000087802 */ /* 0x000fce0000000f00 */
[----:B------:R-:W-:Y:S05]  /*3cb0*/  CALL.REL.NOINC `($__internal_3_$__cuda_sm20_rem_u64) ;  /* 0x0000001c00987944 */ /* 0x000fea0003c00000 */
[----:B------:R-:W-:Y:S01]  /*3cc0*/  IMAD.MOV.U32 R6, RZ, RZ, R10 ;  /* 0x000000ffff067224 */ /* 0x000fe200078e000a */
[----:B------:R-:W-:-:S07]  /*3cd0*/  MOV R7, R5 ;  /* 0x0000000500077202 */ /* 0x000fce0000000f00 */
.L_x_176:
[----:B------:R-:W-:Y:S05]  /*3ce0*/  BSYNC.RECONVERGENT B0 ;  /* 0x0000000000007941 */ /* 0x000fea0003800200 */
.L_x_174:
[----:B------:R-:W-:Y:S01]  /*3cf0*/  IADD3 R12, P0, PT, R6, UR10, RZ ;  /* 0x0000000a060c7c10 */ /* 0x000fe2000ff1e0ff */
[----:B------:R-:W-:-:S03]  /*3d00*/  IMAD.MOV.U32 R5, RZ, RZ, 0x1 ;  /* 0x00000001ff057424 */ /* 0x000fc600078e00ff */
[----:B------:R-:W-:Y:S02]  /*3d10*/  IADD3.X R13, PT, PT, R7, UR11, RZ, P0, !PT ;  /* 0x0000000b070d7c10 */ /* 0x000fe400087fe4ff */
[----:B------:R-:W-:-:S05]  /*3d20*/  PRMT R7, R5, 0x7610, R7 ;  /* 0x0000761005077816 */ /* 0x000fca0000000007 */
[----:B------:R0:W-:Y:S04]  /*3d30*/  STG.E.U8 desc[UR6][R12.64], R7 ;  /* 0x000000070c007986 */ /* 0x0001e8000c101106 */
[----:B------:R-:W2:Y:S04]  /*3d40*/  LDG.E.64 R10, desc[UR6][R2.64+0x40] ;  /* 0x00004006020a7981 */ /* 0x000ea8000c1e1b00 */
[----:B0-----:R-:W3:Y:S01]  /*3d50*/  LDG.E.64 R6, desc[UR6][R2.64] ;  /* 0x0000000602067981 */ /* 0x001ee2000c1e1b00 */
[----:B------:R-:W-:-:S04]  /*3d60*/  UIADD3 UR4, UPT, UPT, UR8, 0x1, URZ ;  /* 0x0000000108047890 */ /* 0x000fc8000fffe0ff */
        /* <DEDUP_REMOVED lines=27> */
.L_x_178:
[----:B------:R-:W-:Y:S01]  /*3f20*/  IMAD.MOV.U32 R7, RZ, RZ, R11 ;  /* 0x000000ffff077224 */ /* 0x000fe200078e000b */
[----:B------:R-:W-:Y:S01]  /*3f30*/  MOV R8, 0x3f60 ;  /* 0x00003f6000087802 */ /* 0x000fe20000000f00 */
[----:B------:R-:W-:-:S07]  /*3f40*/  IMAD.U32 R5, RZ, RZ, UR5 ;  /* 0x00000005ff057e24 */ /* 0x000fce000f8e00ff */
[----:B------:R-:W-:Y:S05]  /*3f50*/  CALL.REL.NOINC `($__internal_3_$__cuda_sm20_rem_u64) ;  /* 0x0000001800f07944 */ /* 0x000fea0003c00000 */
[----:B------:R-:W-:Y:S01]  /*3f60*/  MOV R6, R10 ;  /* 0x0000000a00067202 */ /* 0x000fe20000000f00 */
[----:B------:R-:W-:-:S07]  /*3f70*/  IMAD.MOV.U32 R7, RZ, RZ, R5 ;  /* 0x000000ffff077224 */ /* 0x000fce00078e0005 */
.L_x_179:
[----:B------:R-:W-:Y:S05]  /*3f80*/  BSYNC.RECONVERGENT B0 ;  /* 0x0000000000007941 */ /* 0x000fea0003800200 */
.L_x_177:
        /* <DEDUP_REMOVED lines=35> */
.L_x_181:
[----:B------:R-:W-:Y:S01]  /*41c0*/  IMAD.MOV.U32 R7, RZ, RZ, R11 ;  /* 0x000000ffff077224 */ /* 0x000fe200078e000b */
[----:B------:R-:W-:Y:S02]  /*41d0*/  MOV R5, UR5 ;  /* 0x0000000500057c02 */ /* 0x000fe40008000f00 */
[----:B------:R-:W-:-:S07]  /*41e0*/  MOV R8, 0x4200 ;  /* 0x0000420000087802 */ /* 0x000fce0000000f00 */
[----:B------:R-:W-:Y:S05]  /*41f0*/  CALL.REL.NOINC `($__internal_3_$__cuda_sm20_rem_u64) ;  /* 0x0000001800487944 */ /* 0x000fea0003c00000 */
[----:B------:R-:W-:Y:S02]  /*4200*/  IMAD.MOV.U32 R6, RZ, RZ, R10 ;  /* 0x000000ffff067224 */ /* 0x000fe400078e000a */
[----:B------:R-:W-:-:S07]  /*4210*/  IMAD.MOV.U32 R7, RZ, RZ, R5 ;  /* 0x000000ffff077224 */ /* 0x000fce00078e0005 */
.L_x_182:
[----:B------:R-:W-:Y:S05]  /*4220*/  BSYNC.RECONVERGENT B0 ;  /* 0x0000000000007941 */ /* 0x000fea0003800200 */
.L_x_180:
[----:B------:R-:W-:Y:S02]  /*4230*/  IADD3 R12, P0, PT, R6, UR10, RZ ;  /* 0x0000000a060c7c10 */ /* 0x000fe4000ff1e0ff */
[----:B------:R-:W-:Y:S02]  /*4240*/  MOV R5, 0x1 ;  /* 0x0000000100057802 */ /* 0x000fe40000000f00 */
        /* <DEDUP_REMOVED lines=33> */
.L_x_184:
[----:B------:R-:W-:Y:S01]  /*4460*/  MOV R7, R11 ;  /* 0x0000000b00077202 */ /* 0x000fe20000000f00 */
[----:B------:R-:W-:Y:S01]  /*4470*/  IMAD.U32 R5, RZ, RZ, UR5 ;  /* 0x00000005ff057e24 */ /* 0x000fe2000f8e00ff */
[----:B------:R-:W-:-:S07]  /*4480*/  MOV R8, 0x44a0 ;  /* 0x000044a000087802 */ /* 0x000fce0000000f00 */
[----:B------:R-:W-:Y:S05]  /*4490*/  CALL.REL.NOINC `($__internal_3_$__cuda_sm20_rem_u64) ;  /* 0x0000001400a07944 */ /* 0x000fea0003c00000 */
[----:B------:R-:W-:Y:S01]  /*44a0*/  IMAD.MOV.U32 R6, RZ, RZ, R10 ;  /* 0x000000ffff067224 */ /* 0x000fe200078e000a */
[----:B------:R-:W-:-:S07]  /*44b0*/  MOV R7, R5 ;  /* 0x0000000500077202 */ /* 0x000fce0000000f00 */
.L_x_185:
[----:B------:R-:W-:Y:S05]  /*44c0*/  BSYNC.RECONVERGENT B0 ;  /* 0x0000000000007941 */ /* 0x000fea0003800200 */
.L_x_183:
        /* <DEDUP_REMOVED lines=35> */
.L_x_187:
[----:B------:R-:W-:Y:S01]  /*4700*/  IMAD.MOV.U32 R7, RZ, RZ, R11 ;  /* 0x000000ffff077224 */ /* 0x000fe200078e000b */
[----:B------:R-:W-:Y:S01]  /*4710*/  MOV R8, 0x4740 ;  /* 0x0000474000087802 */ /* 0x000fe20000000f00 */
[----:B------:R-:W-:-:S07]  /*4720*/  IMAD.U32 R5, RZ, RZ, UR5 ;  /* 0x00000005ff057e24 */ /* 0x000fce000f8e00ff */
[----:B------:R-:W-:Y:S05]  /*4730*/  CALL.REL.NOINC `($__internal_3_$__cuda_sm20_rem_u64) ;  /* 0x0000001000f87944 */ /* 0x000fea0003c00000 */
[----:B------:R-:W-:Y:S01]  /*4740*/  MOV R6, R10 ;  /* 0x0000000a00067202 */ /* 0x000fe20000000f00 */
[----:B------:R-:W-:-:S07]  /*4750*/  IMAD.MOV.U32 R7, RZ, RZ, R5 ;  /* 0x000000ffff077224 */ /* 0x000fce00078e0005 */
.L_x_188:
[----:B------:R-:W-:Y:S05]  /*4760*/  BSYNC.RECONVERGENT B0 ;  /* 0x0000000000007941 */ /* 0x000fea0003800200 */
.L_x_186:
[----:B------:R-:W-:Y:S01]  /*4770*/  IADD3 R6, P0, PT, R6, UR10, RZ ;  /* 0x0000000a06067c10 */ /* 0x000fe2000ff1e0ff */
[----:B------:R-:W-:Y:S01]  /*4780*/  IMAD.MOV.U32 R5, RZ, RZ, 0x1 ;  /* 0x00000001ff057424 */ /* 0x000fe200078e00ff */
[----:B------:R-:W-:Y:S02]  /*4790*/  UIADD3 UR8, UPT, UPT, UR8, 0x8, URZ ;  /* 0x0000000808087890 */ /* 0x000fe4000fffe0ff */
[----:B------:R-:W-:-:S05]  /*47a0*/  IADD3.X R7, PT, PT, R7, UR11, RZ, P0, !PT ;  /* 0x0000000b07077c10 */ /* 0x000fca00087fe4ff */
[----:B------:R3:W-:Y:S01]  /*47b0*/  STG.E.U8 desc[UR6][R6.64], R5 ;  /* 0x0000000506007986 */ /* 0x0007e2000c101106 */
[----:B------:R-:W-:Y:S05]  /*47c0*/  @P2 BRA `(.L_x_189) ;  /* 0xffffffe800b82947 */ /* 0x000fea000383ffff */
.L_x_164:
[----:B------:R-:W-:-:S13]  /*47d0*/  ISETP.NE.AND P0, PT, R9, RZ, PT ;  /* 0x000000ff0900720c */ /* 0x000fda0003f05270 */
[----:B0-----:R-:W-:Y:S05]  /*47e0*/  @!P0 EXIT ;  /* 0x000000000000894d */ /* 0x001fea0003800000 */
[----:B------:R-:W0:Y:S01]  /*47f0*/  LDCU UR4, c[0x0][0x398] ;  /* 0x00007300ff0477ac */ /* 0x000e220008000800 */
[----:B------:R-:W-:Y:S01]  /*4800*/  ISETP.GE.U32.AND P0, PT, R9, 0x4, PT ;  /* 0x000000040900780c */ /* 0x000fe20003f06070 */
[----:B0-----:R-:W-:-:S12]  /*4810*/  ULOP3.LUT UR4, UR4, 0x3, URZ, 0xc0, !UPT ;  /* 0x0000000304047892 */ /* 0x001fd8000f8ec0ff */
[----:B------:R-:W-:Y:S05]  /*4820*/  @!P0 BRA `(.L_x_190) ;  /* 0x0000000800a08947 */ /* 0x000fea0003800000 */
[----:B---3--:R-:W2:Y:S04]  /*4830*/  LDG.E.64 R6, desc[UR6][R2.64] ;  /* 0x0000000602067981 */ /* 0x008ea8000c1e1b00 */
[----:B------:R-:W2:Y:S01]  /*4840*/  LDG.E.64 R4, desc[UR6][R2.64+0x40] ;  /* 0x0000400602047981 */ /* 0x000ea2000c1e1b00 */
[----:B------:R-:W-:Y:S01]  /*4850*/  LOP3.LUT R9, R0, 0xff, RZ, 0xc0, !PT ;  /* 0x000000ff00097812 */ /* 0x000fe200078ec0ff */
[----:B------:R-:W-:Y:S04]  /*4860*/  BSSY.RECONVERGENT B0, `(.L_x_191) ;  /* 0x0000020000007945 */ /* 0x000fe80003800200 */
[----:B--2---:R-:W-:-:S04]  /*4870*/  IMAD.WIDE.U32 R6, R4, R9, R6 ;  /* 0x0000000904067225 */ /* 0x004fc800078e0006 */
[----:B------:R-:W-:-:S05]  /*4880*/  IMAD R5, R5, R9, RZ ;  /* 0x0000000905057224 */ /* 0x000fca00078e02ff */
[----:B------:R-:W-:-:S04]  /*4890*/  IADD3 R5, PT, PT, R7, R5, RZ ;  /* 0x0000000507057210 */ /* 0x000fc80007ffe0ff */
[----:B------:R-:W-:-:S04]  /*48a0*/  LOP3.LUT R4, R5, UR5, RZ, 0xfc, !PT ;  /* 0x0000000505047c12 */ /* 0x000fc8000f8efcff */
[----:B------:R-:W-:-:S13]  /*48b0*/  ISETP.NE.U32.AND P0, PT, R4, RZ, PT ;  /* 0x000000ff0400720c */ /* 0x000fda0003f05070 */
[----:B------:R-:W-:Y:S05]  /*48c0*/  @P0 BRA `(.L_x_192) ;  /* 0x0000000000500947 */ /* 0x000fea0003800000 */
[----:B------:R-:W0:Y:S01]  /*48d0*/  LDCU UR8, c[0x0][0x39c] ;  /* 0x00007380ff0877ac */ /* 0x000e220008000800 */
[----:B------:R-:W-:Y:S01]  /*48e0*/  HFMA2 R4, -RZ, RZ, 0, 0 ;  /* 0x00000000ff047431 */ /* 0x000fe200000001ff */
[----:B0-----:R-:W0:Y:S01]  /*48f0*/  I2F.U32.RP R7, UR8 ;  /* 0x0000000800077d06 */ /* 0x001e220008209000 */
[----:B------:R-:W-:-:S07]  /*4900*/  ISETP.NE.U32.AND P1, PT, RZ, UR8, PT ;  /* 0x00000008ff007c0c */ /* 0x000fce000bf25070 */
[----:B0-----:R-:W0:Y:S02]  /*4910*/  MUFU.RCP R7, R7 ;  /* 0x0000000700077308 */ /* 0x001e240000001000 */
[----:B0-----:R-:W-:-:S06]  /*4920*/  VIADD R8, R7, 0xffffffe ;  /* 0x0ffffffe07087836 */ /* 0x001fcc0000000000 */
[----:B------:R-:W0:Y:S02]  /*4930*/  F2I.FTZ.U32.TRUNC.NTZ R5, R8 ;  /* 0x0000000800057305 */ /* 0x000e24000021f000 */
[----:B0-----:R-:W-:-:S04]  /*4940*/  IMAD.MOV R9, RZ, RZ, -R5 ;  /* 0x000000ffff097224 */ /* 0x001fc800078e0a05 */
[----:B------:R-:W-:-:S04]  /*4950*/  IMAD R9, R9, UR8, RZ ;  /* 0x0000000809097c24 */ /* 0x000fc8000f8e02ff */
[----:B------:R-:W-:-:S06]  /*4960*/  IMAD.HI.U32 R9, R5, R9, R4 ;  /* 0x0000000905097227 */ /* 0x000fcc00078e0004 */
[----:B------:R-:W-:-:S04]  /*4970*/  IMAD.HI.U32 R4, R9, R6, RZ ;  /* 0x0000000609047227 */ /* 0x000fc800078e00ff */
[----:B------:R-:W-:-:S04]  /*4980*/  IMAD.MOV R5, RZ, RZ, -R4 ;  /* 0x000000ffff057224 */ /* 0x000fc800078e0a04 */
[----:B------:R-:W-:Y:S02]  /*4990*/  IMAD R4, R5, UR8, R6 ;  /* 0x0000000805047c24 */ /* 0x000fe4000f8e0206 */
[----:B------:R-:W-:-:S03]  /*49a0*/  IMAD.MOV.U32 R5, RZ, RZ, RZ ;  /* 0x000000ffff057224 */ /* 0x000fc600078e00ff */
[----:B------:R-:W-:-:S13]  /*49b0*/  ISETP.GE.U32.AND P0, PT, R4, UR8, PT ;  /* 0x0000000804007c0c */ /* 0x000fda000bf06070 */
[----:B------:R-:W-:-:S05]  /*49c0*/  @P0 VIADD R4, R4, -UR8 ;  /* 0x8000000804040c36 */ /* 0x000fca0008000000 */
[----:B------:R-:W-:-:S13]  /*49d0*/  ISETP.GE.U32.AND P0, PT, R4, UR8, PT ;  /* 0x0000000804007c0c */ /* 0x000fda000bf06070 */
[----:B------:R-:W-:Y:S02]  /*49e0*/  @P0 IADD3 R4, PT, PT, R4, -UR8, RZ ;  /* 0x8000000804040c10 */ /* 0x000fe4000fffe0ff */
[----:B------:R-:W-:Y:S01]  /*49f0*/  @!P1 LOP3.LUT R4, RZ, UR8, RZ, 0x33, !PT ;  /* 0x00000008ff049c12 */ /* 0x000fe2000f8e33ff */
[----:B------:R-:W-:Y:S06]  /*4a00*/  BRA `(.L_x_193) ;  /* 0x0000000000147947 */ /* 0x000fec0003800000 */
.L_x_192:
[----:B------:R-:W-:Y:S01]  /*4a10*/  IMAD.MOV.U32 R7, RZ, RZ, R5 ;  /* 0x000000ffff077224 */ /* 0x000fe200078e0005 */
[----:B------:R-:W-:Y:S02]  /*4a20*/  MOV R5, UR5 ;  /* 0x0000000500057c02 */ /* 0x000fe40008000f00 */
[----:B------:R-:W-:-:S07]  /*4a30*/  MOV R8, 0x4a50 ;  /* 0x00004a5000087802 */ /* 0x000fce0000000f00 */
[----:B------:R-:W-:Y:S05]  /*4a40*/  CALL.REL.NOINC `($__internal_3_$__cuda_sm20_rem_u64) ;  /* 0x0000001000347944 */ /* 0x000fea0003c00000 */
[----:B------:R-:W-:-:S07]  /*4a50*/  IMAD.MOV.U32 R4, RZ, RZ, R10 ;  /* 0x000000ffff047224 */ /* 0x000fce00078e000a */
.L_x_193:
[----:B------:R-:W-:Y:S05]  /*4a60*/  BSYNC.RECONVERGENT B0 ;  /* 0x0000000000007941 */ /* 0x000fea0003800200 */
.L_x_191:
[----:B------:R-:W0:Y:S01]  /*4a70*/  LDCU.64 UR10, c[0x0][0x390] ;  /* 0x00007200ff0a77ac */ /* 0x000e220008000a00 */
[----:B------:R-:W-:Y:S01]  /*4a80*/  IMAD.MOV.U32 R7, RZ, RZ, 0x1 ;  /* 0x00000001ff077424 */ /* 0x000fe200078e00ff */
[----:B0-----:R-:W-:-:S04]  /*4a90*/  IADD3 R8, P0, PT, R4, UR10, RZ ;  /* 0x0000000a04087c10 */ /* 0x001fc8000ff1e0ff */
[----:B------:R-:W-:-:S05]  /*4aa0*/  IADD3.X R9, PT, PT, R5, UR11, RZ, P0, !PT ;  /* 0x0000000b05097c10 */ /* 0x000fca00087fe4ff */
[----:B------:R0:W-:Y:S04]  /*4ab0*/  STG.E.U8 desc[UR6][R8.64], R7 ;  /* 0x0000000708007986 */ /* 0x0001e8000c101106 */
[----:B------:R-:W2:Y:S04]  /*4ac0*/  LDG.E.64 R4, desc[UR6][R2.64+0x40] ;  /* 0x0000400602047981 */ /* 0x000ea8000c1e1b00 */
[----:B0-----:R-:W3:Y:S01]  /*4ad0*/  LDG.E.64 R6, desc[UR6][R2.64] ;  /* 0x0000000602067981 */ /* 0x001ee2000c1e1b00 */
[----:B------:R-:W-:-:S04]  /*4ae0*/  IADD3 R10, PT, PT, R0, 0x1, RZ ;  /* 0x00000001000a7810 */ /* 0x000fc80007ffe0ff */
[----:B------:R-:W-:Y:S01]  /*4af0*/  LOP3.LUT R11, R10, 0xff, RZ, 0xc0, !PT ;  /* 0x000000ff0a0b7812 */ /* 0x000fe200078ec0ff */
[----:B------:R-:W-:Y:S04]  /*4b00*/  BSSY.RECONVERGENT B0, `(.L_x_194) ;  /* 0x0000020000007945 */ /* 0x000fe80003800200 */
[-C--:B--2---:R-:W-:Y:S02]  /*4b10*/  IMAD R5, R5, R11.reuse, RZ ;  /* 0x0000000b05057224 */ /* 0x084fe400078e02ff */
[----:B---3--:R-:W-:-:S04]  /*4b20*/  IMAD.WIDE.U32 R6, R4, R11, R6 ;  /* 0x0000000b04067225 */ /* 0x008fc800078e0006 */
[----:B------:R-:W-:-:S05]  /*4b30*/  IMAD.IADD R5, R7, 0x1, R5 ;  /* 0x0000000107057824 */ /* 0x000fca00078e0205 */
[----:B------:R-:W-:-:S04]  /*4b40*/  LOP3.LUT R4, R5, UR5, RZ, 0xfc, !PT ;  /* 0x0000000505047c12 */ /* 0x000fc8000f8efcff */
[----:B------:R-:W-:-:S13]  /*4b50*/  ISETP.NE.U32.AND P0, PT, R4, RZ, PT ;  /* 0x000000ff0400720c */ /* 0x000fda0003f05070 */
[----:B------:R-:W-:Y:S05]  /*4b60*/  @P0 BRA `(.L_x_195) ;  /* 0x0000000000500947 */ /* 0x000fea0003800000 */
[----:B------:R-:W0:Y:S01]  /*4b70*/  LDCU UR8, c[0x0][0x39c] ;  /* 0x00007380ff0877ac */ /* 0x000e220008000800 */
[----:B------:R-:W-:Y:S01]  /*4b80*/  IMAD.MOV.U32 R4, RZ, RZ, RZ ;  /* 0x000000ffff047224 */ /* 0x000fe200078e00ff */
[----:B0-----:R-:W0:Y:S01]  /*4b90*/  I2F.U32.RP R7, UR8 ;  /* 0x0000000800077d06 */ /* 0x001e220008209000 */
[----:B------:R-:W-:-:S07]  /*4ba0*/  ISETP.NE.U32.AND P1, PT, RZ, UR8, PT ;  /* 0x00000008ff007c0c */ /* 0x000fce000bf25070 */
[----:B0-----:R-:W0:Y:S02]  /*4bb0*/  MUFU.RCP R7, R7 ;  /* 0x0000000700077308 */ /* 0x001e240000001000 */
[----:B0-----:R-:W-:-:S06]  /*4bc0*/  VIADD R8, R7, 0xffffffe ;  /* 0x0ffffffe07087836 */ /* 0x001fcc0000000000 */
[----:B------:R-:W0:Y:S02]  /*4bd0*/  F2I.FTZ.U32.TRUNC.NTZ R5, R8 ;  /* 0x0000000800057305 */ /* 0x000e24000021f000 */
[----:B0-----:R-:W-:-:S05]  /*4be0*/  IADD3 R9, PT, PT, RZ, -R5, RZ ;  /* 0x80000005ff097210 */ /* 0x001fca0007ffe0ff */
[----:B------:R-:W-:-:S04]  /*4bf0*/  IMAD R9, R9, UR8, RZ ;  /* 0x0000000809097c24 */ /* 0x000fc8000f8e02ff */
[----:B------:R-:W-:-:S06]  /*4c00*/  IMAD.HI.U32 R9, R5, R9, R4 ;  /* 0x0000000905097227 */ /* 0x000fcc00078e0004 */
[----:B------:R-:W-:-:S04]  /*4c10*/  IMAD.HI.U32 R4, R9, R6, RZ ;  /* 0x0000000609047227 */ /* 0x000fc800078e00ff */
[----:B------:R-:W-:-:S04]  /*4c20*/  IMAD.MOV R5, RZ, RZ, -R4 ;  /* 0x000000ffff057224 */ /* 0x000fc800078e0a04 */
[----:B------:R-:W-:Y:S02]  /*4c30*/  IMAD R4, R5, UR8, R6 ;  /* 0x0000000805047c24 */ /* 0x000fe4000f8e0206 */
[----:B------:R-:W-:-:S03]  /*4c40*/  IMAD.MOV.U32 R5, RZ, RZ, RZ ;  /* 0x000000ffff057224 */ /* 0x000fc600078e00ff */
[----:B------:R-:W-:-:S13]  /*4c50*/  ISETP.GE.U32.AND P0, PT, R4, UR8, PT ;  /* 0x0000000804007c0c */ /* 0x000fda000bf06070 */
[----:B------:R-:W-:-:S04]  /*4c60*/  @P0 IADD3 R4, PT, PT, R4, -UR8, RZ ;  /* 0x8000000804040c10 */ /* 0x000fc8000fffe0ff */
[----:B------:R-:W-:-:S13]  /*4c70*/  ISETP.GE.U32.AND P0, PT, R4, UR8, PT ;  /* 0x0000000804007c0c */ /* 0x000fda000bf06070 */
[----:B------:R-:W-:Y:S01]  /*4c80*/  @P0 VIADD R4, R4, -UR8 ;  /* 0x8000000804040c36 */ /* 0x000fe20008000000 */
[----:B------:R-:W-:Y:S01]  /*4c90*/  @!P1 LOP3.LUT R4, RZ, UR8, RZ, 0x33, !PT ;  /* 0x00000008ff049c12 */ /* 0x000fe2000f8e33ff */
[----:B------:R-:W-:Y:S06]  /*4ca0*/  BRA `(.L_x_196) ;  /* 0x0000000000147947 */ /* 0x000fec0003800000 */
.L_x_195:
[----:B------:R-:W-:Y:S01]  /*4cb0*/  MOV R7, R5 ;  /* 0x0000000500077202 */ /* 0x000fe20000000f00 */
[----:B------:R-:W-:Y:S01]  /*4cc0*/  IMAD.U32 R5, RZ, RZ, UR5 ;  /* 0x00000005ff057e24 */ /* 0x000fe2000f8e00ff */
[----:B------:R-:W-:-:S07]  /*4cd0*/  MOV R8, 0x4cf0 ;  /* 0x00004cf000087802 */ /* 0x000fce0000000f00 */
[----:B------:R-:W-:Y:S05]  /*4ce0*/  CALL.REL.NOINC `($__internal_3_$__cuda_sm20_rem_u64) ;  /* 0x0000000c008c7944 */ /* 0x000fea0003c00000 */
[----:B------:R-:W-:-:S07]  /*4cf0*/  IMAD.MOV.U32 R4, RZ, RZ, R10 ;  /* 0x000000ffff047224 */ /* 0x000fce00078e000a */
.L_x_196:
[----:B------:R-:W-:Y:S05]  /*4d00*/  BSYNC.RECONVERGENT B0 ;  /* 0x0000000000007941 */ /* 0x000fea0003800200 */
.L_x_194:
[----:B------:R-:W0:Y:S01]  /*4d10*/  LDCU.64 UR10, c[0x0][0x390] ;  /* 0x00007200ff0a77ac */ /* 0x000e220008000a00 */
[----:B------:R-:W-:Y:S01]  /*4d20*/  HFMA2 R7, -RZ, RZ, 0, 5.9604644775390625e-08 ;  /* 0x00000001ff077431 */ /* 0x000fe200000001ff */
[----:B0-----:R-:W-:-:S04]  /*4d30*/  IADD3 R8, P0, PT, R4, UR10, RZ ;  /* 0x0000000a04087c10 */ /* 0x001fc8000ff1e0ff */
[----:B------:R-:W-:-:S05]  /*4d40*/  IADD3.X R9, PT, PT, R5, UR11, RZ, P0, !PT ;  /* 0x0000000b05097c10 */ /* 0x000fca00087fe4ff */
[----:B------:R0:W-:Y:S04]  /*4d50*/  STG.E.U8 desc[UR6][R8.64], R7 ;  /* 0x0000000708007986 */ /* 0x0001e8000c101106 */
[----:B------:R-:W2:Y:S04]  /*4d60*/  LDG.E.64 R4, desc[UR6][R2.64+0x40] ;  /* 0x0000400602047981 */ /* 0x000ea8000c1e1b00 */
[----:B0-----:R-:W3:Y:S01]  /*4d70*/  LDG.E.64 R6, desc[UR6][R2.64] ;  /* 0x0000000602067981 */ /* 0x001ee2000c1e1b00 */
[----:B------:R-:W-:-:S05]  /*4d80*/  VIADD R10, R0, 0x2 ;  /* 0x00000002000a7836 */ /* 0x000fca0000000000 */
        /* <DEDUP_REMOVED lines=13> */
[----:B0-----:R-:W-:-:S06]  /*4e60*/  IADD3 R8, PT, PT, R7, 0xffffffe, RZ ;  /* 0x0ffffffe07087810 */ /* 0x001fcc0007ffe0ff */
[----:B------:R-:W0:Y:S02]  /*4e70*/  F2I.FTZ.U32.TRUNC.NTZ R5, R8 ;  /* 0x0000000800057305 */ /* 0x000e24000021f000 */
[----:B0-----:R-:W-:-:S04]  /*4e80*/  IMAD.MOV R9, RZ, RZ, -R5 ;  /* 0x000000ffff097224 */ /* 0x001fc800078e0a05 */
[----:B------:R-:W-:-:S04]  /*4e90*/  IMAD R9, R9, UR8, RZ ;  /* 0x0000000809097c24 */ /* 0x000fc8000f8e02ff */
[----:B------:R-:W-:-:S06]  /*4ea0*/  IMAD.HI.U32 R9, R5, R9, R4 ;  /* 0x0000000905097227 */ /* 0x000fcc00078e0004 */
[----:B------:R-:W-:-:S05]  /*4eb0*/  IMAD.HI.U32 R4, R9, R6, RZ ;  /* 0x0000000609047227 */ /* 0x000fca00078e00ff */
[----:B------:R-:W-:-:S05]  /*4ec0*/  IADD3 R5, PT, PT, -R4, RZ, RZ ;  /* 0x000000ff04057210 */ /* 0x000fca0007ffe1ff */
[----:B------:R-:W-:Y:S01]  /*4ed0*/  IMAD R4, R5, UR8, R6 ;  /* 0x0000000805047c24 */ /* 0x000fe2000f8e0206 */
[----:B------:R-:W-:-:S04]  /*4ee0*/  MOV R5, RZ ;  /* 0x000000ff00057202 */ /* 0x000fc80000000f00 */
[----:B------:R-:W-:-:S13]  /*4ef0*/  ISETP.GE.U32.AND P0, PT, R4, UR8, PT ;  /* 0x0000000804007c0c */ /* 0x000fda000bf06070 */
[----:B------:R-:W-:-:S05]  /*4f00*/  @P0 VIADD R4, R4, -UR8 ;  /* 0x8000000804040c36 */ /* 0x000fca0008000000 */
[----:B------:R-:W-:-:S13]  /*4f10*/  ISETP.GE.U32.AND P0, PT, R4, UR8, PT ;  /* 0x0000000804007c0c */ /* 0x000fda000bf06070 */
[----:B------:R-:W-:Y:S01]  /*4f20*/  @P0 VIADD R4, R4, -UR8 ;  /* 0x8000000804040c36 */ /* 0x000fe20008000000 */
[----:B------:R-:W-:Y:S01]  /*4f30*/  @!P1 LOP3.LUT R4, RZ, UR8, RZ, 0x33, !PT ;  /* 0x00000008ff049c12 */ /* 0x000fe2000f8e33ff */
[----:B------:R-:W-:Y:S06]  /*4f40*/  BRA `(.L_x_199) ;  /* 0x0000000000147947 */ /* 0x000fec0003800000 */
.L_x_198:
[----:B------:R-:W-:Y:S01]  /*4f50*/  IMAD.MOV.U32 R7, RZ, RZ, R5 ;  /* 0x000000ffff077224 */ /* 0x000fe200078e0005 */
[----:B------:R-:W-:Y:S01]  /*4f60*/  MOV R8, 0x4f90 ;  /* 0x00004f9000087802 */ /* 0x000fe20000000f00 */
[----:B------:R-:W-:-:S07]  /*4f70*/  IMAD.U32 R5, RZ, RZ, UR5 ;  /* 0x00000005ff057e24 */ /* 0x000fce000f8e00ff */
[----:B------:R-:W-:Y:S05]  /*4f80*/  CALL.REL.NOINC `($__internal_3_$__cuda_sm20_rem_u64) ;  /* 0x0000000800e47944 */ /* 0x000fea0003c00000 */
[----:B------:R-:W-:-:S07]  /*4f90*/  MOV R4, R10 ;  /* 0x0000000a00047202 */ /* 0x000fce0000000f00 */
.L_x_199:
[----:B------:R-:W-:Y:S05]  /*4fa0*/  BSYNC.RECONVERGENT B0 ;  /* 0x0000000000007941 */ /* 0x000fea0003800200 */
.L_x_197:
[----:B------:R-:W0:Y:S01]  /*4fb0*/  LDCU.64 UR10, c[0x0][0x390] ;  /* 0x00007200ff0a77ac */ /* 0x000e220008000a00 */
[----:B------:R-:W-:Y:S01]  /*4fc0*/  IMAD.MOV.U32 R7, RZ, RZ, 0x1 ;  /* 0x00000001ff077424 */ /* 0x000fe200078e00ff */
        /* <DEDUP_REMOVED lines=9> */
[----:B---3--:R-:W-:-:S05]  /*5060*/  IMAD.WIDE.U32 R6, R4, R11, R6 ;  /* 0x0000000b04067225 */ /* 0x008fca00078e0006 */
        /* <DEDUP_REMOVED lines=24> */
.L_x_201:
[----:B------:R-:W-:Y:S01]  /*51f0*/  IMAD.MOV.U32 R7, RZ, RZ, R5 ;  /* 0x000000ffff077224 */ /* 0x000fe200078e0005 */
[----:B------:R-:W-:Y:S02]  /*5200*/  MOV R5, UR5 ;  /* 0x0000000500057c02 */ /* 0x000fe40008000f00 */
[----:B------:R-:W-:-:S07]  /*5210*/  MOV R8, 0x5230 ;  /* 0x0000523000087802 */ /* 0x000fce0000000f00 */
[----:B------:R-:W-:Y:S05]  /*5220*/  CALL.REL.NOINC `($__internal_3_$__cuda_sm20_rem_u64) ;  /* 0x00000008003c7944 */ /* 0x000fea0003c00000 */
[----:B------:R-:W-:-:S07]  /*5230*/  IMAD.MOV.U32 R4, RZ, RZ, R10 ;  /* 0x000000ffff047224 */ /* 0x000fce00078e000a */
.L_x_202:
[----:B------:R-:W-:Y:S05]  /*5240*/  BSYNC.RECONVERGENT B0 ;  /* 0x0000000000007941 */ /* 0x000fea0003800200 */
.L_x_200:
[----:B------:R-:W0:Y:S01]  /*5250*/  LDCU.64 UR10, c[0x0][0x390] ;  /* 0x00007200ff0a77ac */ /* 0x000e220008000a00 */
[----:B------:R-:W-:Y:S01]  /*5260*/  IMAD.MOV.U32 R6, RZ, RZ, 0x1 ;  /* 0x00000001ff067424 */ /* 0x000fe200078e00ff */
[----:B------:R-:W-:Y:S02]  /*5270*/  IADD3 R0, PT, PT, R0, 0x4, RZ ;  /* 0x0000000400007810 */ /* 0x000fe40007ffe0ff */
[----:B0-----:R-:W-:-:S04]  /*5280*/  IADD3 R4, P0, PT, R4, UR10, RZ ;  /* 0x0000000a04047c10 */ /* 0x001fc8000ff1e0ff */
[----:B------:R-:W-:-:S05]  /*5290*/  IADD3.X R5, PT, PT, R5, UR11, RZ, P0, !PT ;  /* 0x0000000b05057c10 */ /* 0x000fca00087fe4ff */
[----:B------:R0:W-:Y:S04]  /*52a0*/  STG.E.U8 desc[UR6][R4.64], R6 ;  /* 0x0000000604007986 */ /* 0x0001e8000c101106 */
.L_x_190:
[----:B------:R-:W-:-:S13]  /*52b0*/  ISETP.NE.AND P0, PT, RZ, UR4, PT ;  /* 0x00000004ff007c0c */ /* 0x000fda000bf05270 */
[----:B------:R-:W-:Y:S05]  /*52c0*/  @!P0 EXIT ;  /* 0x000000000000894d */ /* 0x000fea0003800000 */
[----:B------:R-:W-:-:S09]  /*52d0*/  UISETP.NE.AND UP0, UPT, UR4, 0x1, UPT ;  /* 0x000000010400788c */ /* 0x000fd2000bf05270 */
[----:B------:R-:W-:Y:S05]  /*52e0*/  BRA.U !UP0, `(.L_x_203) ;  /* 0x0000000508507547 */ /* 0x000fea000b800000 */
[----:B0--3--:R-:W2:Y:S04]  /*52f0*/  LDG.E.64 R6, desc[UR6][R2.64] ;  /* 0x0000000602067981 */ /* 0x009ea8000c1e1b00 */
[----:B------:R-:W2:Y:S01]  /*5300*/  LDG.E.64 R4, desc[UR6][R2.64+0x40] ;  /* 0x0000400602047981 */ /* 0x000ea2000c1e1b00 */
[----:B------:R-:W-:Y:S01]  /*5310*/  LOP3.LUT R9, R0, 0xff, RZ, 0xc0, !PT ;  /* 0x000000ff00097812 */ /* 0x000fe200078ec0ff */
[----:B------:R-:W-:Y:S04]  /*5320*/  BSSY.RECONVERGENT B0, `(.L_x_204) ;  /* 0x0000020000007945 */ /* 0x000fe80003800200 */
[----:B--2---:R-:W-:-:S04]  /*5330*/  IMAD.WIDE.U32 R6, R9, R4, R6 ;  /* 0x0000000409067225 */ /* 0x004fc800078e0006 */
[----:B------:R-:W-:-:S04]  /*5340*/  IMAD R5, R5, R9, RZ ;  /* 0x0000000905057224 */ /* 0x000fc800078e02ff */
        /* <DEDUP_REMOVED lines=24> */
.L_x_205:
[----:B------:R-:W-:Y:S01]  /*54d0*/  MOV R7, R5 ;  /* 0x0000000500077202 */ /* 0x000fe20000000f00 */
[----:B------:R-:W-:Y:S01]  /*54e0*/  IMAD.U32 R5, RZ, RZ, UR5 ;  /* 0x00000005ff057e24 */ /* 0x000fe2000f8e00ff */
[----:B------:R-:W-:-:S07]  /*54f0*/  MOV R8, 0x5510 ;  /* 0x0000551000087802 */ /* 0x000fce0000000f00 */
[----:B------:R-:W-:Y:S05]  /*5500*/  CALL.REL.NOINC `($__internal_3_$__cuda_sm20_rem_u64) ;  /* 0x0000000400847944 */ /* 0x000fea0003c00000 */
[----:B------:R-:W-:-:S07]  /*5510*/  IMAD.MOV.U32 R4, RZ, RZ, R10 ;  /* 0x000000ffff047224 */ /* 0x000fce00078e000a */
.L_x_206:
[----:B------:R-:W-:Y:S05]  /*5520*/  BSYNC.RECONVERGENT B0 ;  /* 0x0000000000007941 */ /* 0x000fea0003800200 */
.L_x_204:
        /* <DEDUP_REMOVED lines=10> */
[----:B--2---:R-:W-:Y:S02]  /*55d0*/  IMAD R5, R5, R11, RZ ;  /* 0x0000000b05057224 */ /* 0x004fe400078e02ff */
        /* <DEDUP_REMOVED lines=25> */
.L_x_208:
[----:B------:R-:W-:Y:S01]  /*5770*/  IMAD.MOV.U32 R7, RZ, RZ, R5 ;  /* 0x000000ffff077224 */ /* 0x000fe200078e0005 */
[----:B------:R-:W-:Y:S01]  /*5780*/  MOV R8, 0x57b0 ;  /* 0x000057b000087802 */ /* 0x000fe20000000f00 */
[----:B------:R-:W-:-:S07]  /*5790*/  IMAD.U32 R5, RZ, RZ, UR5 ;  /* 0x00000005ff057e24 */ /* 0x000fce000f8e00ff */
[----:B------:R-:W-:Y:S05]  /*57a0*/  CALL.REL.NOINC `($__internal_3_$__cuda_sm20_rem_u64) ;  /* 0x0000000000dc7944 */ /* 0x000fea0003c00000 */
[----:B------:R-:W-:-:S07]  /*57b0*/  MOV R4, R10 ;  /* 0x0000000a00047202 */ /* 0x000fce0000000f00 */
.L_x_209:
[----:B------:R-:W-:Y:S05]  /*57c0*/  BSYNC.RECONVERGENT B0 ;  /* 0x0000000000007941 */ /* 0x000fea0003800200 */
.L_x_207:
[----:B------:R-:W0:Y:S01]  /*57d0*/  LDCU.64 UR10, c[0x0][0x390] ;  /* 0x00007200ff0a77ac */ /* 0x000e220008000a00 */
[----:B------:R-:W-:Y:S02]  /*57e0*/  IMAD.MOV.U32 R6, RZ, RZ, 0x1 ;  /* 0x00000001ff067424 */ /* 0x000fe400078e00ff */
[----:B------:R-:W-:Y:S01]  /*57f0*/  VIADD R0, R0, 0x2 ;  /* 0x0000000200007836 */ /* 0x000fe20000000000 */
[----:B0-----:R-:W-:-:S04]  /*5800*/  IADD3 R4, P0, PT, R4, UR10, RZ ;  /* 0x0000000a04047c10 */ /* 0x001fc8000ff1e0ff */
[----:B------:R-:W-:-:S05]  /*5810*/  IADD3.X R5, PT, PT, R5, UR11, RZ, P0, !PT ;  /* 0x0000000b05057c10 */ /* 0x000fca00087fe4ff */
[----:B------:R1:W-:Y:S04]  /*5820*/  STG.E.U8 desc[UR6][R4.64], R6 ;  /* 0x0000000604007986 */ /* 0x0003e8000c101106 */
.L_x_203:
[----:B01----:R-:W0:Y:S02]  /*5830*/  LDC R4, c[0x0][0x398] ;  /* 0x0000e600ff047b82 */ /* 0x003e240000000800 */
[----:B0-----:R-:W-:-:S04]  /*5840*/  LOP3.LUT R4, R4, 0x1, RZ, 0xc0, !PT ;  /* 0x0000000104047812 */ /* 0x001fc800078ec0ff */
[----:B------:R-:W-:-:S13]  /*5850*/  ISETP.NE.U32.AND P0, PT, R4, 0x1, PT ;  /* 0x000000010400780c */ /* 0x000fda0003f05070 */
[----:B------:R-:W-:Y:S05]  /*5860*/  @P0 EXIT ;  /* 0x000000000000094d */ /* 0x000fea0003800000 */
        /* <DEDUP_REMOVED lines=30> */
.L_x_211:
[----:B------:R-:W-:Y:S01]  /*5a50*/  MOV R7, R5 ;  /* 0x0000000500077202 */ /* 0x000fe20000000f00 */
[----:B------:R-:W-:Y:S01]  /*5a60*/  IMAD.U32 R5, RZ, RZ, UR5 ;  /* 0x00000005ff057e24 */ /* 0x000fe2000f8e00ff */
[----:B------:R-:W-:-:S07]  /*5a70*/  MOV R8, 0x5a90 ;  /* 0x00005a9000087802 */ /* 0x000fce0000000f00 */
[----:B------:R-:W-:Y:S05]  /*5a80*/  CALL.REL.NOINC `($__internal_3_$__cuda_sm20_rem_u64) ;  /* 0x0000000000247944 */ /* 0x000fea0003c00000 */
[----:B------:R-:W-:Y:S01]  /*5a90*/  MOV R2, R10 ;  /* 0x0000000a00027202 */ /* 0x000fe20000000f00 */
[----:B------:R-:W-:-:S07]  /*5aa0*/  IMAD.MOV.U32 R3, RZ, RZ, R5 ;  /* 0x000000ffff037224 */ /* 0x000fce00078e0005 */
.L_x_212:
[----:B------:R-:W-:Y:S05]  /*5ab0*/  BSYNC.RECONVERGENT B0 ;  /* 0x0000000000007941 */ /* 0x000fea0003800200 */
.L_x_210:
[----:B------:R-:W0:Y:S01]  /*5ac0*/  LDCU.64 UR10, c[0x0][0x390] ;  /* 0x00007200ff0a77ac */ /* 0x000e220008000a00 */
[----:B------:R-:W-:Y:S01]  /*5ad0*/  HFMA2 R0, -RZ, RZ, 0, 5.9604644775390625e-08 ;  /* 0x00000001ff007431 */ /* 0x000fe200000001ff */
[----:B0-----:R-:W-:-:S04]  /*5ae0*/  IADD3 R2, P0, PT, R2, UR10, RZ ;  /* 0x0000000a02027c10 */ /* 0x001fc8000ff1e0ff */
[----:B------:R-:W-:-:S05]  /*5af0*/  IADD3.X R3, PT, PT, R3, UR11, RZ, P0, !PT ;  /* 0x0000000b03037c10 */ /* 0x000fca00087fe4ff */
[----:B------:R-:W-:Y:S01]  /*5b00*/  STG.E.U8 desc[UR6][R2.64], R0 ;  /* 0x0000000002007986 */ /* 0x000fe2000c101106 */
[----:B------:R-:W-:Y:S05]  /*5b10*/  EXIT ;  /* 0x000000000000794d */ /* 0x000fea0003800000 */
        .weak           $__internal_3_$__cuda_sm20_rem_u64
        .type           $__internal_3_$__cuda_sm20_rem_u64,@function
        .size           $__internal_3_$__cuda_sm20_rem_u64,(.L_x_1693 - $__internal_3_$__cuda_sm20_rem_u64)
$__internal_3_$__cuda_sm20_rem_u64:
[----:B------:R-:W-:Y:S01]  /*5b20*/  IMAD.U32 R14, RZ, RZ, UR9 ;  /* 0x00000009ff0e7e24 */ /* 0x000fe2000f8e00ff */
[----:B------:R-:W-:-:S05]  /*5b30*/  MOV R15, R5 ;  /* 0x00000005000f7202 */ /* 0x000fca0000000f00 */
[----:B------:R-:W0:Y:S08]  /*5b40*/  I2F.U64.RP R14, R14 ;  /* 0x0000000e000e7312 */ /* 0x000e300000309000 */
[----:B0-----:R-:W0:Y:S02]  /*5b50*/  MUFU.RCP R10, R14 ;  /* 0x0000000e000a7308 */ /* 0x001e240000001000 */
[----:B0-----:R-:W-:-:S06]  /*5b60*/  VIADD R10, R10, 0x1ffffffe ;  /* 0x1ffffffe0a0a7836 */ /* 0x001fcc0000000000 */
[----:B------:R-:W0:Y:S02]  /*5b70*/  F2I.U64.TRUNC R10, R10 ;  /* 0x0000000a000a7311 */ /* 0x000e24000020d800 */
[----:B0-----:R-:W-:-:S04]  /*5b80*/  IMAD.WIDE.U32 R12, R10, UR9, RZ ;  /* 0x000000090a0c7c25 */ /* 0x001fc8000f8e00ff */
[----:B------:R-:W-:Y:S01]  /*5b90*/  IMAD R13, R10, R5, R13 ;  /* 0x000000050a0d7224 */ /* 0x000fe200078e020d */
        /* <DEDUP_REMOVED lines=13> */
[----:B------:R-:W-:Y:S01]  /*5c70*/  IMAD R12, R13, R5, R11 ;  /* 0x000000050d0c7224 */ /* 0x000fe200078e020b */
[----:B------:R-:W-:-:S03]  /*5c80*/  IADD3 R11, P0, PT, RZ, -R10, RZ ;  /* 0x8000000aff0b7210 */ /* 0x000fc60007f1e0ff */
[----:B------:R-:W-:Y:S02]  /*5c90*/  IMAD R10, R15, UR9, R12 ;  /* 0x000000090f0a7c24 */ /* 0x000fe4000f8e020c */
[----:B------:R-:W-:-:S04]  /*5ca0*/  IMAD.HI.U32 R12, R13, R11, RZ ;  /* 0x0000000b0d0c7227 */ /* 0x000fc800078e00ff */
[----:B------:R-:W-:-:S04]  /*5cb0*/  IMAD.X R10, RZ, RZ, ~R10, P0 ;  /* 0x000000ffff0a7224 */ /* 0x000fc800000e0e0a */
[----:B------:R-:W-:-:S04]  /*5cc0*/  IMAD.WIDE.U32 R12, P0, R13, R10, R12 ;  /* 0x0000000a0d0c7225 */ /* 0x000fc8000780000c */
[C---:B------:R-:W-:Y:S02]  /*5cd0*/  IMAD R14, R15.reuse, R10, RZ ;  /* 0x0000000a0f0e7224 */ /* 0x040fe400078e02ff */
[----:B------:R-:W-:-:S04]  /*5ce0*/  IMAD.HI.U32 R13, P1, R15, R11, R12 ;  /* 0x0000000b0f0d7227 */ /* 0x000fc8000782000c */
[----:B------:R-:W-:Y:S01]  /*5cf0*/  IMAD.HI.U32 R10, R15, R10, RZ ;  /* 0x0000000a0f0a7227 */ /* 0x000fe200078e00ff */
[----:B------:R-:W-:-:S03]  /*5d00*/  IADD3 R13, P3, PT, R14, R13, RZ ;  /* 0x0000000d0e0d7210 */ /* 0x000fc60007f7e0ff */
[----:B------:R-:W-:Y:S01]  /*5d10*/  IMAD.MOV.U32 R11, RZ, RZ, RZ ;  /* 0x000000ffff0b7224 */ /* 0x000fe200078e00ff */
[----:B------:R-:W-:Y:S01]  /*5d20*/  IADD3.X R15, PT, PT, R10, R15, RZ, P0, !PT ;  /* 0x0000000f0a0f7210 */ /* 0x000fe200007fe4ff */
[----:B------:R-:W-:-:S03]  /*5d30*/  IMAD.HI.U32 R10, R13, R6, RZ ;  /* 0x000000060d0a7227 */ /* 0x000fc600078e00ff */
[----:B------:R-:W-:Y:S01]  /*5d40*/  IADD3.X R15, PT, PT, RZ, RZ, R15, P3, P1 ;  /* 0x000000ffff0f7210 */ /* 0x000fe20001fe240f */
        /* <DEDUP_REMOVED lines=9> */
[----:B------:R-:W-:-:S03]  /*5de0*/  IMAD R13, R13, R5, R11 ;  /* 0x000000050d0d7224 */ /* 0x000fc600078e020b */
[----:B------:R-:W-:Y:S01]  /*5df0*/  ISETP.GE.U32.AND P0, PT, R6, UR9, PT ;  /* 0x0000000906007c0c */ /* 0x000fe2000bf06070 */
[----:B------:R-:W-:-:S05]  /*5e00*/  IMAD R12, R12, UR9, R13 ;  /* 0x000000090c0c7c24 */ /* 0x000fca000f8e020d */
[----:B------:R-:W-:Y:S02]  /*5e10*/  IADD3.X R10, PT, PT, ~R12, R7, RZ, P1, !PT ;  /* 0x000000070c0a7210 */ /* 0x000fe40000ffe5ff */
[----:B------:R-:W-:Y:S02]  /*5e20*/  IADD3 R7, P1, PT, R6, -UR9, RZ ;  /* 0x8000000906077c10 */ /* 0x000fe4000ff3e0ff */
[----:B------:R-:W-:-:S03]  /*5e30*/  ISETP.GE.U32.AND.EX P0, PT, R10, R5, PT, P0 ;  /* 0x000000050a00720c */ /* 0x000fc60003f06100 */
[----:B------:R-:W-:Y:S01]  /*5e40*/  IMAD.X R12, R10, 0x1, ~R5, P1 ;  /* 0x000000010a0c7824 */ /* 0x000fe200008e0e05 */
[----:B------:R-:W-:Y:S02]  /*5e50*/  SEL R7, R7, R6, P0 ;  /* 0x0000000607077207 */ /* 0x000fe40000000000 */
[----:B------:R-:W-:Y:S02]  /*5e60*/  ISETP.NE.U32.AND P1, PT, RZ, UR9, PT ;  /* 0x00000009ff007c0c */ /* 0x000fe4000bf25070 */
[----:B------:R-:W-:Y:S02]  /*5e70*/  SEL R12, R12, R10, P0 ;  /* 0x0000000a0c0c7207 */ /* 0x000fe40000000000 */
[C---:B------:R-:W-:Y:S02]  /*5e80*/  ISETP.GE.U32.AND P0, PT, R7.reuse, UR9, PT ;  /* 0x0000000907007c0c */ /* 0x040fe4000bf06070 */
[----:B------:R-:W-:Y:S02]  /*5e90*/  IADD3 R10, P3, PT, R7, -UR9, RZ ;  /* 0x80000009070a7c10 */ /* 0x000fe4000ff7e0ff */
[----:B------:R-:W-:-:S02]  /*5ea0*/  ISETP.GE.U32.AND.EX P0, PT, R12, R5, PT, P0 ;  /* 0x000000050c00720c */ /* 0x000fc40003f06100 */
[CC--:B------:R-:W-:Y:S02]  /*5eb0*/  IADD3.X R6, PT, PT, ~R5.reuse, R12.reuse, RZ, P3, !PT ;  /* 0x0000000c05067210 */ /* 0x0c0fe40001ffe5ff */
[----:B------:R-:W-:Y:S01]  /*5ec0*/  SEL R10, R10, R7, P0 ;  /* 0x000000070a0a7207 */ /* 0x000fe20000000000 */
[----:B------:R-:W-:Y:S01]  /*5ed0*/  HFMA2 R7, -RZ, RZ, 0, 0 ;  /* 0x00000000ff077431 */ /* 0x000fe200000001ff */
[----:B------:R-:W-:Y:S02]  /*5ee0*/  ISETP.NE.AND.EX P1, PT, R5, RZ, PT, P1 ;  /* 0x000000ff0500720c */ /* 0x000fe40003f25310 */
[----:B------:R-:W-:Y:S01]  /*5ef0*/  SEL R5, R6, R12, P0 ;  /* 0x0000000c06057207 */ /* 0x000fe20000000000 */
[----:B------:R-:W-:Y:S01]  /*5f00*/  IMAD.MOV.U32 R6, RZ, RZ, R8 ;  /* 0x000000ffff067224 */ /* 0x000fe200078e0008 */
[----:B------:R-:W-:Y:S02]  /*5f10*/  SEL R10, R10, 0xffffffff, P1 ;  /* 0xffffffff0a0a7807 */ /* 0x000fe40000800000 */
[----:B------:R-:W-:Y:S01]  /*5f20*/  SEL R5, R5, 0xffffffff, P1 ;  /* 0xffffffff05057807 */ /* 0x000fe20000800000 */
[----:B------:R-:W-:Y:S06]  /*5f30*/  RET.REL.NODEC R6 `(_Z8SetBloomPbPmS_iili) ;  /* 0xffffffa006307950 */ /* 0x000fec0003c3ffff */
.L_x_213:
        /* <DEDUP_REMOVED lines=12> */
.L_x_1693:


//--------------------- .text._Z11insert_edgePiS_PbiilliiiPm --------------------------
	.section	.text._Z11insert_edgePiS_PbiilliiiPm,"ax",@progbits
	.align	128
        .global         _Z11insert_edgePiS_PbiilliiiPm
        .type           _Z11insert_edgePiS_PbiilliiiPm,@function
        .size           _Z11insert_edgePiS_PbiilliiiPm,(.L_x_1695 - _Z11insert_edgePiS_PbiilliiiPm)
        .other          _Z11insert_edgePiS_PbiilliiiPm,@"STO_CUDA_ENTRY STV_DEFAULT"
_Z11insert_edgePiS_PbiilliiiPm:
.text._Z11insert_edgePiS_PbiilliiiPm:
        /* <DEDUP_REMOVED lines=31> */
[----:B------:R-:W0:Y:S01]  /*01f0*/  LDCU.128 UR4, c[0x0][0x380] ;  /* 0x00007000ff0477ac */ /* 0x000e220008000c00 */
[C---:B------:R-:W-:Y:S01]  /*0200*/  IMAD.SHL.U32 R38, R4.reuse, 0x4, RZ ;  /* 0x0000000404267824 */ /* 0x040fe200078e00ff */
[----:B------:R-:W-:Y:S01]  /*0210*/  SHF.L.U64.HI R2, R4, 0x2, R5 ;  /* 0x0000000204027819 */ /* 0x000fe20000010205 */
[----:B------:R-:W1:Y:S01]  /*0220*/  LDC.64 R40, c[0x0][0x3c0] ;  /* 0x0000f000ff287b82 */ /* 0x000e620000000a00 */
[----:B------:R-:W2:Y:S02]  /*0230*/  LDCU.64 UR8, c[0x0][0x358] ;  /* 0x00006b00ff0877ac */ /* 0x000ea40008000a00 */
[----:B0-----:R-:W-:-:S04]  /*0240*/  IADD3 R36, P0, PT, R38, UR4, RZ ;  /* 0x0000000426247c10 */ /* 0x001fc8000ff1e0ff */
[----:B------:R-:W-:Y:S01]  /*0250*/  IADD3.X R37, PT, PT, R2, UR5, RZ, P0, !PT ;  /* 0x0000000502257c10 */ /* 0x000fe200087fe4ff */
[----:B------:R-:W0:Y:S04]  /*0260*/  LDCU UR5, c[0x0][0x398] ;  /* 0x00007300ff0577ac */ /* 0x000e280008000800 */
[----:B--2---:R-:W2:Y:S01]  /*0270*/  LDG.E R0, desc[UR8][R36.64] ;  /* 0x0000000824007981 */ /* 0x004ea2000c1e1900 */
[----:B------:R-:W-:-:S04]  /*0280*/  IADD3 R38, P0, PT, R38, UR6, RZ ;  /* 0x0000000626267c10 */ /* 0x000fc8000ff1e0ff */
[----:B------:R-:W-:Y:S01]  /*0290*/  IADD3.X R39, PT, PT, R2, UR7, RZ, P0, !PT ;  /* 0x0000000702277c10 */ /* 0x000fe200087fe4ff */
[----:B------:R-:W3:Y:S01]  /*02a0*/  LDCU.64 UR6, c[0x0][0x3a0] ;  /* 0x00007400ff0677ac */ /* 0x000ee20008000a00 */
[----:B0-----:R-:W-:-:S06]  /*02b0*/  UIADD3 UR4, UPT, UPT, UR5, -0x1, URZ ;  /* 0xffffffff05047890 */ /* 0x001fcc000fffe0ff */
[----:B--2---:R-:W-:-:S05]  /*02c0*/  IADD3 R3, PT, PT, R0, UR4, RZ ;  /* 0x0000000400037c10 */ /* 0x004fca000fffe0ff */
[----:B------:R-:W-:Y:S04]  /*02d0*/  STG.E desc[UR8][R36.64], R3 ;  /* 0x0000000324007986 */ /* 0x000fe8000c101908 */
[----:B------:R-:W2:Y:S02]  /*02e0*/  LDG.E R28, desc[UR8][R38.64] ;  /* 0x00000008261c7981 */ /* 0x000ea4000c1e1900 */
[----:B--2---:R-:W-:-:S05]  /*02f0*/  VIADD R5, R28, UR4 ;  /* 0x000000041c057c36 */ /* 0x004fca0008000000 */
[----:B------:R0:W-:Y:S04]  /*0300*/  STG.E desc[UR8][R38.64], R5 ;  /* 0x0000000526007986 */ /* 0x0001e8000c101908 */
[----:B------:R-:W2:Y:S01]  /*0310*/  LDG.E R34, desc[UR8][R36.64] ;  /* 0x0000000824227981 */ /* 0x000ea2000c1e1900 */
[----:B------:R-:W-:Y:S01]  /*0320*/  SHF.R.S32.HI R7, RZ, 0x1f, R5 ;  /* 0x0000001fff077819 */ /* 0x000fe20000011405 */
[----:B------:R-:W4:Y:S01]  /*0330*/  LDCU UR10, c[0x0][0x3b8] ;  /* 0x00007700ff0a77ac */ /* 0x000f220008000800 */
[----:B------:R-:W-:Y:S01]  /*0340*/  BSSY.RECONVERGENT B0, `(.L_x_214) ;  /* 0x0001f2e000007945 */ /* 0x000fe20003800200 */
[----:B--2---:R-:W-:Y:S02]  /*0350*/  ISETP.GT.U32.AND P0, PT, R34, R5, PT ;  /* 0x000000052200720c */ /* 0x004fe40003f04070 */
[----:B------:R-:W-:-:S04]  /*0360*/  SHF.R.S32.HI R0, RZ, 0x1f, R34 ;  /* 0x0000001fff007819 */ /* 0x000fc80000011422 */
[----:B------:R-:W-:-:S04]  /*0370*/  ISETP.GT.AND.EX P0, PT, R0, R7, PT, P0 ;  /* 0x000000070000720c */ /* 0x000fc80003f04300 */
[----:B------:R-:W-:Y:S01]  /*0380*/  SEL R2, R34, R5, P0 ;  /* 0x0000000522027207 */ /* 0x000fe20000000000 */
[----:B0-----:R-:W-:Y:S01]  /*0390*/  IMAD.SHL.U32 R5, R4, 0x2, RZ ;  /* 0x0000000204057824 */ /* 0x001fe200078e00ff */
[----:B------:R-:W-:Y:S02]  /*03a0*/  SEL R7, R0, R7, P0 ;  /* 0x0000000700077207 */ /* 0x000fe40000000000 */
[----:B---3--:R-:W-:Y:S01]  /*03b0*/  ISETP.GE.U32.AND P1, PT, R2, UR6, PT ;  /* 0x0000000602007c0c */ /* 0x008fe2000bf26070 */
[----:B-1----:R-:W-:-:S03]  /*03c0*/  IMAD.WIDE R40, R5, 0x40, R40 ;  /* 0x0000004005287825 */ /* 0x002fc600078e0228 */
[----:B------:R-:W-:-:S13]  /*03d0*/  ISETP.GE.AND.EX P0, PT, R7, UR7, PT, P1 ;  /* 0x0000000707007c0c */ /* 0x000fda000bf06310 */
[----:B----4-:R-:W-:Y:S05]  /*03e0*/  @!P0 BRA `(.L_x_215) ;  /* 0x000001f0008c8947 */ /* 0x010fea0003800000 */
[----:B------:R-:W-:-:S05]  /*03f0*/  VIADD R5, R28, UR5 ;  /* 0x000000051c057c36 */ /* 0x000fca0008000000 */
[----:B------:R-:W-:-:S04]  /*0400*/  IADD3 R3, PT, PT, R5, -0x1, RZ ;  /* 0xffffffff05037810 */ /* 0x000fc80007ffe0ff */
[----:B------:R-:W-:Y:S02]  /*0410*/  ISETP.LT.U32.AND P0, PT, R34, R3, PT ;  /* 0x000000032200720c */ /* 0x000fe40003f01070 */
[----:B------:R-:W-:-:S04]  /*0420*/  SHF.R.S32.HI R7, RZ, 0x1f, R3 ;  /* 0x0000001fff077819 */ /* 0x000fc80000011403 */
[----:B------:R-:W-:-:S04]  /*0430*/  ISETP.LT.AND.EX P0, PT, R0, R7, PT, P0 ;  /* 0x000000070000720c */ /* 0x000fc80003f01300 */
[----:B------:R-:W-:Y:S02]  /*0440*/  SEL R2, R34, R3, P0 ;  /* 0x0000000322027207 */ /* 0x000fe40000000000 */
[----:B------:R-:W-:Y:S02]  /*0450*/  SEL R0, R0, R7, P0 ;  /* 0x0000000700007207 */ /* 0x000fe40000000000 */
[----:B------:R-:W-:-:S04]  /*0460*/  ISETP.GE.U32.AND P0, PT, R2, UR6, PT ;  /* 0x0000000602007c0c */ /* 0x000fc8000bf06070 */
[----:B------:R-:W-:-:S13]  /*0470*/  ISETP.GE.AND.EX P0, PT, R0, UR7, PT, P0 ;  /* 0x0000000700007c0c */ /* 0x000fda000bf06300 */
[----:B------:R-:W-:Y:S05]  /*0480*/  @P0 BRA `(.L_x_215) ;  /* 0x000001f000640947 */ /* 0x000fea0003800000 */
[----:B------:R-:W-:-:S13]  /*0490*/  ISETP.GT.AND P0, PT, R34, R3, PT ;  /* 0x000000032200720c */ /* 0x000fda0003f04270 */
[----:B------:R-:W-:Y:S05]  /*04a0*/  @!P0 BRA `(.L_x_216) ;  /* 0x000000f800308947 */ /* 0x000fea0003800000 */
[C---:B------:R-:W-:Y:S02]  /*04b0*/  VIADD R5, R34.reuse, 0x1 ;  /* 0x0000000122057836 */ /* 0x040fe40000000000 */
[----:B------:R-:W-:Y:S02]  /*04c0*/  HFMA2 R6, -RZ, RZ, 0, 0 ;  /* 0x00000000ff067431 */ /* 0x000fe400000001ff */
[----:B------:R-:W-:Y:S01]  /*04d0*/  VIADD R0, R34, -UR5 ;  /* 0x8000000522007c36 */ /* 0x000fe20008000000 */
[----:B------:R-:W-:Y:S01]  /*04e0*/  BSSY.RECONVERGENT B1, `(.L_x_217) ;  /* 0x0000022000017945 */ /* 0x000fe20003800200 */
[----:B------:R-:W-:Y:S01]  /*04f0*/  IMAD.MOV.U32 R2, RZ, RZ, 0x1 ;  /* 0x00000001ff027424 */ /* 0x000fe200078e00ff */
[----:B------:R-:W-:-:S05]  /*0500*/  LEA.HI.SX32 R5, R5, 0xffffffff, 0x1f ;  /* 0xffffffff05057811 */ /* 0x000fca00078ffaff */
[----:B------:R-:W-:-:S05]  /*0510*/  IMAD R0, R5, UR5, R0 ;  /* 0x0000000505007c24 */ /* 0x000fca000f8e0200 */
[----:B------:R-:W-:-:S04]  /*0520*/  LEA R9, R0, 0x2, 0x1 ;  /* 0x0000000200097811 */ /* 0x000fc800078e08ff */
[--C-:B------:R-:W-:Y:S01]  /*0530*/  SHF.R.S32.HI R3, RZ, 0x1f, R9.reuse ;  /* 0x0000001fff037819 */ /* 0x100fe20000011409 */
[----:B------:R-:W-:-:S04]  /*0540*/  IMAD.MOV.U32 R8, RZ, RZ, R9 ;  /* 0x000000ffff087224 */ /* 0x000fc800078e0009 */
[----:B------:R-:W-:-:S07]  /*0550*/  IMAD.MOV.U32 R17, RZ, RZ, R3 ;  /* 0x000000ffff117224 */ /* 0x000fce00078e0003 */
.L_x_218:
[----:B------:R-:W-:Y:S01]  /*0560*/  IMAD.WIDE.U32 R10, R17, 0x66666667, RZ ;  /* 0x66666667110a7825 */ /* 0x000fe200078e00ff */
[----:B------:R-:W-:Y:S02]  /*0570*/  IADD3 R0, P2, PT, R9, 0x9, RZ ;  /* 0x0000000909007810 */ /* 0x000fe40007f5e0ff */
[----:B------:R-:W-:Y:S01]  /*0580*/  ISETP.LT.AND P1, PT, R17, RZ, PT ;  /* 0x000000ff1100720c */ /* 0x000fe20003f21270 */
[----:B------:R-:W-:Y:S02]  /*0590*/  VIADD R4, R2, 0x1 ;  /* 0x0000000102047836 */ /* 0x000fe40000000000 */
        /* <DEDUP_REMOVED lines=8> */
[----:B------:R-:W-:Y:S01]  /*0620*/  ISETP.GT.U32.AND P0, PT, R0, 0x12, PT ;  /* 0x000000120000780c */ /* 0x000fe20003f04070 */
[----:B------:R-:W-:Y:S01]  /*0630*/  IMAD.X R0, RZ, RZ, R17, P2 ;  /* 0x000000ffff007224 */ /* 0x000fe200010e0611 */
[----:B------:R-:W-:Y:S02]  /*0640*/  SEL R9, R7, R10, P1 ;  /* 0x0000000a07097207 */ /* 0x000fe40000800000 */
[----:B------:R-:W-:Y:S02]  /*0650*/  SEL R10, R13, R11, P1 ;  /* 0x0000000b0d0a7207 */ /* 0x000fe40000800000 */
[----:B------:R-:W-:Y:S01]  /*0660*/  ISETP.GT.U32.AND.EX P0, PT, R0, RZ, PT, P0 ;  /* 0x000000ff0000720c */ /* 0x000fe20003f04100 */
[----:B------:R-:W-:Y:S01]  /*0670*/  IMAD.MOV.U32 R0, RZ, RZ, R6 ;  /* 0x000000ffff007224 */ /* 0x000fe200078e0006 */
[----:B------:R-:W-:-:S02]  /*0680*/  SHF.R.S64 R9, R9, 0x2, R10 ;  /* 0x0000000209097819 */ /* 0x000fc4000000100a */
[----:B------:R-:W-:Y:S02]  /*0690*/  PRMT R7, R2, 0x7610, R7 ;  /* 0x0000761002077816 */ /* 0x000fe40000000007 */
[----:B------:R-:W-:Y:S02]  /*06a0*/  LEA.HI R9, P1, R10, R9, RZ, 0x1 ;  /* 0x000000090a097211 */ /* 0x000fe400078308ff */
[----:B------:R-:W-:Y:S02]  /*06b0*/  IADD3 R6, PT, PT, R6, 0x1, RZ ;  /* 0x0000000106067810 */ /* 0x000fe40007ffe0ff */
[----:B------:R-:W-:Y:S02]  /*06c0*/  LEA.HI.X.SX32 R10, R10, RZ, 0x1e, P1 ;  /* 0x000000ff0a0a7211 */ /* 0x000fe400008ff6ff */
[----:B------:R-:W-:-:S03]  /*06d0*/  PRMT R2, R4, 0x7610, R2 ;  /* 0x0000761004027816 */ /* 0x000fc60000000002 */
[----:B------:R-:W-:Y:S01]  /*06e0*/  IMAD.MOV.U32 R17, RZ, RZ, R10 ;  /* 0x000000ffff117224 */ /* 0x000fe200078e000a */
[----:B------:R-:W-:Y:S06]  /*06f0*/  @P0 BRA `(.L_x_218) ;  /* 0xfffffffc00980947 */ /* 0x000fec000383ffff */
[----:B------:R-:W-:Y:S05]  /*0700*/  BSYNC.RECONVERGENT B1 ;  /* 0x0000000000017941 */ /* 0x000fea0003800200 */
.L_x_217:
[----:B------:R-:W-:Y:S01]  /*0710*/  BSSY.RECONVERGENT B1, `(.L_x_219) ;  /* 0x000001d000017945 */ /* 0x000fe20003800200 */
[----:B------:R-:W-:-:S07]  /*0720*/  IMAD.MOV.U32 R2, RZ, RZ, RZ ;  /* 0x000000ffff027224 */ /* 0x000fce00078e00ff */
.L_x_220:
        /* <DEDUP_REMOVED lines=28> */
.L_x_219:
[----:B------:R-:W-:Y:S01]  /*08f0*/  IMAD.MOV.U32 R8, RZ, RZ, 0x30 ;  /* 0x00000030ff087424 */ /* 0x000fe200078e00ff */
[----:B------:R-:W-:Y:S01]  /*0900*/  ISETP.GE.U32.AND P3, PT, R0, 0x3, PT ;  /* 0x000000030000780c */ /* 0x000fe20003f66070 */
[----:B------:R-:W-:Y:S01]  /*0910*/  IMAD.IADD R3, R1, 0x1, R4 ;  /* 0x0000000101037824 */ /* 0x000fe200078e0204 */
[----:B------:R-:W-:Y:S01]  /*0920*/  LOP3.LUT R16, R6, 0x3, RZ, 0xc0, !PT ;  /* 0x0000000306107812 */ /* 0x000fe200078ec0ff */
[----:B------:R-:W-:Y:S01]  /*0930*/  BSSY.RECONVERGENT B1, `(.L_x_221) ;  /* 0x0000015000017945 */ /* 0x000fe20003800200 */
[----:B------:R-:W-:Y:S01]  /*0940*/  HFMA2 R2, -RZ, RZ, 0, 0 ;  /* 0x00000000ff027431 */ /* 0x000fe200000001ff */
[----:B------:R-:W-:Y:S01]  /*0950*/  ISETP.GE.U32.AND P0, PT, R0, 0xf, PT ;  /* 0x0000000f0000780c */ /* 0x000fe20003f06070 */
[----:B------:R1:W-:Y:S01]  /*0960*/  STL.U8 [R3+0xa1], R8 ;  /* 0x0000a10803007387 */ /* 0x0003e20000100000 */
[----:B------:R-:W-:Y:S01]  /*0970*/  ISETP.NE.AND P1, PT, R16, RZ, PT ;  /* 0x000000ff1000720c */ /* 0x000fe20003f25270 */
[----:B------:R-:W-:-:S05]  /*0980*/  IMAD.MOV.U32 R4, RZ, RZ, RZ ;  /* 0x000000ffff047224 */ /* 0x000fca00078e00ff */
[----:B------:R-:W-:Y:S07]  /*0990*/  @!P3 BRA `(.L_x_222) ;  /* 0x000000000038b947 */ /* 0x000fee0003800000 */
[----:B------:R-:W-:Y:S01]  /*09a0*/  LOP3.LUT R4, R6, 0xfffffffc, RZ, 0xc0, !PT ;  /* 0xfffffffc06047812 */ /* 0x000fe200078ec0ff */
[----:B-1----:R-:W-:-:S07]  /*09b0*/  IMAD.MOV.U32 R3, RZ, RZ, RZ ;  /* 0x000000ffff037224 */ /* 0x002fce00078e00ff */
.L_x_223:
[----:B--2---:R-:W-:-:S05]  /*09c0*/  IMAD.IADD R13, R1, 0x1, R3 ;  /* 0x00000001010d7824 */ /* 0x004fca00078e0203 */
[----:B------:R-:W2:Y:S04]  /*09d0*/  LDL.U8 R8, [R13+0xa3] ;  /* 0x0000a3000d087983 */ /* 0x000ea80000100000 */
[----:B0-----:R-:W2:Y:S04]  /*09e0*/  LDL.U8 R9, [R13+0xa2] ;  /* 0x0000a2000d097983 */ /* 0x001ea80000100000 */
[----:B------:R-:W3:Y:S04]  /*09f0*/  LDL.U8 R10, [R13+0xa1] ;  /* 0x0000a1000d0a7983 */ /* 0x000ee80000100000 */
[----:B------:R-:W3:Y:S01]  /*0a00*/  LDL.U8 R11, [R13+0xa0] ;  /* 0x0000a0000d0b7983 */ /* 0x000ee20000100000 */
[----:B------:R-:W-:-:S04]  /*0a10*/  IADD3 R3, PT, PT, R3, 0x4, RZ ;  /* 0x0000000403037810 */ /* 0x000fc80007ffe0ff */
[----:B------:R-:W-:Y:S02]  /*0a20*/  ISETP.NE.AND P2, PT, R3, R4, PT ;  /* 0x000000040300720c */ /* 0x000fe40003f45270 */
[----:B--2---:R-:W-:Y:S02]  /*0a30*/  PRMT R8, R9, 0x3340, R8 ;  /* 0x0000334009087816 */ /* 0x004fe40000000008 */
[----:B---3--:R-:W-:-:S04]  /*0a40*/  PRMT R11, R11, 0x3340, R10 ;  /* 0x000033400b0b7816 */ /* 0x008fc8000000000a */
[----:B------:R-:W-:-:S05]  /*0a50*/  PRMT R8, R11, 0x5410, R8 ;  /* 0x000054100b087816 */ /* 0x000fca0000000008 */
[----:B------:R2:W-:Y:S01]  /*0a60*/  STL [R13], R8 ;  /* 0x000000080d007387 */ /* 0x0005e20000100800 */
[----:B------:R-:W-:Y:S05]  /*0a70*/  @P2 BRA `(.L_x_223) ;  /* 0xfffffffc00d02947 */ /* 0x000fea000383ffff */
.L_x_222:
[----:B------:R-:W-:Y:S05]  /*0a80*/  BSYNC.RECONVERGENT B1 ;  /* 0x0000000000017941 */ /* 0x000fea0003800200 */
.L_x_221:
[----:B------:R-:W-:Y:S04]  /*0a90*/  BSSY.RECONVERGENT B1, `(.L_x_224) ;  /* 0x000000a000017945 */ /* 0x000fe80003800200 */
[----:B------:R-:W-:Y:S05]  /*0aa0*/  @!P1 BRA `(.L_x_225) ;  /* 0x0000000000209947 */ /* 0x000fea0003800000 */
[----:B-1----:R-:W-:-:S07]  /*0ab0*/  IMAD.MOV.U32 R3, RZ, RZ, RZ ;  /* 0x000000ffff037224 */ /* 0x002fce00078e00ff */
.L_x_226:
[----:B0--3--:R-:W-:-:S05]  /*0ac0*/  IMAD.IADD R9, R1, 0x1, R4 ;  /* 0x0000000101097824 */ /* 0x009fca00078e0204 */
[----:B--2---:R-:W2:Y:S01]  /*0ad0*/  LDL.U8 R8, [R9+0xa0] ;  /* 0x0000a00009087983 */ /* 0x004ea20000100000 */
[----:B------:R-:W-:Y:S01]  /*0ae0*/  VIADD R3, R3, 0x1 ;  /* 0x0000000103037836 */ /* 0x000fe20000000000 */
[----:B------:R-:W-:-:S04]  /*0af0*/  IADD3 R4, PT, PT, R4, 0x1, RZ ;  /* 0x0000000104047810 */ /* 0x000fc80007ffe0ff */
[----:B------:R-:W-:Y:S01]  /*0b00*/  ISETP.NE.AND P2, PT, R3, R16, PT ;  /* 0x000000100300720c */ /* 0x000fe20003f45270 */
[----:B--2---:R3:W-:-:S12]  /*0b10*/  STL.U8 [R9], R8 ;  /* 0x0000000809007387 */ /* 0x0047d80000100000 */
[----:B------:R-:W-:Y:S05]  /*0b20*/  @P2 BRA `(.L_x_226) ;  /* 0xfffffffc00e42947 */ /* 0x000fea000383ffff */
.L_x_225:
[----:B------:R-:W-:Y:S05]  /*0b30*/  BSYNC.RECONVERGENT B1 ;  /* 0x0000000000017941 */ /* 0x000fea0003800200 */
.L_x_224:
[----:B------:R-:W-:Y:S01]  /*0b40*/  BSSY.RECONVERGENT B1, `(.L_x_227) ;  /* 0x000001c000017945 */ /* 0x000fe20003800200 */
[----:B------:R-:W-:Y:S02]  /*0b50*/  IMAD.MOV.U32 R4, RZ, RZ, RZ ;  /* 0x000000ffff047224 */ /* 0x000fe400078e00ff */
[----:B------:R-:W-:Y:S01]  /*0b60*/  VIADD R27, R1, 0x10 ;  /* 0x00000010011b7836 */ /* 0x000fe20000000000 */
[----:B------:R-:W-:Y:S06]  /*0b70*/  @!P3 BRA `(.L_x_228) ;  /* 0x000000000060b947 */ /* 0x000fec0003800000 */
[----:B------:R-:W-:Y:S01]  /*0b80*/  LOP3.LUT R2, R6, 0xfffffffc, RZ, 0xc0, !PT ;  /* 0xfffffffc06027812 */ /* 0x000fe200078ec0ff */
[----:B-1----:R-:W-:-:S07]  /*0b90*/  IMAD.MOV.U32 R3, RZ, RZ, RZ ;  /* 0x000000ffff037224 */ /* 0x002fce00078e00ff */
.L_x_229:
[----:B----4-:R-:W-:-:S05]  /*0ba0*/  IADD3 R15, PT, PT, R1, R3, RZ ;  /* 0x00000003010f7210 */ /* 0x010fca0007ffe0ff */
[----:B--23--:R1:W0:Y:S01]  /*0bb0*/  LDL R8, [R15] ;  /* 0x000000000f087983 */ /* 0x00c2220000100800 */
[C---:B------:R-:W-:Y:S01]  /*0bc0*/  IMAD R17, R3.reuse, 0x8, R27 ;  /* 0x0000000803117824 */ /* 0x040fe200078e021b */
[----:B------:R-:W-:-:S04]  /*0bd0*/  IADD3 R3, PT, PT, R3, 0x4, RZ ;  /* 0x0000000403037810 */ /* 0x000fc80007ffe0ff */
[----:B------:R-:W-:Y:S01]  /*0be0*/  ISETP.NE.AND P2, PT, R3, R2, PT ;  /* 0x000000020300720c */ /* 0x000fe20003f45270 */
[----:B-1----:R-:W-:Y:S01]  /*0bf0*/  IMAD.MOV.U32 R15, RZ, RZ, RZ ;  /* 0x000000ffff0f7224 */ /* 0x002fe200078e00ff */
        /* <DEDUP_REMOVED lines=13> */
[----:B------:R4:W-:Y:S04]  /*0cd0*/  STL.128 [R17], R8 ;  /* 0x0000000811007387 */ /* 0x0009e80000100c00 */
[----:B------:R4:W-:Y:S01]  /*0ce0*/  STL.128 [R17+0x10], R12 ;  /* 0x0000100c11007387 */ /* 0x0009e20000100c00 */
[----:B------:R-:W-:Y:S05]  /*0cf0*/  @P2 BRA `(.L_x_229) ;  /* 0xfffffffc00a82947 */ /* 0x000fea000383ffff */
.L_x_228:
[----:B------:R-:W-:Y:S05]  /*0d00*/  BSYNC.RECONVERGENT B1 ;  /* 0x0000000000017941 */ /* 0x000fea0003800200 */
.L_x_227:
[----:B------:R-:W-:Y:S04]  /*0d10*/  BSSY.RECONVERGENT B1, `(.L_x_230) ;  /* 0x000000c000017945 */ /* 0x000fe80003800200 */
[----:B------:R-:W-:Y:S05]  /*0d20*/  @!P1 BRA `(.L_x_231) ;  /* 0x0000000000289947 */ /* 0x000fea0003800000 */
[----:B-1----:R-:W-:-:S07]  /*0d30*/  IMAD.MOV.U32 R3, RZ, RZ, RZ ;  /* 0x000000ffff037224 */ /* 0x002fce00078e00ff */
.L_x_232:
[----:B0-234-:R-:W-:-:S06]  /*0d40*/  IMAD.IADD R8, R1, 0x1, R2 ;  /* 0x0000000101087824 */ /* 0x01dfcc00078e0202 */
[----:B------:R-:W2:Y:S01]  /*0d50*/  LDL.U8 R8, [R8] ;  /* 0x0000000008087983 */ /* 0x000ea20000100000 */
[----:B0-----:R-:W-:Y:S02]  /*0d60*/  HFMA2 R9, -RZ, RZ, 0, 0 ;  /* 0x00000000ff097431 */ /* 0x001fe400000001ff */
[C---:B------:R-:W-:Y:S02]  /*0d70*/  IMAD R11, R2.reuse, 0x8, R27 ;  /* 0x00000008020b7824 */ /* 0x040fe400078e021b */
[----:B------:R-:W-:Y:S02]  /*0d80*/  VIADD R3, R3, 0x1 ;  /* 0x0000000103037836 */ /* 0x000fe40000000000 */
[----:B------:R-:W-:-:S03]  /*0d90*/  VIADD R2, R2, 0x1 ;  /* 0x0000000102027836 */ /* 0x000fc60000000000 */
[----:B------:R-:W-:Y:S01]  /*0da0*/  ISETP.NE.AND P1, PT, R3, R16, PT ;  /* 0x000000100300720c */ /* 0x000fe20003f25270 */
[----:B--2---:R0:W-:-:S12]  /*0db0*/  STL.64 [R11], R8 ;  /* 0x000000080b007387 */ /* 0x0041d80000100a00 */
[----:B------:R-:W-:Y:S05]  /*0dc0*/  @P1 BRA `(.L_x_232) ;  /* 0xfffffffc00dc1947 */ /* 0x000fea000383ffff */
.L_x_231:
[----:B------:R-:W-:Y:S05]  /*0dd0*/  BSYNC.RECONVERGENT B1 ;  /* 0x0000000000017941 */ /* 0x000fea0003800200 */
.L_x_230:
[----:B------:R-:W-:Y:S01]  /*0de0*/  BSSY.RECONVERGENT B1, `(.L_x_233) ;  /* 0x0000172000017945 */ /* 0x000fe20003800200 */
[----:B------:R-:W-:Y:S01]  /*0df0*/  CS2R R24, SRZ ;  /* 0x0000000000187805 */ /* 0x000fe2000001ff00 */
[----:B------:R-:W-:Y:S02]  /*0e00*/  IMAD.MOV.U32 R26, RZ, RZ, RZ ;  /* 0x000000ffff1a7224 */ /* 0x000fe400078e00ff */
[----:B------:R-:W-:Y:S05]  /*0e10*/  @!P0 BRA `(.L_x_234) ;  /* 0x0000001400b88947 */ /* 0x000fea0003800000 */
[----:B------:R-:W-:Y:S01]  /*0e20*/  ISETP.GE.U32.AND P1, PT, R0, 0x3f, PT ;  /* 0x0000003f0000780c */ /* 0x000fe20003f26070 */
[----:B------:R-:W-:Y:S01]  /*0e30*/  BSSY.RECONVERGENT B2, `(.L_x_235) ;  /* 0x00000cd000027945 */ /* 0x000fe20003800200 */
[----:B------:R-:W-:Y:S01]  /*0e40*/  SHF.R.U32.HI R2, RZ, 0x4, R6 ;  /* 0x00000004ff027819 */ /* 0x000fe20000011606 */
[----:B------:R-:W-:Y:S01]  /*0e50*/  IMAD.MOV.U32 R26, RZ, RZ, RZ ;  /* 0x000000ffff1a7224 */ /* 0x000fe200078e00ff */
[----:B------:R-:W-:Y:S02]  /*0e60*/  MOV R0, RZ ;  /* 0x000000ff00007202 */ /* 0x000fe40000000f00 */
[----:B------:R-:W-:Y:S02]  /*0e70*/  CS2R R24, SRZ ;  /* 0x0000000000187805 */ /* 0x000fe4000001ff00 */
[----:B------:R-:W-:Y:S01]  /*0e80*/  VIMNMX.U32 R2, PT, PT, R2, 0x1, !PT ;  /* 0x0000000102027848 */ /* 0x000fe20007fe0000 */
[----:B------:R-:W-:-:S03]  /*0e90*/  IMAD.MOV.U32 R4, RZ, RZ, RZ ;  /* 0x000000ffff047224 */ /* 0x000fc600078e00ff */
[----:B------:R-:W-:-:S04]  /*0ea0*/  LOP3.LUT R29, R2, 0x3, RZ, 0xc0, !PT ;  /* 0x00000003021d7812 */ /* 0x000fc800078ec0ff */
[----:B------:R-:W-:Y:S01]  /*0eb0*/  ISETP.NE.AND P0, PT, R29, RZ, PT ;  /* 0x000000ff1d00720c */ /* 0x000fe20003f05270 */
[----:B------:R-:W-:-:S12]  /*0ec0*/  @!P1 BRA `(.L_x_236) ;  /* 0x0000000c000c9947 */ /* 0x000fd80003800000 */
[----:B------:R-:W-:Y:S01]  /*0ed0*/  HFMA2 R26, -RZ, RZ, 0, 0 ;  /* 0x00000000ff1a7431 */ /* 0x000fe200000001ff */
[----:B------:R-:W-:Y:S01]  /*0ee0*/  LOP3.LUT R0, R2, 0xffffffc, RZ, 0xc0, !PT ;  /* 0x0ffffffc02007812 */ /* 0x000fe200078ec0ff */
[----:B-1----:R-:W-:Y:S02]  /*0ef0*/  IMAD.MOV.U32 R3, RZ, RZ, RZ ;  /* 0x000000ffff037224 */ /* 0x002fe400078e00ff */
[----:B------:R-:W-:-:S07]  /*0f00*/  IMAD.MOV.U32 R25, RZ, RZ, RZ ;  /* 0x000000ffff197224 */ /* 0x000fce00078e00ff */
.L_x_237:
[----:B0-234-:R-:W-:-:S04]  /*0f10*/  IMAD.SHL.U32 R8, R3, 0x2, RZ ;  /* 0x0000000203087824 */ /* 0x01dfc800078e00ff */
[----:B------:R-:W-:-:S05]  /*0f20*/  IMAD R32, R8, 0x8, R27 ;  /* 0x0000000808207824 */ /* 0x000fca00078e021b */
[----:B------:R-:W2:Y:S04]  /*0f30*/  LDL.128 R8, [R32] ;  /* 0x0000000020087983 */ /* 0x000ea80000100c00 */
[----:B------:R-:W3:Y:S04]  /*0f40*/  LDL.128 R12, [R32+0x10] ;  /* 0x00001000200c7983 */ /* 0x000ee80000100c00 */
[----:B------:R-:W4:Y:S04]  /*0f50*/  LDL.128 R16, [R32+0x20] ;  /* 0x0000200020107983 */ /* 0x000f280000100c00 */
[----:B------:R0:W5:Y:S01]  /*0f60*/  LDL.128 R20, [R32+0x30] ;  /* 0x0000300020147983 */ /* 0x0001620000100c00 */
[----:B------:R-:W-:-:S02]  /*0f70*/  VIADD R3, R3, 0x4 ;  /* 0x0000000403037836 */ /* 0x000fc40000000000 */
        /* <DEDUP_REMOVED lines=8> */
[----:B------:R-:W-:-:S04]  /*1000*/  IMAD.WIDE.U32 R8, R10, 0x2745937f, RZ ;  /* 0x2745937f0a087825 */ /* 0x000fc800078e00ff */
[C---:B------:R-:W-:Y:S01]  /*1010*/  IMAD R43, R10.reuse, 0x4cf5ad43, R11 ;  /* 0x4cf5ad430a2b7824 */ /* 0x040fe200078e020b */
[----:B------:R-:W-:Y:S01]  /*1020*/  SHF.R.U32.HI R11, RZ, 0x1, R33 ;  /* 0x00000001ff0b7819 */ /* 0x000fe20000011621 */
[----:B0-----:R-:W-:Y:S02]  /*1030*/  IMAD.IADD R32, R31, 0x1, R35 ;  /* 0x000000011f207824 */ /* 0x001fe400078e0223 */
[----:B------:R-:W-:Y:S01]  /*1040*/  IMAD.IADD R31, R9, 0x1, R43 ;  /* 0x00000001091f7824 */ /* 0x000fe200078e022b */
[----:B------:R-:W-:Y:S01]  /*1050*/  LOP3.LUT R11, R11, R30, RZ, 0xfc, !PT ;  /* 0x0000001e0b0b7212 */ /* 0x000fe200078efcff */
[----:B------:R-:W-:Y:S02]  /*1060*/  IMAD R30, R10, 0x4e8b26fe, RZ ;  /* 0x4e8b26fe0a1e7824 */ /* 0x000fe400078e02ff */
[----:B------:R-:W-:Y:S01]  /*1070*/  IMAD R32, R32, 0x2745937f, RZ ;  /* 0x2745937f20207824 */ /* 0x000fe200078e02ff */
[----:B------:R-:W-:Y:S01]  /*1080*/  SHF.R.U32.HI R9, RZ, 0x1f, R31 ;  /* 0x0000001fff097819 */ /* 0x000fe2000001161f */
[----:B---3--:R-:W-:-:S02]  /*1090*/  IMAD R35, R15, 0x2745937f, RZ ;  /* 0x2745937f0f237824 */ /* 0x008fc400078e02ff */
[----:B------:R-:W-:Y:S01]  /*10a0*/  IMAD R33, R11, 0x4cf5ad43, R32 ;  /* 0x4cf5ad430b217824 */ /* 0x000fe200078e0220 */
[----:B------:R-:W-:Y:S01]  /*10b0*/  LOP3.LUT R9, R9, R30, RZ, 0xfc, !PT ;  /* 0x0000001e09097212 */ /* 0x000fe200078efcff */
[----:B------:R-:W-:Y:S01]  /*10c0*/  IMAD.WIDE.U32 R10, R11, 0x2745937f, RZ ;  /* 0x2745937f0b0a7825 */ /* 0x000fe200078e00ff */
[----:B------:R-:W-:-:S03]  /*10d0*/  SHF.R.U64 R30, R8, 0x1f, R31 ;  /* 0x0000001f081e7819 */ /* 0x000fc6000000121f */
[----:B------:R-:W-:Y:S01]  /*10e0*/  IMAD R31, R9, 0x114253d5, RZ ;  /* 0x114253d5091f7824 */ /* 0x000fe200078e02ff */
[----:B------:R-:W-:Y:S01]  /*10f0*/  IADD3 R11, PT, PT, R11, R33, RZ ;  /* 0x000000210b0b7210 */ /* 0x000fe20007ffe0ff */
[----:B------:R-:W-:Y:S01]  /*1100*/  IMAD.WIDE.U32 R8, R30, 0x114253d5, RZ ;  /* 0x114253d51e087825 */ /* 0x000fe200078e00ff */
[----:B------:R-:W-:Y:S02]  /*1110*/  LOP3.LUT R4, R10, R4, RZ, 0x3c, !PT ;  /* 0x000000040a047212 */ /* 0x000fe400078e3cff */
[----:B------:R-:W-:Y:S01]  /*1120*/  LOP3.LUT R11, R11, R24, RZ, 0x3c, !PT ;  /* 0x000000180b0b7212 */ /* 0x000fe200078e3cff */
[----:B------:R-:W-:Y:S01]  /*1130*/  IMAD R33, R30, -0x783c846f, R31 ;  /* 0x87c37b911e217824 */ /* 0x000fe200078e021f */
[-C--:B------:R-:W-:Y:S01]  /*1140*/  LOP3.LUT R30, R8, R26.reuse, RZ, 0x3c, !PT ;  /* 0x0000001a081e7212 */ /* 0x080fe200078e3cff */
[----:B------:R-:W-:Y:S01]  /*1150*/  IMAD R35, R14, 0x4cf5ad43, R35 ;  /* 0x4cf5ad430e237824 */ /* 0x000fe200078e0223 */
[----:B------:R-:W-:Y:S01]  /*1160*/  SHF.L.W.U32.HI R31, R11, 0x1b, R4 ;  /* 0x0000001b0b1f7819 */ /* 0x000fe20000010e04 */
[----:B------:R-:W-:Y:S01]  /*1170*/  IMAD.IADD R8, R9, 0x1, R33 ;  /* 0x0000000109087824 */ /* 0x000fe200078e0221 */
[----:B------:R-:W-:Y:S01]  /*1180*/  SHF.L.W.U32.HI R24, R4, 0x1b, R11 ;  /* 0x0000001b04187819 */ /* 0x000fe20000010e0b */
[----:B------:R-:W-:Y:S01]  /*1190*/  IMAD R33, R13, 0x114253d5, RZ ;  /* 0x114253d50d217824 */ /* 0x000fe200078e02ff */
[----:B------:R-:W-:Y:S01]  /*11a0*/  IADD3 R31, P1, PT, R31, R26, RZ ;  /* 0x0000001a1f1f7210 */ /* 0x000fe20007f3e0ff */
[----:B------:R-:W-:Y:S01]  /*11b0*/  IMAD.WIDE.U32 R10, R12, 0x114253d5, RZ ;  /* 0x114253d50c0a7825 */ /* 0x000fe200078e00ff */
[----:B------:R-:W-:-:S03]  /*11c0*/  LOP3.LUT R15, R8, R25, RZ, 0x3c, !PT ;  /* 0x00000019080f7212 */ /* 0x000fc600078e3cff */
[----:B------:R-:W-:Y:S01]  /*11d0*/  IMAD.WIDE.U32 R8, R14, 0x2745937f, RZ ;  /* 0x2745937f0e087825 */ /* 0x000fe200078e00ff */
[----:B------:R-:W-:Y:S02]  /*11e0*/  SHF.L.W.U32.HI R4, R30, 0x1f, R15 ;  /* 0x0000001f1e047819 */ /* 0x000fe40000010e0f */
[----:B------:R-:W-:Y:S01]  /*11f0*/  SHF.L.W.U32.HI R15, R15, 0x1f, R30 ;  /* 0x0000001f0f0f7819 */ /* 0x000fe20000010e1e */
[C---:B------:R-:W-:Y:S02]  /*1200*/  IMAD R10, R12.reuse, -0x783c846f, R33 ;  /* 0x87c37b910c0a7824 */ /* 0x040fe400078e0221 */
[----:B------:R-:W-:Y:S02]  /*1210*/  IMAD.U32 R13, R13, -0x80000000, RZ ;  /* 0x800000000d0d7824 */ /* 0x000fe400078e00ff */
[----:B------:R-:W-:Y:S01]  /*1220*/  IMAD.IADD R9, R9, 0x1, R35 ;  /* 0x0000000109097824 */ /* 0x000fe200078e0223 */
[----:B------:R-:W-:Y:S01]  /*1230*/  IADD3 R10, PT, PT, R11, R10, RZ ;  /* 0x0000000a0b0a7210 */ /* 0x000fe20007ffe0ff */
[----:B------:R-:W-:-:S02]  /*1240*/  IMAD R11, R12, -0x775ed616, R13 ;  /* 0x88a129ea0c0b7824 */ /* 0x000fc400078e020d */
[----:B------:R-:W-:-:S04]  /*1250*/  IMAD.WIDE.U32 R12, R12, -0x80000000, RZ ;  /* 0x800000000c0c7825 */ /* 0x000fc800078e00ff */
[----:B------:R-:W-:Y:S01]  /*1260*/  IMAD.X R25, R24, 0x1, R25, P1 ;  /* 0x0000000118197824 */ /* 0x000fe200008e0619 */
[--C-:B------:R-:W-:Y:S01]  /*1270*/  SHF.R.U64 R24, R8, 0x1f, R9.reuse ;  /* 0x0000001f08187819 */ /* 0x100fe20000001209 */
[----:B------:R-:W-:Y:S01]  /*1280*/  IMAD R33, R14, 0x4e8b26fe, RZ ;  /* 0x4e8b26fe0e217824 */ /* 0x000fe200078e02ff */
[----:B------:R-:W-:Y:S01]  /*1290*/  SHF.R.U32.HI R14, RZ, 0x1f, R9 ;  /* 0x0000001fff0e7819 */ /* 0x000fe20000011609 */
[----:B------:R-:W-:Y:S01]  /*12a0*/  IMAD.IADD R13, R13, 0x1, R11 ;  /* 0x000000010d0d7824 */ /* 0x000fe200078e020b */
[----:B------:R-:W-:Y:S01]  /*12b0*/  SHF.R.U32.HI R9, RZ, 0x1, R10 ;  /* 0x00000001ff097819 */ /* 0x000fe2000001160a */
[----:B------:R-:W-:Y:S01]  /*12c0*/  IMAD.MOV.U32 R10, RZ, RZ, 0x52dce729 ;  /* 0x52dce729ff0a7424 */ /* 0x000fe200078e00ff */
[----:B------:R-:W-:Y:S01]  /*12d0*/  MOV R11, 0x0 ;  /* 0x00000000000b7802 */ /* 0x000fe20000000f00 */
[----:B------:R-:W-:Y:S01]  /*12e0*/  IMAD R25, R25, 0x5, RZ ;  /* 0x0000000519197824 */ /* 0x000fe200078e02ff */
[----:B------:R-:W-:Y:S01]  /*12f0*/  LOP3.LUT R14, R14, R33, RZ, 0xfc, !PT ;  /* 0x000000210e0e7212 */ /* 0x000fe200078efcff */
[----:B------:R-:W-:Y:S01]  /*1300*/  IMAD R33, R13, 0x2745937f, RZ ;  /* 0x2745937f0d217824 */ /* 0x000fe200078e02ff */
[----:B------:R-:W-:Y:S01]  /*1310*/  LOP3.LUT R30, R9, R12, RZ, 0xfc, !PT ;  /* 0x0000000c091e7212 */ /* 0x000fe200078efcff */
[----:B------:R-:W-:-:S04]  /*1320*/  IMAD.WIDE.U32 R12, R31, 0x5, R10 ;  /* 0x000000051f0c7825 */ /* 0x000fc800078e000a */
[C---:B------:R-:W-:Y:S01]  /*1330*/  IMAD R35, R30.reuse, 0x4cf5ad43, R33 ;  /* 0x4cf5ad431e237824 */ /* 0x040fe200078e0221 */
[----:B------:R-:W-:Y:S01]  /*1340*/  IADD3 R15, P1, PT, R15, R12, RZ ;  /* 0x0000000c0f0f7210 */ /* 0x000fe20007f3e0ff */
[----:B------:R-:W-:-:S04]  /*1350*/  IMAD.WIDE.U32 R30, R30, 0x2745937f, RZ ;  /* 0x2745937f1e1e7825 */ /* 0x000fc800078e00ff */
[----:B------:R-:W-:Y:S01]  /*1360*/  IMAD.IADD R33, R13, 0x1, R25 ;  /* 0x000000010d217824 */ /* 0x000fe200078e0219 */
[----:B------:R-:W-:Y:S01]  /*1370*/  IADD3 R26, PT, PT, R31, R35, RZ ;  /* 0x000000231f1a7210 */ /* 0x000fe20007ffe0ff */
[----:B------:R-:W-:Y:S01]  /*1380*/  IMAD.MOV.U32 R8, RZ, RZ, 0x38495ab5 ;  /* 0x38495ab5ff087424 */ /* 0x000fe200078e00ff */
[----:B------:R-:W-:Y:S01]  /*1390*/  LOP3.LUT R13, R30, R12, RZ, 0x3c, !PT ;  /* 0x0000000c1e0d7212 */ /* 0x000fe200078e3cff */
[----:B------:R-:W-:Y:S01]  /*13a0*/  IMAD.MOV.U32 R9, RZ, RZ, 0x0 ;  /* 0x00000000ff097424 */ /* 0x000fe200078e00ff */
[----:B------:R-:W-:Y:S01]  /*13b0*/  LOP3.LUT R12, R26, R33, RZ, 0x3c, !PT ;  /* 0x000000211a0c7212 */ /* 0x000fe200078e3cff */
[----:B------:R-:W-:Y:S02]  /*13c0*/  IMAD.X R4, R4, 0x1, R33, P1 ;  /* 0x0000000104047824 */ /* 0x000fe400008e0621 */
[----:B------:R-:W-:Y:S02]  /*13d0*/  IMAD R43, R14, 0x114253d5, RZ ;  /* 0x114253d50e2b7824 */ /* 0x000fe400078e02ff */
[----:B------:R-:W-:-:S04]  /*13e0*/  IMAD.WIDE.U32 R14, R15, 0x5, R8 ;  /* 0x000000050f0e7825 */ /* 0x000fc800078e0008 */
[----:B------:R-:W-:Y:S01]  /*13f0*/  IMAD R31, R4, 0x5, RZ ;  /* 0x00000005041f7824 */ /* 0x000fe200078e02ff */
[----:B------:R-:W-:Y:S01]  /*1400*/  SHF.L.W.U32.HI R4, R13, 0x1b, R12 ;  /* 0x0000001b0d047819 */ /* 0x000fe20000010e0c */
[C---:B----4-:R-:W-:Y:S01]  /*1410*/  IMAD R33, R17.reuse, 0x114253d5, RZ ;  /* 0x114253d511217824 */ /* 0x050fe200078e02ff */
[----:B------:R-:W-:Y:S01]  /*1420*/  SHF.L.W.U32.HI R13, R12, 0x1b, R13 ;  /* 0x0000001b0c0d7819 */ /* 0x000fe20000010e0d */
[----:B------:R-:W-:Y:S01]  /*1430*/  IMAD.U32 R17, R17, -0x80000000, RZ ;  /* 0x8000000011117824 */ /* 0x000fe200078e00ff */
[----:B------:R-:W-:Y:S01]  /*1440*/  IADD3 R26, PT, PT, R15, R31, RZ ;  /* 0x0000001f0f1a7210 */ /* 0x000fe20007ffe0ff */
[C---:B------:R-:W-:Y:S01]  /*1450*/  IMAD R33, R16.reuse, -0x783c846f, R33 ;  /* 0x87c37b9110217824 */ /* 0x040fe200078e0221 */
[----:B------:R-:W-:Y:S01]  /*1460*/  IADD3 R15, P1, PT, R13, R14, RZ ;  /* 0x0000000e0d0f7210 */ /* 0x000fe20007f3e0ff */
[----:B------:R-:W-:-:S04]  /*1470*/  IMAD.WIDE.U32 R12, R16, 0x114253d5, RZ ;  /* 0x114253d5100c7825 */ /* 0x000fc800078e00ff */
[C---:B------:R-:W-:Y:S02]  /*1480*/  IMAD R43, R24.reuse, -0x783c846f, R43 ;  /* 0x87c37b91182b7824 */ /* 0x040fe400078e022b */
[----:B------:R-:W-:-:S04]  /*1490*/  IMAD.WIDE.U32 R24, R24, 0x114253d5, RZ ;  /* 0x114253d518187825 */ /* 0x000fc800078e00ff */
[----:B------:R-:W-:Y:S01]  /*14a0*/  IMAD R35, R19, 0x2745937f, RZ ;  /* 0x2745937f13237824 */ /* 0x000fe200078e02ff */
[----:B------:R-:W-:Y:S01]  /*14b0*/  LOP3.LUT R24, R24, R14, RZ, 0x3c, !PT ;  /* 0x0000000e18187212 */ /* 0x000fe200078e3cff */
[----:B------:R-:W-:Y:S02]  /*14c0*/  IMAD R31, R16, -0x775ed616, R17 ;  /* 0x88a129ea101f7824 */ /* 0x000fe400078e0211 */
[----:B------:R-:W-:Y:S02]  /*14d0*/  IMAD.X R19, R4, 0x1, R26, P1 ;  /* 0x0000000104137824 */ /* 0x000fe400008e061a */
[----:B------:R-:W-:-:S04]  /*14e0*/  IMAD.WIDE.U32 R16, R16, -0x80000000, RZ ;  /* 0x8000000010107825 */ /* 0x000fc800078e00ff */
[----:B------:R-:W-:Y:S02]  /*14f0*/  IMAD.IADD R4, R13, 0x1, R33 ;  /* 0x000000010d047824 */ /* 0x000fe400078e0221 */
[----:B------:R-:W-:-:S04]  /*1500*/  IMAD.WIDE.U32 R12, R18, 0x2745937f, RZ ;  /* 0x2745937f120c7825 */ /* 0x000fc800078e00ff */
[C---:B------:R-:W-:Y:S02]  /*1510*/  IMAD R35, R18.reuse, 0x4cf5ad43, R35 ;  /* 0x4cf5ad4312237824 */ /* 0x040fe400078e0223 */
[----:B------:R-:W-:Y:S02]  /*1520*/  IMAD.IADD R25, R25, 0x1, R43 ;  /* 0x0000000119197824 */ /* 0x000fe400078e022b */
[----:B------:R-:W-:Y:S01]  /*1530*/  IMAD.IADD R14, R17, 0x1, R31 ;  /* 0x00000001110e7824 */ /* 0x000fe200078e021f */
[----:B------:R-:W-:Y:S01]  /*1540*/  SHF.R.U32.HI R17, RZ, 0x1, R4 ;  /* 0x00000001ff117819 */ /* 0x000fe20000011604 */
[----:B------:R-:W-:Y:S01]  /*1550*/  IMAD R18, R18, 0x4e8b26fe, RZ ;  /* 0x4e8b26fe12127824 */ /* 0x000fe200078e02ff */
[----:B------:R-:W-:Y:S01]  /*1560*/  IADD3 R31, PT, PT, R13, R35, RZ ;  /* 0x000000230d1f7210 */ /* 0x000fe20007ffe0ff */
[----:B------:R-:W-:Y:S01]  /*1570*/  IMAD R19, R19, 0x5, RZ ;  /* 0x0000000513137824 */ /* 0x000fe200078e02ff */
[----:B------:R-:W-:Y:S01]  /*1580*/  LOP3.LUT R25, R25, R26, RZ, 0x3c, !PT ;  /* 0x0000001a19197212 */ /* 0x000fe200078e3cff */
[----:B-----5:R-:W-:Y:S01]  /*1590*/  IMAD R23, R23, 0x2745937f, RZ ;  /* 0x2745937f17177824 */ /* 0x020fe200078e02ff */
[----:B------:R-:W-:Y:S01]  /*15a0*/  LOP3.LUT R16, R17, R16, RZ, 0xfc, !PT ;  /* 0x0000001011107212 */ /* 0x000fe200078efcff */
[----:B------:R-:W-:Y:S01]  /*15b0*/  IMAD R17, R14, 0x2745937f, RZ ;  /* 0x2745937f0e117824 */ /* 0x000fe200078e02ff */
[----:B------:R-:W-:Y:S01]  /*15c0*/  SHF.R.U32.HI R13, RZ, 0x1f, R31 ;  /* 0x0000001fff0d7819 */ /* 0x000fe2000001161f */
[----:B------:R-:W-:Y:S01]  /*15d0*/  IMAD.WIDE.U32 R14, R15, 0x5, R10 ;  /* 0x000000050f0e7825 */ /* 0x000fe200078e000a */
[----:B------:R-:W-:-:S02]  /*15e0*/  SHF.L.W.U32.HI R4, R24, 0x1f, R25 ;  /* 0x0000001f18047819 */ /* 0x000fc40000010e19 */
[----:B------:R-:W-:Y:S01]  /*15f0*/  SHF.L.W.U32.HI R25, R25, 0x1f, R24 ;  /* 0x0000001f19197819 */ /* 0x000fe20000010e18 */
[C---:B------:R-:W-:Y:S01]  /*1600*/  IMAD R33, R16.reuse, 0x4cf5ad43, R17 ;  /* 0x4cf5ad4310217824 */ /* 0x040fe200078e0211 */
[----:B------:R-:W-:Y:S01]  /*1610*/  LOP3.LUT R13, R13, R18, RZ, 0xfc, !PT ;  /* 0x000000120d0d7212 */ /* 0x000fe200078efcff */
[----:B------:R-:W-:Y:S01]  /*1620*/  IMAD.WIDE.U32 R16, R16, 0x2745937f, RZ ;  /* 0x2745937f10107825 */ /* 0x000fe200078e00ff */
[-C--:B------:R-:W-:Y:S02]  /*1630*/  IADD3 R25, P1, PT, R25, R14.reuse, RZ ;  /* 0x0000000e19197210 */ /* 0x080fe40007f3e0ff */
[----:B------:R-:W-:Y:S01]  /*1640*/  SHF.R.U64 R12, R12, 0x1f, R31 ;  /* 0x0000001f0c0c7819 */ /* 0x000fe2000000121f */
[----:B------:R-:W-:Y:S02]  /*1650*/  IMAD.IADD R18, R15, 0x1, R19 ;  /* 0x000000010f127824 */ /* 0x000fe400078e0213 */
[----:B------:R-:W-:Y:S01]  /*1660*/  IMAD.IADD R15, R17, 0x1, R33 ;  /* 0x00000001110f7824 */ /* 0x000fe200078e0221 */
[----:B------:R-:W-:Y:S01]  /*1670*/  LOP3.LUT R17, R16, R14, RZ, 0x3c, !PT ;  /* 0x0000000e10117212 */ /* 0x000fe200078e3cff */
[----:B------:R-:W-:-:S02]  /*1680*/  IMAD R13, R13, 0x114253d5, RZ ;  /* 0x114253d50d0d7824 */ /* 0x000fc400078e02ff */
[----:B------:R-:W-:Y:S01]  /*1690*/  IMAD.X R19, R4, 0x1, R18, P1 ;  /* 0x0000000104137824 */ /* 0x000fe200008e0612 */
[----:B------:R-:W-:Y:S01]  /*16a0*/  LOP3.LUT R4, R15, R18, RZ, 0x3c, !PT ;  /* 0x000000120f047212 */ /* 0x000fe200078e3cff */
[C---:B------:R-:W-:Y:S02]  /*16b0*/  IMAD R31, R12.reuse, -0x783c846f, R13 ;  /* 0x87c37b910c1f7824 */ /* 0x040fe400078e020d */
[----:B------:R-:W-:Y:S01]  /*16c0*/  IMAD.WIDE.U32 R14, R12, 0x114253d5, RZ ;  /* 0x114253d50c0e7825 */ /* 0x000fe200078e00ff */
[----:B------:R-:W-:Y:S02]  /*16d0*/  SHF.L.W.U32.HI R16, R17, 0x1b, R4 ;  /* 0x0000001b11107819 */ /* 0x000fe40000010e04 */
[----:B------:R-:W-:Y:S01]  /*16e0*/  SHF.L.W.U32.HI R17, R4, 0x1b, R17 ;  /* 0x0000001b04117819 */ /* 0x000fe20000010e11 */
[----:B------:R-:W-:-:S04]  /*16f0*/  IMAD.WIDE.U32 R12, R25, 0x5, R8 ;  /* 0x00000005190c7825 */ /* 0x000fc800078e0008 */
[C---:B------:R-:W-:Y:S01]  /*1700*/  IMAD R25, R21.reuse, 0x114253d5, RZ ;  /* 0x114253d515197824 */ /* 0x040fe200078e02ff */
[----:B------:R-:W-:Y:S01]  /*1710*/  SHF.L.U32 R21, R21, 0x1f, RZ ;  /* 0x0000001f15157819 */ /* 0x000fe200000006ff */
[----:B------:R-:W-:Y:S01]  /*1720*/  IMAD.IADD R18, R15, 0x1, R31 ;  /* 0x000000010f127824 */ /* 0x000fe200078e021f */
[-C--:B------:R-:W-:Y:S01]  /*1730*/  LOP3.LUT R4, R14, R12.reuse, RZ, 0x3c, !PT ;  /* 0x0000000c0e047212 */ /* 0x080fe200078e3cff */
[----:B------:R-:W-:Y:S01]  /*1740*/  IMAD.WIDE.U32 R14, R20, 0x114253d5, RZ ;  /* 0x114253d5140e7825 */ /* 0x000fe200078e00ff */
[----:B------:R-:W-:-:S03]  /*1750*/  IADD3 R17, P1, PT, R17, R12, RZ ;  /* 0x0000000c11117210 */ /* 0x000fc60007f3e0ff */
[C---:B------:R-:W-:Y:S02]  /*1760*/  IMAD R25, R20.reuse, -0x783c846f, R25 ;  /* 0x87c37b9114197824 */ /* 0x040fe400078e0219 */
[----:B------:R-:W-:Y:S02]  /*1770*/  IMAD R19, R19, 0x5, RZ ;  /* 0x0000000513137824 */ /* 0x000fe400078e02ff */
[C---:B------:R-:W-:Y:S02]  /*1780*/  IMAD R31, R20.reuse, -0x775ed616, R21 ;  /* 0x88a129ea141f7824 */ /* 0x040fe400078e0215 */
[----:B------:R-:W-:-:S04]  /*1790*/  IMAD.WIDE.U32 R20, R20, -0x80000000, RZ ;  /* 0x8000000014147825 */ /* 0x000fc800078e00ff */
[----:B------:R-:W-:Y:S01]  /*17a0*/  IMAD.IADD R15, R15, 0x1, R25 ;  /* 0x000000010f0f7824 */ /* 0x000fe200078e0219 */
[----:B------:R-:W-:Y:S01]  /*17b0*/  IADD3 R14, PT, PT, R21, R31, RZ ;  /* 0x0000001f150e7210 */ /* 0x000fe20007ffe0ff */
[----:B------:R-:W-:Y:S02]  /*17c0*/  IMAD.IADD R19, R13, 0x1, R19 ;  /* 0x000000010d137824 */ /* 0x000fe400078e0213 */
[----:B------:R-:W-:Y:S01]  /*17d0*/  IMAD.WIDE.U32 R12, R22, 0x2745937f, RZ ;  /* 0x2745937f160c7825 */ /* 0x000fe200078e00ff */
[----:B------:R-:W-:Y:S02]  /*17e0*/  SHF.R.U32.HI R15, RZ, 0x1, R15 ;  /* 0x00000001ff0f7819 */ /* 0x000fe4000001160f */
[----:B------:R-:W-:Y:S01]  /*17f0*/  LOP3.LUT R21, R18, R19, RZ, 0x3c, !PT ;  /* 0x0000001312157212 */ /* 0x000fe200078e3cff */
[----:B------:R-:W-:Y:S02]  /*1800*/  IMAD R25, R22, 0x4cf5ad43, R23 ;  /* 0x4cf5ad4316197824 */ /* 0x000fe400078e0217 */
[----:B------:R-:W-:Y:S01]  /*1810*/  IMAD.X R23, R16, 0x1, R19, P1 ;  /* 0x0000000110177824 */ /* 0x000fe200008e0613 */
[----:B------:R-:W-:Y:S01]  /*1820*/  LOP3.LUT R16, R15, R20, RZ, 0xfc, !PT ;  /* 0x000000140f107212 */ /* 0x000fe200078efcff */
[----:B------:R-:W-:-:S02]  /*1830*/  IMAD.IADD R19, R13, 0x1, R25 ;  /* 0x000000010d137824 */ /* 0x000fc400078e0219 */
[----:B------:R-:W-:Y:S02]  /*1840*/  IMAD R13, R14, 0x2745937f, RZ ;  /* 0x2745937f0e0d7824 */ /* 0x000fe400078e02ff */
[----:B------:R-:W-:Y:S01]  /*1850*/  IMAD.WIDE.U32 R14, R17, 0x5, R10 ;  /* 0x00000005110e7825 */ /* 0x000fe200078e000a */
[----:B------:R-:W-:-:S03]  /*1860*/  SHF.R.U32.HI R18, RZ, 0x1f, R19 ;  /* 0x0000001fff127819 */ /* 0x000fc60000011613 */
[----:B------:R-:W-:Y:S01]  /*1870*/  IMAD R25, R16, 0x4cf5ad43, R13 ;  /* 0x4cf5ad4310197824 */ /* 0x000fe200078e020d */
[----:B------:R-:W-:Y:S01]  /*1880*/  SHF.L.W.U32.HI R13, R21, 0x1f, R4 ;  /* 0x0000001f150d7819 */ /* 0x000fe20000010e04 */
[----:B------:R-:W-:Y:S01]  /*1890*/  IMAD R31, R22, 0x4e8b26fe, RZ ;  /* 0x4e8b26fe161f7824 */ /* 0x000fe200078e02ff */
[----:B------:R-:W-:Y:S01]  /*18a0*/  SHF.L.W.U32.HI R4, R4, 0x1f, R21 ;  /* 0x0000001f04047819 */ /* 0x000fe20000010e15 */
[----:B------:R-:W-:Y:S01]  /*18b0*/  IMAD R23, R23, 0x5, RZ ;  /* 0x0000000517177824 */ /* 0x000fe200078e02ff */
[----:B------:R-:W-:Y:S01]  /*18c0*/  IADD3 R21, P1, PT, R13, R14, RZ ;  /* 0x0000000e0d157210 */ /* 0x000fe20007f3e0ff */
[----:B------:R-:W-:Y:S01]  /*18d0*/  IMAD.WIDE.U32 R16, R16, 0x2745937f, RZ ;  /* 0x2745937f10107825 */ /* 0x000fe200078e00ff */
[----:B------:R-:W-:-:S03]  /*18e0*/  LOP3.LUT R13, R18, R31, RZ, 0xfc, !PT ;  /* 0x0000001f120d7212 */ /* 0x000fc600078efcff */
[----:B------:R-:W-:Y:S01]  /*18f0*/  IMAD.IADD R23, R15, 0x1, R23 ;  /* 0x000000010f177824 */ /* 0x000fe200078e0217 */
[----:B------:R-:W-:Y:S02]  /*1900*/  IADD3 R18, PT, PT, R17, R25, RZ ;  /* 0x0000001911127210 */ /* 0x000fe40007ffe0ff */
[----:B------:R-:W-:Y:S01]  /*1910*/  LOP3.LUT R17, R16, R14, RZ, 0x3c, !PT ;  /* 0x0000000e10117212 */ /* 0x000fe200078e3cff */
[----:B------:R-:W-:Y:S01]  /*1920*/  IMAD.X R4, R4, 0x1, R23, P1 ;  /* 0x0000000104047824 */ /* 0x000fe200008e0617 */
[----:B------:R-:W-:Y:S01]  /*1930*/  SHF.R.U64 R15, R12, 0x1f, R19 ;  /* 0x0000001f0c0f7819 */ /* 0x000fe20000001213 */
[----:B------:R-:W-:Y:S01]  /*1940*/  IMAD R16, R13, 0x114253d5, RZ ;  /* 0x114253d50d107824 */ /* 0x000fe200078e02ff */
[----:B------:R-:W-:Y:S01]  /*1950*/  LOP3.LUT R14, R18, R23, RZ, 0x3c, !PT ;  /* 0x00000017120e7212 */ /* 0x000fe200078e3cff */
[----:B------:R-:W-:Y:S02]  /*1960*/  IMAD R19, R4, 0x5, RZ ;  /* 0x0000000504137824 */ /* 0x000fe400078e02ff */
[----:B------:R-:W-:Y:S01]  /*1970*/  IMAD.WIDE.U32 R12, R21, 0x5, R8 ;  /* 0x00000005150c7825 */ /* 0x000fe200078e0008 */
[----:B------:R-:W-:-:S02]  /*1980*/  SHF.L.W.U32.HI R4, R17, 0x1b, R14 ;  /* 0x0000001b11047819 */ /* 0x000fc40000010e0e */
[----:B------:R-:W-:Y:S01]  /*1990*/  SHF.L.W.U32.HI R17, R14, 0x1b, R17 ;  /* 0x0000001b0e117819 */ /* 0x000fe20000010e11 */
[C---:B------:R-:W-:Y:S02]  /*19a0*/  IMAD R21, R15.reuse, -0x783c846f, R16 ;  /* 0x87c37b910f157824 */ /* 0x040fe400078e0210 */
[----:B------:R-:W-:Y:S01]  /*19b0*/  IMAD.WIDE.U32 R14, R15, 0x114253d5, RZ ;  /* 0x114253d50f0e7825 */ /* 0x000fe200078e00ff */
[----:B------:R-:W-:-:S03]  /*19c0*/  IADD3 R17, P1, PT, R17, R12, RZ ;  /* 0x0000000c11117210 */ /* 0x000fc60007f3e0ff */
[----:B------:R-:W-:Y:S01]  /*19d0*/  IMAD.IADD R18, R13, 0x1, R19 ;  /* 0x000000010d127824 */ /* 0x000fe200078e0213 */
[----:B------:R-:W-:Y:S01]  /*19e0*/  LOP3.LUT R13, R14, R12, RZ, 0x3c, !PT ;  /* 0x0000000c0e0d7212 */ /* 0x000fe200078e3cff */
[----:B------:R-:W-:Y:S02]  /*19f0*/  IMAD.IADD R15, R15, 0x1, R21 ;  /* 0x000000010f0f7824 */ /* 0x000fe400078e0215 */
[----:B------:R-:W-:Y:S01]  /*1a00*/  IMAD.WIDE.U32 R10, R17, 0x5, R10 ;  /* 0x00000005110a7825 */ /* 0x000fe200078e000a */
[-C--:B------:R-:W-:Y:S02]  /*1a10*/  IADD3.X R16, PT, PT, R4, R18.reuse, RZ, P1, !PT ;  /* 0x0000001204107210 */ /* 0x080fe40000ffe4ff */
[----:B------:R-:W-:-:S03]  /*1a20*/  LOP3.LUT R4, R15, R18, RZ, 0x3c, !PT ;  /* 0x000000120f047212 */ /* 0x000fc600078e3cff */
[----:B------:R-:W-:Y:S01]  /*1a30*/  IMAD R17, R16, 0x5, RZ ;  /* 0x0000000510117824 */ /* 0x000fe200078e02ff */
[----:B------:R-:W-:Y:S02]  /*1a40*/  SHF.L.W.U32.HI R15, R4, 0x1f, R13 ;  /* 0x0000001f040f7819 */ /* 0x000fe40000010e0d */
[----:B------:R-:W-:Y:S01]  /*1a50*/  SHF.L.W.U32.HI R13, R13, 0x1f, R4 ;  /* 0x0000001f0d0d7819 */ /* 0x000fe20000010e04 */
[----:B------:R-:W-:Y:S01]  /*1a60*/  IMAD.IADD R24, R11, 0x1, R17 ;  /* 0x000000010b187824 */ /* 0x000fe200078e0211 */
[-C--:B------:R-:W-:Y:S02]  /*1a70*/  IADD3 R15, P1, PT, R15, R10.reuse, RZ ;  /* 0x0000000a0f0f7210 */ /* 0x080fe40007f3e0ff */
[----:B------:R-:W-:-:S03]  /*1a80*/  MOV R4, R10 ;  /* 0x0000000a00047202 */ /* 0x000fc60000000f00 */
[----:B------:R-:W-:Y:S01]  /*1a90*/  IMAD.X R13, R13, 0x1, R24, P1 ;  /* 0x000000010d0d7824 */ /* 0x000fe200008e0618 */
[----:B------:R-:W-:Y:S01]  /*1aa0*/  ISETP.NE.AND P1, PT, R3, R0, PT ;  /* 0x000000000300720c */ /* 0x000fe20003f25270 */
[----:B------:R-:W-:-:S04]  /*1ab0*/  IMAD.WIDE.U32 R8, R15, 0x5, R8 ;  /* 0x000000050f087825 */ /* 0x000fc800078e0008 */
[----:B------:R-:W-:Y:S02]  /*1ac0*/  IMAD R13, R13, 0x5, RZ ;  /* 0x000000050d0d7824 */ /* 0x000fe400078e02ff */
[----:B------:R-:W-:Y:S02]  /*1ad0*/  IMAD.MOV.U32 R26, RZ, RZ, R8 ;  /* 0x000000ffff1a7224 */ /* 0x000fe400078e0008 */
[----:B------:R-:W-:-:S04]  /*1ae0*/  IMAD.IADD R25, R9, 0x1, R13 ;  /* 0x0000000109197824 */ /* 0x000fc800078e020d */
[----:B------:R-:W-:Y:S05]  /*1af0*/  @P1 BRA `(.L_x_237) ;  /* 0xfffffff400041947 */ /* 0x000fea000383ffff */
.L_x_236:
[----:B------:R-:W-:Y:S05]  /*1b00*/  BSYNC.RECONVERGENT B2 ;  /* 0x0000000000027941 */ /* 0x000fea0003800200 */
.L_x_235:
[----:B------:R-:W-:Y:S05]  /*1b10*/  @!P0 BRA `(.L_x_234) ;  /* 0x0000000800788947 */ /* 0x000fea0003800000 */
[----:B------:R-:W-:Y:S01]  /*1b20*/  ISETP.NE.AND P1, PT, R29, 0x1, PT ;  /* 0x000000011d00780c */ /* 0x000fe20003f25270 */
[----:B------:R-:W-:Y:S01]  /*1b30*/  BSSY.RECONVERGENT B2, `(.L_x_238) ;  /* 0x0000067000027945 */ /* 0x000fe20003800200 */
[----:B------:R-:W-:-:S04]  /*1b40*/  LOP3.LUT R2, R2, 0x1, RZ, 0xc0, !PT ;  /* 0x0000000102027812 */ /* 0x000fc800078ec0ff */
[----:B------:R-:W-:-:S07]  /*1b50*/  ISETP.NE.U32.AND P0, PT, R2, 0x1, PT ;  /* 0x000000010200780c */ /* 0x000fce0003f05070 */
[----:B------:R-:W-:Y:S06]  /*1b60*/  @!P1 BRA `(.L_x_239) ;  /* 0x00000004008c9947 */ /* 0x000fec0003800000 */
[----:B------:R-:W-:-:S05]  /*1b70*/  IMAD.SHL.U32 R2, R0, 0x2, RZ ;  /* 0x0000000200027824 */ /* 0x000fca00078e00ff */
[----:B-1----:R-:W-:-:S05]  /*1b80*/  LEA R3, R2, R27, 0x3 ;  /* 0x0000001b02037211 */ /* 0x002fca00078e18ff */
[----:B0-234-:R-:W2:Y:S04]  /*1b90*/  LDL.128 R8, [R3] ;  /* 0x0000000003087983 */ /* 0x01dea80000100c00 */
[----:B------:R0:W3:Y:S01]  /*1ba0*/  LDL.128 R12, [R3+0x10] ;  /* 0x00001000030c7983 */ /* 0x0000e20000100c00 */
[----:B------:R-:W-:Y:S01]  /*1bb0*/  IADD3 R0, PT, PT, R2, 0x2, -R0 ;  /* 0x0000000202007810 */ /* 0x000fe20007ffe800 */
[----:B--2---:R-:W-:Y:S02]  /*1bc0*/  IMAD R19, R9, 0x114253d5, RZ ;  /* 0x114253d509137824 */ /* 0x004fe400078e02ff */
[----:B------:R-:W-:-:S04]  /*1bd0*/  IMAD.WIDE.U32 R16, R8, 0x114253d5, RZ ;  /* 0x114253d508107825 */ /* 0x000fc800078e00ff */
[C---:B------:R-:W-:Y:S02]  /*1be0*/  IMAD R19, R8.reuse, -0x783c846f, R19 ;  /* 0x87c37b9108137824 */ /* 0x040fe400078e0213 */
[----:B------:R-:W-:Y:S02]  /*1bf0*/  IMAD.U32 R9, R9, -0x80000000, RZ ;  /* 0x8000000009097824 */ /* 0x000fe400078e00ff */
[----:B------:R-:W-:Y:S02]  /*1c00*/  IMAD.IADD R18, R17, 0x1, R19 ;  /* 0x0000000111127824 */ /* 0x000fe400078e0213 */
[----:B------:R-:W-:Y:S02]  /*1c10*/  IMAD R11, R11, 0x2745937f, RZ ;  /* 0x2745937f0b0b7824 */ /* 0x000fe400078e02ff */
[C---:B------:R-:W-:Y:S02]  /*1c20*/  IMAD R19, R8.reuse, -0x775ed616, R9 ;  /* 0x88a129ea08137824 */ /* 0x040fe400078e0209 */
[----:B------:R-:W-:-:S04]  /*1c30*/  IMAD.WIDE.U32 R16, R8, -0x80000000, RZ ;  /* 0x8000000008107825 */ /* 0x000fc800078e00ff */
[C---:B------:R-:W-:Y:S01]  /*1c40*/  IMAD R21, R10.reuse, 0x4cf5ad43, R11 ;  /* 0x4cf5ad430a157824 */ /* 0x040fe200078e020b */
[----:B------:R-:W-:Y:S01]  /*1c50*/  SHF.R.U32.HI R11, RZ, 0x1, R18 ;  /* 0x00000001ff0b7819 */ /* 0x000fe20000011612 */
[----:B------:R-:W-:-:S03]  /*1c60*/  IMAD.WIDE.U32 R8, R10, 0x2745937f, RZ ;  /* 0x2745937f0a087825 */ /* 0x000fc600078e00ff */
[----:B------:R-:W-:Y:S01]  /*1c70*/  LOP3.LUT R11, R11, R16, RZ, 0xfc, !PT ;  /* 0x000000100b0b7212 */ /* 0x000fe200078efcff */
[----:B0-----:R-:W-:Y:S01]  /*1c80*/  IMAD.IADD R3, R17, 0x1, R19 ;  /* 0x0000000111037824 */ /* 0x001fe200078e0213 */
[----:B------:R-:W-:Y:S01]  /*1c90*/  IADD3 R9, PT, PT, R9, R21, RZ ;  /* 0x0000001509097210 */ /* 0x000fe20007ffe0ff */
[----:B------:R-:W-:Y:S02]  /*1ca0*/  IMAD R18, R10, 0x4e8b26fe, RZ ;  /* 0x4e8b26fe0a127824 */ /* 0x000fe400078e02ff */
[----:B------:R-:W-:Y:S01]  /*1cb0*/  IMAD R16, R3, 0x2745937f, RZ ;  /* 0x2745937f03107824 */ /* 0x000fe200078e02ff */
[--C-:B------:R-:W-:Y:S01]  /*1cc0*/  SHF.R.U32.HI R3, RZ, 0x1f, R9.reuse ;  /* 0x0000001fff037819 */ /* 0x100fe20000011609 */
[----:B---3--:R-:W-:Y:S02]  /*1cd0*/  IMAD R15, R15, 0x2745937f, RZ ;  /* 0x2745937f0f0f7824 */ /* 0x008fe400078e02ff */
[----:B------:R-:W-:Y:S01]  /*1ce0*/  IMAD R17, R11, 0x4cf5ad43, R16 ;  /* 0x4cf5ad430b117824 */ /* 0x000fe200078e0210 */
[----:B------:R-:W-:Y:S01]  /*1cf0*/  LOP3.LUT R3, R3, R18, RZ, 0xfc, !PT ;  /* 0x0000001203037212 */ /* 0x000fe200078efcff */
[----:B------:R-:W-:Y:S01]  /*1d00*/  IMAD.WIDE.U32 R10, R11, 0x2745937f, RZ ;  /* 0x2745937f0b0a7825 */ /* 0x000fe200078e00ff */
[----:B------:R-:W-:-:S03]  /*1d10*/  SHF.R.U64 R16, R8, 0x1f, R9 ;  /* 0x0000001f08107819 */ /* 0x000fc60000001209 */
[----:B------:R-:W-:Y:S01]  /*1d20*/  IMAD.IADD R11, R11, 0x1, R17 ;  /* 0x000000010b0b7824 */ /* 0x000fe200078e0211 */
[----:B------:R-:W-:Y:S01]  /*1d30*/  LOP3.LUT R4, R10, R4, RZ, 0x3c, !PT ;  /* 0x000000040a047212 */ /* 0x000fe200078e3cff */
[----:B------:R-:W-:Y:S02]  /*1d40*/  IMAD R3, R3, 0x114253d5, RZ ;  /* 0x114253d503037824 */ /* 0x000fe400078e02ff */
[----:B------:R-:W-:Y:S01]  /*1d50*/  IMAD.WIDE.U32 R8, R16, 0x114253d5, RZ ;  /* 0x114253d510087825 */ /* 0x000fe200078e00ff */
[----:B------:R-:W-:-:S03]  /*1d60*/  LOP3.LUT R11, R11, R24, RZ, 0x3c, !PT ;  /* 0x000000180b0b7212 */ /* 0x000fc600078e3cff */
[----:B------:R-:W-:Y:S01]  /*1d70*/  IMAD R19, R16, -0x783c846f, R3 ;  /* 0x87c37b9110137824 */ /* 0x000fe200078e0203 */
[----:B------:R-:W-:Y:S01]  /*1d80*/  SHF.L.W.U32.HI R3, R11, 0x1b, R4 ;  /* 0x0000001b0b037819 */ /* 0x000fe20000010e04 */
[----:B------:R-:W-:Y:S01]  /*1d90*/  IMAD R15, R14, 0x4cf5ad43, R15 ;  /* 0x4cf5ad430e0f7824 */ /* 0x000fe200078e020f */
[-C--:B------:R-:W-:Y:S01]  /*1da0*/  LOP3.LUT R17, R8, R26.reuse, RZ, 0x3c, !PT ;  /* 0x0000001a08117212 */ /* 0x080fe200078e3cff */
[----:B------:R-:W-:Y:S01]  /*1db0*/  IMAD.IADD R10, R9, 0x1, R19 ;  /* 0x00000001090a7824 */ /* 0x000fe200078e0213 */
[----:B------:R-:W-:Y:S01]  /*1dc0*/  IADD3 R19, P1, PT, R3, R26, RZ ;  /* 0x0000001a03137210 */ /* 0x000fe20007f3e0ff */
[----:B------:R-:W-:Y:S01]  /*1dd0*/  IMAD R3, R13, 0x114253d5, RZ ;  /* 0x114253d50d037824 */ /* 0x000fe200078e02ff */
[----:B------:R-:W-:Y:S01]  /*1de0*/  SHF.L.W.U32.HI R4, R4, 0x1b, R11 ;  /* 0x0000001b04047819 */ /* 0x000fe20000010e0b */
[----:B------:R-:W-:Y:S01]  /*1df0*/  IMAD.WIDE.U32 R8, R12, 0x114253d5, RZ ;  /* 0x114253d50c087825 */ /* 0x000fe200078e00ff */
[----:B------:R-:W-:-:S03]  /*1e00*/  LOP3.LUT R10, R10, R25, RZ, 0x3c, !PT ;  /* 0x000000190a0a7212 */ /* 0x000fc600078e3cff */
[----:B------:R-:W-:Y:S02]  /*1e10*/  IMAD.U32 R11, R13, -0x80000000, RZ ;  /* 0x800000000d0b7824 */ /* 0x000fe400078e00ff */
[C---:B------:R-:W-:Y:S01]  /*1e20*/  IMAD R8, R12.reuse, -0x783c846f, R3 ;  /* 0x87c37b910c087824 */ /* 0x040fe200078e0203 */
[----:B------:R-:W-:Y:S01]  /*1e30*/  SHF.L.W.U32.HI R3, R17, 0x1f, R10 ;  /* 0x0000001f11037819 */ /* 0x000fe20000010e0a */
[----:B------:R-:W-:Y:S01]  /*1e40*/  IMAD R11, R12, -0x775ed616, R11 ;  /* 0x88a129ea0c0b7824 */ /* 0x000fe200078e020b */
[----:B------:R-:W-:Y:S01]  /*1e50*/  SHF.L.W.U32.HI R17, R10, 0x1f, R17 ;  /* 0x0000001f0a117819 */ /* 0x000fe20000010e11 */
[----:B------:R-:W-:Y:S01]  /*1e60*/  IMAD.WIDE.U32 R12, R12, -0x80000000, RZ ;  /* 0x800000000c0c7825 */ /* 0x000fe200078e00ff */
[----:B------:R-:W-:-:S03]  /*1e70*/  IADD3 R10, PT, PT, R9, R8, RZ ;  /* 0x00000008090a7210 */ /* 0x000fc60007ffe0ff */
[----:B------:R-:W-:Y:S02]  /*1e80*/  IMAD.X R25, R4, 0x1, R25, P1 ;  /* 0x0000000104197824 */ /* 0x000fe400008e0619 */
[----:B------:R-:W-:Y:S01]  /*1e90*/  IMAD.IADD R4, R13, 0x1, R11 ;  /* 0x000000010d047824 */ /* 0x000fe200078e020b */
[----:B------:R-:W-:Y:S01]  /*1ea0*/  SHF.R.U32.HI R13, RZ, 0x1, R10 ;  /* 0x00000001ff0d7819 */ /* 0x000fe2000001160a */
[----:B------:R-:W-:Y:S01]  /*1eb0*/  IMAD.WIDE.U32 R8, R14, 0x2745937f, RZ ;  /* 0x2745937f0e087825 */ /* 0x000fe200078e00ff */
[----:B------:R-:W-:-:S03]  /*1ec0*/  MOV R11, 0x0 ;  /* 0x00000000000b7802 */ /* 0x000fc60000000f00 */
[----:B------:R-:W-:Y:S01]  /*1ed0*/  IMAD R23, R14, 0x4e8b26fe, RZ ;  /* 0x4e8b26fe0e177824 */ /* 0x000fe200078e02ff */
[----:B------:R-:W-:Y:S01]  /*1ee0*/  LOP3.LUT R14, R13, R12, RZ, 0xfc, !PT ;  /* 0x0000000c0d0e7212 */ /* 0x000fe200078efcff */
[----:B------:R-:W-:Y:S02]  /*1ef0*/  IMAD.MOV.U32 R10, RZ, RZ, 0x52dce729 ;  /* 0x52dce729ff0a7424 */ /* 0x000fe400078e00ff */
[----:B------:R-:W-:Y:S02]  /*1f00*/  IMAD.IADD R9, R9, 0x1, R15 ;  /* 0x0000000109097824 */ /* 0x000fe400078e020f */
[----:B------:R-:W-:Y:S02]  /*1f10*/  IMAD R15, R4, 0x2745937f, RZ ;  /* 0x2745937f040f7824 */ /* 0x000fe400078e02ff */
[----:B------:R-:W-:Y:S01]  /*1f20*/  IMAD.WIDE.U32 R12, R19, 0x5, R10 ;  /* 0x00000005130c7825 */ /* 0x000fe200078e000a */
[----:B------:R-:W-:-:S03]  /*1f30*/  SHF.R.U64 R16, R8, 0x1f, R9 ;  /* 0x0000001f08107819 */ /* 0x000fc60000001209 */
[----:B------:R-:W-:Y:S01]  /*1f40*/  HFMA2 R8, -RZ, RZ, 0.53564453125, 214.625 ;  /* 0x38495ab5ff087431 */ /* 0x000fe200000001ff */
[----:B------:R-:W-:Y:S01]  /*1f50*/  SHF.R.U32.HI R4, RZ, 0x1f, R9 ;  /* 0x0000001fff047819 */ /* 0x000fe20000011609 */
[----:B------:R-:W-:Y:S01]  /*1f60*/  IMAD R21, R14, 0x4cf5ad43, R15 ;  /* 0x4cf5ad430e157824 */ /* 0x000fe200078e020f */
[----:B------:R-:W-:Y:S01]  /*1f70*/  IADD3 R19, P1, PT, R17, R12, RZ ;  /* 0x0000000c11137210 */ /* 0x000fe20007f3e0ff */
[----:B------:R-:W-:Y:S01]  /*1f80*/  IMAD R25, R25, 0x5, RZ ;  /* 0x0000000519197824 */ /* 0x000fe200078e02ff */
[----:B------:R-:W-:Y:S01]  /*1f90*/  LOP3.LUT R4, R4, R23, RZ, 0xfc, !PT ;  /* 0x0000001704047212 */ /* 0x000fe200078efcff */
[----:B------:R-:W-:-:S04]  /*1fa0*/  IMAD.WIDE.U32 R14, R14, 0x2745937f, RZ ;  /* 0x2745937f0e0e7825 */ /* 0x000fc800078e00ff */
[----:B------:R-:W-:Y:S01]  /*1fb0*/  IMAD.IADD R18, R13, 0x1, R25 ;  /* 0x000000010d127824 */ /* 0x000fe200078e0219 */
[----:B------:R-:W-:Y:S01]  /*1fc0*/  LOP3.LUT R14, R14, R12, RZ, 0x3c, !PT ;  /* 0x0000000c0e0e7212 */ /* 0x000fe200078e3cff */
[----:B------:R-:W-:Y:S02]  /*1fd0*/  IMAD.IADD R17, R15, 0x1, R21 ;  /* 0x000000010f117824 */ /* 0x000fe400078e0215 */
[----:B------:R-:W-:Y:S02]  /*1fe0*/  IMAD.MOV.U32 R9, RZ, RZ, 0x0 ;  /* 0x00000000ff097424 */ /* 0x000fe400078e00ff */
[----:B------:R-:W-:Y:S01]  /*1ff0*/  IMAD.X R3, R3, 0x1, R18, P1 ;  /* 0x0000000103037824 */ /* 0x000fe200008e0612 */
[----:B------:R-:W-:Y:S01]  /*2000*/  LOP3.LUT R17, R17, R18, RZ, 0x3c, !PT ;  /* 0x0000001211117212 */ /* 0x000fe200078e3cff */
[----:B------:R-:W-:Y:S02]  /*2010*/  IMAD R15, R4, 0x114253d5, RZ ;  /* 0x114253d5040f7824 */ /* 0x000fe400078e02ff */
[----:B------:R-:W-:-:S04]  /*2020*/  IMAD.WIDE.U32 R12, R19, 0x5, R8 ;  /* 0x00000005130c7825 */ /* 0x000fc800078e0008 */
[----:B------:R-:W-:Y:S01]  /*2030*/  IMAD R19, R3, 0x5, RZ ;  /* 0x0000000503137824 */ /* 0x000fe200078e02ff */
[----:B------:R-:W-:Y:S01]  /*2040*/  SHF.L.W.U32.HI R3, R14, 0x1b, R17 ;  /* 0x0000001b0e037819 */ /* 0x000fe20000010e11 */
[C---:B------:R-:W-:Y:S01]  /*2050*/  IMAD R21, R16.reuse, -0x783c846f, R15 ;  /* 0x87c37b9110157824 */ /* 0x040fe200078e020f */
[----:B------:R-:W-:Y:S01]  /*2060*/  SHF.L.W.U32.HI R17, R17, 0x1b, R14 ;  /* 0x0000001b11117819 */ /* 0x000fe20000010e0e */
[----:B------:R-:W-:-:S03]  /*2070*/  IMAD.WIDE.U32 R14, R16, 0x114253d5, RZ ;  /* 0x114253d5100e7825 */ /* 0x000fc600078e00ff */
[----:B------:R-:W-:Y:S01]  /*2080*/  IADD3 R17, P1, PT, R17, R12, RZ ;  /* 0x0000000c11117210 */ /* 0x000fe20007f3e0ff */
[----:B------:R-:W-:Y:S01]  /*2090*/  IMAD.IADD R16, R13, 0x1, R19 ;  /* 0x000000010d107824 */ /* 0x000fe200078e0213 */
[----:B------:R-:W-:-:S03]  /*20a0*/  IADD3 R4, PT, PT, R15, R21, RZ ;  /* 0x000000150f047210 */ /* 0x000fc60007ffe0ff */
        /* <DEDUP_REMOVED lines=8> */
[-C--:B------:R-:W-:Y:S02]  /*2130*/  IADD3 R13, P1, PT, R13, R10.reuse, RZ ;  /* 0x0000000a0d0d7210 */ /* 0x080fe40007f3e0ff */
[----:B------:R-:W-:-:S03]  /*2140*/  MOV R4, R10 ;  /* 0x0000000a00047202 */ /* 0x000fc60000000f00 */
[----:B------:R-:W-:Y:S02]  /*2150*/  IMAD.X R3, R3, 0x1, R24, P1 ;  /* 0x0000000103037824 */ /* 0x000fe400008e0618 */
[----:B------:R-:W-:-:S04]  /*2160*/  IMAD.WIDE.U32 R8, R13, 0x5, R8 ;  /* 0x000000050d087825 */ /* 0x000fc800078e0008 */
[----:B------:R-:W-:Y:S02]  /*2170*/  IMAD R3, R3, 0x5, RZ ;  /* 0x0000000503037824 */ /* 0x000fe400078e02ff */
[----:B------:R-:W-:Y:S02]  /*2180*/  IMAD.MOV.U32 R26, RZ, RZ, R8 ;  /* 0x000000ffff1a7224 */ /* 0x000fe400078e0008 */
[----:B------:R-:W-:-:S07]  /*2190*/  IMAD.IADD R25, R9, 0x1, R3 ;  /* 0x0000000109197824 */ /* 0x000fce00078e0203 */
.L_x_239:
[----:B------:R-:W-:Y:S05]  /*21a0*/  BSYNC.RECONVERGENT B2 ;  /* 0x0000000000027941 */ /* 0x000fea0003800200 */
.L_x_238:
[----:B------:R-:W-:Y:S05]  /*21b0*/  @P0 BRA `(.L_x_234) ;  /* 0x0000000000d00947 */ /* 0x000fea0003800000 */
[----:B------:R-:W-:-:S05]  /*21c0*/  IMAD.SHL.U32 R0, R0, 0x2, RZ ;  /* 0x0000000200007824 */ /* 0x000fca00078e00ff */
[----:B------:R-:W-:-:S05]  /*21d0*/  LEA R0, R0, R27, 0x3 ;  /* 0x0000001b00007211 */ /* 0x000fca00078e18ff */
[----:B01234-:R-:W2:Y:S01]  /*21e0*/  LDL.128 R8, [R0] ;  /* 0x0000000000087983 */ /* 0x01fea20000100c00 */
[----:B------:R-:W-:Y:S01]  /*21f0*/  MOV R27, 0x0 ;  /* 0x00000000001b7802 */ /* 0x000fe20000000f00 */
[C---:B--2---:R-:W-:Y:S02]  /*2200*/  IMAD R13, R9.reuse, 0x114253d5, RZ ;  /* 0x114253d5090d7824 */ /* 0x044fe400078e02ff */
[----:B------:R-:W-:Y:S02]  /*2210*/  IMAD.U32 R9, R9, -0x80000000, RZ ;  /* 0x8000000009097824 */ /* 0x000fe400078e00ff */
[----:B------:R-:W-:-:S04]  /*2220*/  IMAD.WIDE.U32 R2, R8, 0x114253d5, RZ ;  /* 0x114253d508027825 */ /* 0x000fc800078e00ff */
[C---:B------:R-:W-:Y:S02]  /*2230*/  IMAD R13, R8.reuse, -0x783c846f, R13 ;  /* 0x87c37b91080d7824 */ /* 0x040fe400078e020d */
[----:B------:R-:W-:Y:S02]  /*2240*/  IMAD R15, R11, 0x2745937f, RZ ;  /* 0x2745937f0b0f7824 */ /* 0x000fe400078e02ff */
[C---:B------:R-:W-:Y:S02]  /*2250*/  IMAD R11, R8.reuse, -0x775ed616, R9 ;  /* 0x88a129ea080b7824 */ /* 0x040fe400078e0209 */
[----:B------:R-:W-:Y:S02]  /*2260*/  IMAD.IADD R12, R3, 0x1, R13 ;  /* 0x00000001030c7824 */ /* 0x000fe400078e020d */
[----:B------:R-:W-:-:S04]  /*2270*/  IMAD.WIDE.U32 R8, R8, -0x80000000, RZ ;  /* 0x8000000008087825 */ /* 0x000fc800078e00ff */
[----:B------:R-:W-:-:S04]  /*2280*/  IMAD.WIDE.U32 R2, R10, 0x2745937f, RZ ;  /* 0x2745937f0a027825 */ /* 0x000fc800078e00ff */
[C---:B------:R-:W-:Y:S02]  /*2290*/  IMAD R15, R10.reuse, 0x4cf5ad43, R15 ;  /* 0x4cf5ad430a0f7824 */ /* 0x040fe400078e020f */
[----:B------:R-:W-:Y:S01]  /*22a0*/  IMAD.IADD R11, R9, 0x1, R11 ;  /* 0x00000001090b7824 */ /* 0x000fe200078e020b */
[----:B------:R-:W-:Y:S01]  /*22b0*/  SHF.R.U32.HI R9, RZ, 0x1, R12 ;  /* 0x00000001ff097819 */ /* 0x000fe2000001160c */
[----:B------:R-:W-:Y:S01]  /*22c0*/  IMAD R13, R10, 0x4e8b26fe, RZ ;  /* 0x4e8b26fe0a0d7824 */ /* 0x000fe200078e02ff */
[----:B------:R-:W-:Y:S01]  /*22d0*/  IADD3 R3, PT, PT, R3, R15, RZ ;  /* 0x0000000f03037210 */ /* 0x000fe20007ffe0ff */
        /* <DEDUP_REMOVED lines=10> */
[C---:B------:R-:W-:Y:S02]  /*2380*/  IMAD R13, R2.reuse, -0x783c846f, R3 ;  /* 0x87c37b91020d7824 */ /* 0x040fe400078e0203 */
[----:B------:R-:W-:Y:S01]  /*2390*/  IMAD.WIDE.U32 R2, R2, 0x114253d5, RZ ;  /* 0x114253d502027825 */ /* 0x000fe200078e00ff */
[----:B------:R-:W-:-:S03]  /*23a0*/  LOP3.LUT R11, R11, R24, RZ, 0x3c, !PT ;  /* 0x000000180b0b7212 */ /* 0x000fc600078e3cff */
[----:B------:R-:W-:Y:S01]  /*23b0*/  IMAD.IADD R4, R3, 0x1, R13 ;  /* 0x0000000103047824 */ /* 0x000fe200078e020d */
[----:B------:R-:W-:Y:S01]  /*23c0*/  SHF.L.W.U32.HI R9, R11, 0x1b, R0 ;  /* 0x0000001b0b097819 */ /* 0x000fe20000010e00 */
[----:B------:R-:W-:Y:S01]  /*23d0*/  HFMA2 R3, -RZ, RZ, 0, 0 ;  /* 0x00000000ff037431 */ /* 0x000fe200000001ff */
[----:B------:R-:W-:Y:S02]  /*23e0*/  SHF.L.W.U32.HI R0, R0, 0x1b, R11 ;  /* 0x0000001b00007819 */ /* 0x000fe40000010e0b */
[-C--:B------:R-:W-:Y:S02]  /*23f0*/  IADD3 R13, P0, PT, R9, R26.reuse, RZ ;  /* 0x0000001a090d7210 */ /* 0x080fe40007f1e0ff */
[----:B------:R-:W-:Y:S01]  /*2400*/  LOP3.LUT R9, R2, R26, RZ, 0x3c, !PT ;  /* 0x0000001a02097212 */ /* 0x000fe200078e3cff */
[----:B------:R-:W-:Y:S01]  /*2410*/  IMAD.MOV.U32 R2, RZ, RZ, 0x52dce729 ;  /* 0x52dce729ff027424 */ /* 0x000fe200078e00ff */
[----:B------:R-:W-:Y:S01]  /*2420*/  LOP3.LUT R4, R4, R25, RZ, 0x3c, !PT ;  /* 0x0000001904047212 */ /* 0x000fe200078e3cff */
[----:B------:R-:W-:-:S02]  /*2430*/  IMAD.X R0, R0, 0x1, R25, P0 ;  /* 0x0000000100007824 */ /* 0x000fc400000e0619 */
[----:B------:R-:W-:Y:S01]  /*2440*/  IMAD.WIDE.U32 R2, R13, 0x5, R2 ;  /* 0x000000050d027825 */ /* 0x000fe200078e0002 */
[----:B------:R-:W-:Y:S02]  /*2450*/  SHF.L.W.U32.HI R11, R4, 0x1f, R9 ;  /* 0x0000001f040b7819 */ /* 0x000fe40000010e09 */
[----:B------:R-:W-:Y:S01]  /*2460*/  SHF.L.W.U32.HI R9, R9, 0x1f, R4 ;  /* 0x0000001f09097819 */ /* 0x000fe20000010e04 */
[----:B------:R-:W-:Y:S01]  /*2470*/  IMAD R13, R0, 0x5, RZ ;  /* 0x00000005000d7824 */ /* 0x000fe200078e02ff */
[----:B------:R-:W-:Y:S01]  /*2480*/  IADD3 R11, P0, PT, R11, R2, RZ ;  /* 0x000000020b0b7210 */ /* 0x000fe20007f1e0ff */
[----:B------:R-:W-:Y:S02]  /*2490*/  IMAD.MOV.U32 R26, RZ, RZ, 0x38495ab5 ;  /* 0x38495ab5ff1a7424 */ /* 0x000fe400078e00ff */
[----:B------:R-:W-:Y:S02]  /*24a0*/  IMAD.IADD R24, R3, 0x1, R13 ;  /* 0x0000000103187824 */ /* 0x000fe400078e020d */
[----:B------:R-:W-:-:S04]  /*24b0*/  IMAD.WIDE.U32 R26, R11, 0x5, R26 ;  /* 0x000000050b1a7825 */ /* 0x000fc800078e001a */
[----:B------:R-:W-:Y:S02]  /*24c0*/  IMAD.X R9, R9, 0x1, R24, P0 ;  /* 0x0000000109097824 */ /* 0x000fe400000e0618 */
[----:B------:R-:W-:Y:S02]  /*24d0*/  IMAD.MOV.U32 R4, RZ, RZ, R2 ;  /* 0x000000ffff047224 */ /* 0x000fe400078e0002 */
[----:B------:R-:W-:-:S04]  /*24e0*/  IMAD R9, R9, 0x5, RZ ;  /* 0x0000000509097824 */ /* 0x000fc800078e02ff */
[----:B------:R-:W-:-:S07]  /*24f0*/  IMAD.IADD R25, R27, 0x1, R9 ;  /* 0x000000011b197824 */ /* 0x000fce00078e0209 */
.L_x_234:
[----:B------:R-:W-:Y:S05]  /*2500*/  BSYNC.RECONVERGENT B1 ;  /* 0x0000000000017941 */ /* 0x000fea0003800200 */
.L_x_233:
[----:B0---4-:R-:W-:Y:S01]  /*2510*/  LOP3.LUT P0, R10, R6, 0xf, RZ, 0xc0, !PT ;  /* 0x0000000f060a7812 */ /* 0x011fe2000780c0ff */
[----:B------:R-:W-:-:S12]  /*2520*/  BSSY.RECONVERGENT B1, `(.L_x_240) ;  /* 0x000008d000017945 */ /* 0x000fd80003800200 */
[----:B------:R-:W-:Y:S05]  /*2530*/  @!P0 BRA `(.L_x_241) ;  /* 0x00000008002c8947 */ /* 0x000fea0003800000 */
[----:B------:R-:W-:Y:S01]  /*2540*/  HFMA2 R0, -RZ, RZ, 0, 0 ;  /* 0x00000000ff007431 */ /* 0x000fe200000001ff */
[----:B------:R-:W-:Y:S01]  /*2550*/  BSSY.RECONVERGENT B2, `(.L_x_242) ;  /* 0x000000a000027945 */ /* 0x000fe20003800200 */
[----:B------:R-:W-:Y:S02]  /*2560*/  LOP3.LUT R7, R7, 0xf, RZ, 0xc0, !PT ;  /* 0x0000000f07077812 */ /* 0x000fe400078ec0ff */
[----:B------:R-:W-:-:S07]  /*2570*/  LOP3.LUT R2, R6, 0x7ffffff0, RZ, 0xc0, !PT ;  /* 0x7ffffff006027812 */ /* 0x000fce00078ec0ff */
.L_x_243:
[----:B01----:R-:W-:-:S06]  /*2580*/  IADD3 R3, PT, PT, R1, R2, R0 ;  /* 0x0000000201037210 */ /* 0x003fcc0007ffe000 */
[----:B------:R-:W4:Y:S01]  /*2590*/  LDL.U8 R3, [R3] ;  /* 0x0000000003037983 */ /* 0x000f220000100000 */
[----:B--23--:R-:W-:Y:S02]  /*25a0*/  IMAD.IADD R8, R1, 0x1, R0 ;  /* 0x0000000101087824 */ /* 0x00cfe400078e0200 */
[----:B------:R-:W-:-:S05]  /*25b0*/  VIADD R0, R0, 0x1 ;  /* 0x0000000100007836 */ /* 0x000fca0000000000 */
[----:B------:R-:W-:Y:S01]  /*25c0*/  ISETP.NE.AND P0, PT, R0, R7, PT ;  /* 0x000000070000720c */ /* 0x000fe20003f05270 */
[----:B----4-:R0:W-:-:S12]  /*25d0*/  STL.U8 [R8+0x90], R3 ;  /* 0x0000900308007387 */ /* 0x0101d80000100000 */
[----:B------:R-:W-:Y:S05]  /*25e0*/  @P0 BRA `(.L_x_243) ;  /* 0xfffffffc00e40947 */ /* 0x000fea000383ffff */
[----:B------:R-:W-:Y:S05]  /*25f0*/  BSYNC.RECONVERGENT B2 ;  /* 0x0000000000027941 */ /* 0x000fea0003800200 */
.L_x_242:
[----:B------:R-:W-:Y:S01]  /*2600*/  ISETP.GT.AND P0, PT, R10, 0x7, PT ;  /* 0x000000070a00780c */ /* 0x000fe20003f04270 */
[----:B------:R-:W-:Y:S04]  /*2610*/  BSSY.RECONVERGENT B2, `(.L_x_244) ;  /* 0x000006b000027945 */ /* 0x000fe80003800200 */
[----:B------:R-:W-:Y:S01]  /*2620*/  BSSY.RELIABLE B3, `(.L_x_245) ;  /* 0x0000065000037945 */ /* 0x000fe20003800100 */
[----:B------:R-:W-:Y:S01]  /*2630*/  IMAD.MOV.U32 R7, RZ, RZ, RZ ;  /* 0x000000ffff077224 */ /* 0x000fe200078e00ff */
[----:B------:R-:W-:-:S06]  /*2640*/  MOV R9, RZ ;  /* 0x000000ff00097202 */ /* 0x000fcc0000000f00 */
        /* <DEDUP_REMOVED lines=9> */
.L_x_247:
[----:B------:R-:W-:-:S13]  /*26e0*/  ISETP.GT.AND P0, PT, R10, 0x5, PT ;  /* 0x000000050a00780c */ /* 0x000fda0003f04270 */
[----:B------:R-:W-:Y:S05]  /*26f0*/  @P0 BRA `(.L_x_251) ;  /* 0x00000000000c0947 */ /* 0x000fea0003800000 */
[----:B------:R-:W-:-:S13]  /*2700*/  ISETP.NE.AND P0, PT, R10, 0x4, PT ;  /* 0x000000040a00780c */ /* 0x000fda0003f05270 */
[----:B------:R-:W-:Y:S05]  /*2710*/  @!P0 BRA `(.L_x_252) ;  /* 0x0000000400348947 */ /* 0x000fea0003800000 */
[----:B------:R-:W-:Y:S05]  /*2720*/  BRA `(.L_x_253) ;  /* 0x0000000400287947 */ /* 0x000fea0003800000 */
.L_x_251:
[----:B------:R-:W-:-:S13]  /*2730*/  ISETP.NE.AND P0, PT, R10, 0x6, PT ;  /* 0x000000060a00780c */ /* 0x000fda0003f05270 */
[----:B------:R-:W-:Y:S05]  /*2740*/  @!P0 BRA `(.L_x_254) ;  /* 0x0000000400148947 */ /* 0x000fea0003800000 */
[----:B------:R-:W-:Y:S05]  /*2750*/  BRA `(.L_x_255) ;  /* 0x0000000400047947 */ /* 0x000fea0003800000 */
.L_x_246:
        /* <DEDUP_REMOVED lines=10> */
.L_x_259:
[----:B------:R-:W-:-:S13]  /*2800*/  ISETP.NE.AND P0, PT, R10, 0xa, PT ;  /* 0x0000000a0a00780c */ /* 0x000fda0003f05270 */
[----:B------:R-:W-:Y:S05]  /*2810*/  @!P0 BRA `(.L_x_262) ;  /* 0x0000000000708947 */ /* 0x000fea0003800000 */
[----:B------:R-:W-:Y:S05]  /*2820*/  BRA `(.L_x_263) ;  /* 0x00000000005c7947 */ /* 0x000fea0003800000 */
.L_x_258:
        /* <DEDUP_REMOVED lines=8> */
.L_x_266:
[----:B------:R-:W-:Y:S01]  /*28b0*/  ISETP.NE.AND P0, PT, R10, 0xe, PT ;  /* 0x0000000e0a00780c */ /* 0x000fe20003f05270 */
[----:B------:R-:W2:-:S12]  /*28c0*/  LDL.U8 R2, [R1+0x9d] ;  /* 0x00009d0001027983 */ /* 0x000e980000100000 */
[----:B------:R-:W3:Y:S01]  /*28d0*/  @P0 LDL.U8 R0, [R1+0x9e] ;  /* 0x00009e0001000983 */ /* 0x000ee20000100000 */
[----:B------:R-:W-:Y:S02]  /*28e0*/  @P0 IMAD.MOV.U32 R7, RZ, RZ, RZ ;  /* 0x000000ffff070224 */ /* 0x000fe400078e00ff */
[----:B--2---:R-:W-:Y:S02]  /*28f0*/  IMAD.SHL.U32 R2, R2, 0x100, RZ ;  /* 0x0000010002027824 */ /* 0x004fe400078e00ff */
[----:B---3--:R-:W-:-:S05]  /*2900*/  @P0 IMAD.U32 R9, R0, 0x10000, RZ ;  /* 0x0001000000090824 */ /* 0x008fca00078e00ff */
[----:B------:R-:W-:-:S07]  /*2910*/  LOP3.LUT R9, R2, R9, RZ, 0x3c, !PT ;  /* 0x0000000902097212 */ /* 0x000fce00078e3cff */
.L_x_268:
[----:B------:R-:W-:Y:S05]  /*2920*/  BSYNC.RELIABLE B7 ;  /* 0x0000000000077941 */ /* 0x000fea0003800100 */
.L_x_265:
[----:B------:R-:W2:Y:S02]  /*2930*/  LDL.U8 R0, [R1+0x9c] ;  /* 0x00009c0001007983 */ /* 0x000ea40000100000 */
[----:B--2---:R-:W-:-:S07]  /*2940*/  LOP3.LUT R9, R0, R9, RZ, 0x3c, !PT ;  /* 0x0000000900097212 */ /* 0x004fce00078e3cff */
.L_x_267:
[----:B------:R-:W-:Y:S05]  /*2950*/  BSYNC.RECONVERGENT B6 ;  /* 0x0000000000067941 */ /* 0x000fea0003800200 */
.L_x_264:
[----:B------:R-:W0:Y:S02]  /*2960*/  LDL.U8 R2, [R1+0x9b] ;  /* 0x00009b0001027983 */ /* 0x000e240000100000 */
[----:B0-----:R-:W-:-:S03]  /*2970*/  IMAD.WIDE.U32 R2, R2, 0x1000000, RZ ;  /* 0x0100000002027825 */ /* 0x001fc600078e00ff */
[----:B------:R-:W-:Y:S02]  /*2980*/  LOP3.LUT R7, R2, R7, RZ, 0x3c, !PT ;  /* 0x0000000702077212 */ /* 0x000fe400078e3cff */
[----:B------:R-:W-:-:S07]  /*2990*/  LOP3.LUT R9, R3, R9, RZ, 0x3c, !PT ;  /* 0x0000000903097212 */ /* 0x000fce00078e3cff */
.L_x_263:
[----:B------:R-:W0:Y:S02]  /*29a0*/  LDL.U8 R2, [R1+0x9a] ;  /* 0x00009a0001027983 */ /* 0x000e240000100000 */
[----:B0-----:R-:W-:-:S03]  /*29b0*/  IMAD.WIDE.U32 R2, R2, 0x10000, RZ ;  /* 0x0001000002027825 */ /* 0x001fc600078e00ff */
[----:B------:R-:W-:Y:S02]  /*29c0*/  LOP3.LUT R7, R2, R7, RZ, 0x3c, !PT ;  /* 0x0000000702077212 */ /* 0x000fe400078e3cff */
[----:B------:R-:W-:-:S07]  /*29d0*/  LOP3.LUT R9, R3, R9, RZ, 0x3c, !PT ;  /* 0x0000000903097212 */ /* 0x000fce00078e3cff */
.L_x_262:
[----:B------:R-:W0:Y:S02]  /*29e0*/  LDL.U8 R2, [R1+0x99] ;  /* 0x0000990001027983 */ /* 0x000e240000100000 */
[----:B0-----:R-:W-:-:S03]  /*29f0*/  IMAD.WIDE.U32 R2, R2, 0x100, RZ ;  /* 0x0000010002027825 */ /* 0x001fc600078e00ff */
[----:B------:R-:W-:Y:S02]  /*2a00*/  LOP3.LUT R7, R2, R7, RZ, 0x3c, !PT ;  /* 0x0000000702077212 */ /* 0x000fe400078e3cff */
[----:B------:R-:W-:-:S07]  /*2a10*/  LOP3.LUT R9, R3, R9, RZ, 0x3c, !PT ;  /* 0x0000000903097212 */ /* 0x000fce00078e3cff */
.L_x_261:
[----:B------:R-:W-:Y:S05]  /*2a20*/  BSYNC.RELIABLE B5 ;  /* 0x0000000000057941 */ /* 0x000fea0003800100 */
.L_x_257:
[----:B------:R-:W2:Y:S01]  /*2a30*/  LDL.U8 R0, [R1+0x98] ;  /* 0x0000980001007983 */ /* 0x000ea20000100000 */
[----:B------:R-:W-:Y:S01]  /*2a40*/  IMAD R9, R9, 0x2745937f, RZ ;  /* 0x2745937f09097824 */ /* 0x000fe200078e02ff */
[----:B--2---:R-:W-:-:S05]  /*2a50*/  LOP3.LUT R0, R7, R0, RZ, 0x3c, !PT ;  /* 0x0000000007007212 */ /* 0x004fca00078e3cff */
[C---:B0-----:R-:W-:Y:S02]  /*2a60*/  IMAD R3, R0.reuse, 0x4cf5ad43, R9 ;  /* 0x4cf5ad4300037824 */ /* 0x041fe400078e0209 */
[----:B------:R-:W-:-:S05]  /*2a70*/  IMAD.WIDE.U32 R8, R0, 0x2745937f, RZ ;  /* 0x2745937f00087825 */ /* 0x000fca00078e00ff */
[----:B------:R-:W-:Y:S01]  /*2a80*/  IADD3 R2, PT, PT, R9, R3, RZ ;  /* 0x0000000309027210 */ /* 0x000fe20007ffe0ff */
        /* <DEDUP_REMOVED lines=10> */
.L_x_260:
[----:B------:R-:W-:Y:S05]  /*2b30*/  BSYNC.RECONVERGENT B4 ;  /* 0x0000000000047941 */ /* 0x000fea0003800200 */
.L_x_256:
[----:B------:R-:W2:Y:S01]  /*2b40*/  LDL.U8 R9, [R1+0x97] ;  /* 0x0000970001097983 */ /* 0x000ea20000100000 */
[----:B------:R-:W-:Y:S02]  /*2b50*/  IMAD.MOV.U32 R7, RZ, RZ, RZ ;  /* 0x000000ffff077224 */ /* 0x000fe400078e00ff */
[----:B--2---:R-:W-:-:S07]  /*2b60*/  IMAD.SHL.U32 R9, R9, 0x1000000, RZ ;  /* 0x0100000009097824 */ /* 0x004fce00078e00ff */
.L_x_255:
[----:B------:R-:W2:Y:S02]  /*2b70*/  LDL.U8 R0, [R1+0x96] ;  /* 0x0000960001007983 */ /* 0x000ea40000100000 */
[----:B--2---:R-:W-:-:S04]  /*2b80*/  SHF.L.U32 R0, R0, 0x10, RZ ;  /* 0x0000001000007819 */ /* 0x004fc800000006ff */
[----:B------:R-:W-:-:S07]  /*2b90*/  LOP3.LUT R9, R0, R9, RZ, 0x3c, !PT ;  /* 0x0000000900097212 */ /* 0x000fce00078e3cff */
.L_x_254:
[----:B------:R-:W2:Y:S02]  /*2ba0*/  LDL.U8 R0, [R1+0x95] ;  /* 0x0000950001007983 */ /* 0x000ea40000100000 */
[----:B--2---:R-:W-:-:S05]  /*2bb0*/  IMAD.SHL.U32 R0, R0, 0x100, RZ ;  /* 0x0000010000007824 */ /* 0x004fca00078e00ff */
[----:B------:R-:W-:-:S07]  /*2bc0*/  LOP3.LUT R9, R0, R9, RZ, 0x3c, !PT ;  /* 0x0000000900097212 */ /* 0x000fce00078e3cff */
.L_x_253:
[----:B------:R-:W2:Y:S02]  /*2bd0*/  LDL.U8 R0, [R1+0x94] ;  /* 0x0000940001007983 */ /* 0x000ea40000100000 */
[----:B--2---:R-:W-:-:S07]  /*2be0*/  LOP3.LUT R9, R0, R9, RZ, 0x3c, !PT ;  /* 0x0000000900097212 */ /* 0x004fce00078e3cff */
.L_x_252:
[----:B------:R-:W0:Y:S02]  /*2bf0*/  LDL.U8 R2, [R1+0x93] ;  /* 0x0000930001027983 */ /* 0x000e240000100000 */
[----:B0-----:R-:W-:-:S03]  /*2c00*/  IMAD.WIDE.U32 R2, R2, 0x1000000, RZ ;  /* 0x0100000002027825 */ /* 0x001fc600078e00ff */
[----:B------:R-:W-:Y:S02]  /*2c10*/  LOP3.LUT R7, R2, R7, RZ, 0x3c, !PT ;  /* 0x0000000702077212 */ /* 0x000fe400078e3cff */
[----:B------:R-:W-:-:S07]  /*2c20*/  LOP3.LUT R9, R3, R9, RZ, 0x3c, !PT ;  /* 0x0000000903097212 */ /* 0x000fce00078e3cff */
.L_x_250:
[----:B------:R-:W0:Y:S02]  /*2c30*/  LDL.U8 R2, [R1+0x92] ;  /* 0x0000920001027983 */ /* 0x000e240000100000 */
[----:B0-----:R-:W-:-:S03]  /*2c40*/  IMAD.WIDE.U32 R2, R2, 0x10000, RZ ;  /* 0x0001000002027825 */ /* 0x001fc600078e00ff */
[----:B------:R-:W-:Y:S02]  /*2c50*/  LOP3.LUT R7, R2, R7, RZ, 0x3c, !PT ;  /* 0x0000000702077212 */ /* 0x000fe400078e3cff */
[----:B------:R-:W-:-:S07]  /*2c60*/  LOP3.LUT R9, R3, R9, RZ, 0x3c, !PT ;  /* 0x0000000903097212 */ /* 0x000fce00078e3cff */
.L_x_249:
[----:B------:R-:W-:Y:S05]  /*2c70*/  BSYNC.RELIABLE B3 ;  /* 0x0000000000037941 */ /* 0x000fea0003800100 */
.L_x_245:
[----:B------:R-:W0:Y:S02]  /*2c80*/  LDL.U8 R2, [R1+0x91] ;  /* 0x0000910001027983 */ /* 0x000e240000100000 */
[----:B0-----:R-:W-:-:S03]  /*2c90*/  IMAD.WIDE.U32 R2, R2, 0x100, RZ ;  /* 0x0000010002027825 */ /* 0x001fc600078e00ff */
[----:B------:R-:W-:Y:S02]  /*2ca0*/  LOP3.LUT R7, R2, R7, RZ, 0x3c, !PT ;  /* 0x0000000702077212 */ /* 0x000fe400078e3cff */
[----:B------:R-:W-:-:S07]  /*2cb0*/  LOP3.LUT R9, R3, R9, RZ, 0x3c, !PT ;  /* 0x0000000903097212 */ /* 0x000fce00078e3cff */
.L_x_248:
[----:B------:R-:W-:Y:S05]  /*2cc0*/  BSYNC.RECONVERGENT B2 ;  /* 0x0000000000027941 */ /* 0x000fea0003800200 */
.L_x_244:
[----:B------:R-:W2:Y:S01]  /*2cd0*/  LDL.U8 R0, [R1+0x90] ;  /* 0x0000900001007983 */ /* 0x000ea20000100000 */
[C---:B0-----:R-:W-:Y:S02]  /*2ce0*/  IMAD R3, R9.reuse, 0x114253d5, RZ ;  /* 0x114253d509037824 */ /* 0x041fe400078e02ff */
[----:B------:R-:W-:Y:S01]  /*2cf0*/  IMAD.U32 R9, R9, -0x80000000, RZ ;  /* 0x8000000009097824 */ /* 0x000fe200078e00ff */
[----:B--2---:R-:W-:-:S05]  /*2d00*/  LOP3.LUT R0, R7, R0, RZ, 0x3c, !PT ;  /* 0x0000000007007212 */ /* 0x004fca00078e3cff */
        /* <DEDUP_REMOVED lines=14> */
.L_x_241:
[----:B------:R-:W-:Y:S05]  /*2df0*/  BSYNC.RECONVERGENT B1 ;  /* 0x0000000000017941 */ /* 0x000fea0003800200 */
.L_x_240:
[-C--:B------:R-:W-:Y:S02]  /*2e00*/  LOP3.LUT R7, R4, R6.reuse, RZ, 0x3c, !PT ;  /* 0x0000000604077212 */ /* 0x080fe400078e3cff */
[----:B------:R-:W-:-:S04]  /*2e10*/  LOP3.LUT R6, R26, R6, RZ, 0x3c, !PT ;  /* 0x000000061a067212 */ /* 0x000fc800078e3cff */
[----:B------:R-:W-:-:S05]  /*2e20*/  IADD3 R7, P0, PT, R6, R7, RZ ;  /* 0x0000000706077210 */ /* 0x000fca0007f1e0ff */
[----:B------:R-:W-:Y:S01]  /*2e30*/  IMAD.X R24, R24, 0x1, R25, P0 ;  /* 0x0000000118187824 */ /* 0x000fe200000e0619 */
[----:B-1----:R-:W-:-:S04]  /*2e40*/  IADD3 R3, P0, PT, R7, R6, RZ ;  /* 0x0000000607037210 */ /* 0x002fc80007f1e0ff */
[--C-:B------:R-:W-:Y:S01]  /*2e50*/  SHF.R.U32.HI R2, RZ, 0x1, R24.reuse ;  /* 0x00000001ff027819 */ /* 0x100fe20000011618 */
[----:B------:R-:W-:-:S03]  /*2e60*/  IMAD.X R25, R25, 0x1, R24, P0 ;  /* 0x0000000119197824 */ /* 0x000fc600000e0618 */
[----:B------:R-:W-:Y:S01]  /*2e70*/  LOP3.LUT R2, R2, R7, RZ, 0x3c, !PT ;  /* 0x0000000702027212 */ /* 0x000fe200078e3cff */
[----:B------:R-:W-:Y:S01]  /*2e80*/  IMAD R7, R24, -0x12aa7333, RZ ;  /* 0xed558ccd18077824 */ /* 0x000fe200078e02ff */
[----:B------:R-:W-:Y:S01]  /*2e90*/  SHF.R.U32.HI R6, RZ, 0x1, R25 ;  /* 0x00000001ff067819 */ /* 0x000fe20000011619 */
[----:B------:R-:W-:Y:S02]  /*2ea0*/  IMAD R25, R25, -0x12aa7333, RZ ;  /* 0xed558ccd19197824 */ /* 0x000fe400078e02ff */
[----:B---3--:R-:W-:Y:S01]  /*2eb0*/  IMAD R9, R2, -0xae5029, R7 ;  /* 0xff51afd702097824 */ /* 0x008fe200078e0207 */
        /* <DEDUP_REMOVED lines=11> */
[----:B------:R-:W-:Y:S01]  /*2f70*/  LOP3.LUT R6, R3, R6, RZ, 0x3c, !PT ;  /* 0x0000000603067212 */ /* 0x000fe200078e3cff */
[----:B------:R-:W0:Y:S02]  /*2f80*/  LDC R4, c[0x0][0x3b4] ;  /* 0x0000ed00ff047b82 */ /* 0x000e240000000800 */
[C---:B------:R-:W-:Y:S02]  /*2f90*/  IMAD R9, R2.reuse, -0x3b314602, R7 ;  /* 0xc4ceb9fe02097824 */ /* 0x040fe400078e0207 */
[----:B------:R-:W-:-:S04]  /*2fa0*/  IMAD.WIDE.U32 R2, R2, 0x1a85ec53, RZ ;  /* 0x1a85ec5302027825 */ /* 0x000fc800078e00ff */
[C---:B------:R-:W-:Y:S02]  /*2fb0*/  IMAD R11, R6.reuse, -0x3b314602, R11 ;  /* 0xc4ceb9fe060b7824 */ /* 0x040fe400078e020b */
[----:B------:R-:W-:-:S04]  /*2fc0*/  IMAD.WIDE.U32 R6, R6, 0x1a85ec53, RZ ;  /* 0x1a85ec5306067825 */ /* 0x000fc800078e00ff */
[----:B------:R-:W-:Y:S02]  /*2fd0*/  IMAD.IADD R0, R3, 0x1, R9 ;  /* 0x0000000103007824 */ /* 0x000fe400078e0209 */
[----:B------:R-:W-:-:S03]  /*2fe0*/  IMAD.IADD R9, R7, 0x1, R11 ;  /* 0x0000000107097824 */ /* 0x000fc600078e020b */
[----:B------:R-:W-:Y:S02]  /*2ff0*/  SHF.R.U32.HI R3, RZ, 0x1, R0 ;  /* 0x00000001ff037819 */ /* 0x000fe40000011600 */
[----:B------:R-:W-:Y:S02]  /*3000*/  SHF.R.U32.HI R7, RZ, 0x1, R9 ;  /* 0x00000001ff077819 */ /* 0x000fe40000011609 */
[----:B------:R-:W-:Y:S02]  /*3010*/  LOP3.LUT R2, R3, R2, RZ, 0x3c, !PT ;  /* 0x0000000203027212 */ /* 0x000fe400078e3cff */
[----:B------:R-:W-:-:S04]  /*3020*/  LOP3.LUT R7, R7, R6, RZ, 0x3c, !PT ;  /* 0x0000000607077212 */ /* 0x000fc800078e3cff */
[----:B------:R-:W-:-:S04]  /*3030*/  IADD3 R2, P0, PT, R7, R2, RZ ;  /* 0x0000000207027210 */ /* 0x000fc80007f1e0ff */
[----:B------:R-:W-:Y:S02]  /*3040*/  IADD3.X R3, PT, PT, R9, R0, RZ, P0, !PT ;  /* 0x0000000009037210 */ /* 0x000fe400007fe4ff */
[----:B------:R-:W-:-:S03]  /*3050*/  IADD3 R6, P0, PT, R2, R7, RZ ;  /* 0x0000000702067210 */ /* 0x000fc60007f1e0ff */
[----:B------:R1:W-:Y:S02]  /*3060*/  STG.E.64 desc[UR8][R40.64], R2 ;  /* 0x0000000228007986 */ /* 0x0003e4000c101b08 */
[----:B------:R-:W-:Y:S01]  /*3070*/  IMAD.X R7, R3, 0x1, R9, P0 ;  /* 0x0000000103077824 */ /* 0x000fe200000e0609 */
[----:B0-----:R-:W-:-:S04]  /*3080*/  ISETP.GE.AND P0, PT, R4, 0x1, PT ;  /* 0x000000010400780c */ /* 0x001fc80003f06270 */
[----:B------:R1:W-:Y:S09]  /*3090*/  STG.E.64 desc[UR8][R40.64+0x40], R6 ;  /* 0x0000400628007986 */ /* 0x0003f2000c101b08 */
[----:B------:R-:W-:Y:S05]  /*30a0*/  @!P0 BRA `(.L_x_269) ;  /* 0x0000002400b08947 */ /* 0x000fea0003800000 */
[----:B-1----:R-:W0:Y:S01]  /*30b0*/  LDC R7, c[0x0][0x3b8] ;  /* 0x0000ee00ff077b82 */ /* 0x002e220000000800 */
[C---:B------:R-:W-:Y:S01]  /*30c0*/  VIADD R0, R4.reuse, 0xffffffff ;  /* 0xffffffff04007836 */ /* 0x040fe20000000000 */
[----:B------:R-:W-:Y:S01]  /*30d0*/  LOP3.LUT R2, R4, 0x7, RZ, 0xc0, !PT ;  /* 0x0000000704027812 */ /* 0x000fe200078ec0ff */
[----:B------:R-:W-:-:S03]  /*30e0*/  IMAD.MOV.U32 R3, RZ, RZ, RZ ;  /* 0x000000ffff037224 */ /* 0x000fc600078e00ff */
[----:B------:R-:W-:Y:S02]  /*30f0*/  ISETP.GE.U32.AND P0, PT, R0, 0x7, PT ;  /* 0x000000070000780c */ /* 0x000fe40003f06070 */
[----:B0-----:R-:W-:-:S11]  /*3100*/  SHF.R.S32.HI R7, RZ, 0x1f, R7 ;  /* 0x0000001fff077819 */ /* 0x001fd60000011407 */
[----:B------:R-:W-:Y:S05]  /*3110*/  @!P0 BRA `(.L_x_270) ;  /* 0x00000014000c8947 */ /* 0x000fea0003800000 */
[----:B------:R-:W-:Y:S01]  /*3120*/  HFMA2 R0, -RZ, RZ, 0, 0 ;  /* 0x00000000ff007431 */ /* 0x000fe200000001ff */
[----:B------:R-:W-:-:S07]  /*3130*/  LOP3.LUT R3, R4, 0x7ffffff8, RZ, 0xc0, !PT ;  /* 0x7ffffff804037812 */ /* 0x000fce00078ec0ff */
.L_x_295:
[----:B0-2---:R-:W2:Y:S04]  /*3140*/  LDG.E.64 R8, desc[UR8][R40.64] ;  /* 0x0000000828087981 */ /* 0x005ea8000c1e1b00 */
[----:B------:R-:W2:Y:S01]  /*3150*/  LDG.E.64 R10, desc[UR8][R40.64+0x40] ;  /* 0x00004008280a7981 */ /* 0x000ea2000c1e1b00 */
[----:B------:R-:W-:Y:S01]  /*3160*/  LOP3.LUT R13, R0, 0xf8, RZ, 0xc0, !PT ;  /* 0x000000f8000d7812 */ /* 0x000fe200078ec0ff */
[----:B------:R-:W-:Y:S04]  /*3170*/  BSSY.RECONVERGENT B1, `(.L_x_271) ;  /* 0x000001d000017945 */ /* 0x000fe80003800200 */
[----:B--2---:R-:W-:-:S04]  /*3180*/  IMAD.WIDE.U32 R16, R10, R13, R8 ;  /* 0x0000000d0a107225 */ /* 0x004fc800078e0008 */
[----:B------:R-:W-:-:S04]  /*3190*/  IMAD R11, R11, R13, RZ ;  /* 0x0000000d0b0b7224 */ /* 0x000fc800078e02ff */
[----:B------:R-:W-:-:S05]  /*31a0*/  IMAD.IADD R13, R17, 0x1, R11 ;  /* 0x00000001110d7824 */ /* 0x000fca00078e020b */
[----:B------:R-:W-:-:S04]  /*31b0*/  LOP3.LUT R4, R13, R7, RZ, 0xfc, !PT ;  /* 0x000000070d047212 */ /* 0x000fc800078efcff */
        /* <DEDUP_REMOVED lines=8> */
[----:B------:R0:W1:Y:S02]  /*3240*/  F2I.FTZ.U32.TRUNC.NTZ R9, R8 ;  /* 0x0000000800097305 */ /* 0x000064000021f000 */
[----:B0-----:R-:W-:Y:S01]  /*3250*/  MOV R8, RZ ;  /* 0x000000ff00087202 */ /* 0x001fe20000000f00 */
        /* <DEDUP_REMOVED lines=9> */
[----:B------:R-:W-:Y:S01]  /*32f0*/  @P0 VIADD R16, R16, -UR4 ;  /* 0x8000000410100c36 */ /* 0x000fe20008000000 */
[----:B------:R-:W-:Y:S01]  /*3300*/  @!P1 LOP3.LUT R16, RZ, UR4, RZ, 0x33, !PT ;  /* 0x00000004ff109c12 */ /* 0x000fe2000f8e33ff */
[----:B------:R-:W-:Y:S06]  /*3310*/  BRA `(.L_x_273) ;  /* 0x0000000000087947 */ /* 0x000fec0003800000 */
.L_x_272:
[----:B------:R-:W-:-:S07]  /*3320*/  MOV R12, 0x3340 ;  /* 0x00003340000c7802 */ /* 0x000fce0000000f00 */
[----:B------:R-:W-:Y:S05]  /*3330*/  CALL.REL.NOINC `($__internal_4_$__cuda_sm20_rem_u64) ;  /* 0x0000047400807944 */ /* 0x000fea0003c00000 */
.L_x_273:
[----:B------:R-:W-:Y:S05]  /*3340*/  BSYNC.RECONVERGENT B1 ;  /* 0x0000000000017941 */ /* 0x000fea0003800200 */
.L_x_271:
[----:B------:R-:W0:Y:S01]  /*3350*/  LDCU.64 UR12, c[0x0][0x390] ;  /* 0x00007200ff0c77ac */ /* 0x000e220008000a00 */
[----:B------:R-:W-:Y:S01]  /*3360*/  IMAD.MOV.U32 R6, RZ, RZ, 0x1 ;  /* 0x00000001ff067424 */ /* 0x000fe200078e00ff */
[----:B0-----:R-:W-:-:S04]  /*3370*/  IADD3 R12, P0, PT, R16, UR12, RZ ;  /* 0x0000000c100c7c10 */ /* 0x001fc8000ff1e0ff */
[----:B------:R-:W-:-:S05]  /*3380*/  IADD3.X R13, PT, PT, R17, UR13, RZ, P0, !PT ;  /* 0x0000000d110d7c10 */ /* 0x000fca00087fe4ff */
[----:B------:R0:W-:Y:S04]  /*3390*/  STG.E.U8 desc[UR8][R12.64], R6 ;  /* 0x000000060c007986 */ /* 0x0001e8000c101108 */
[----:B------:R-:W2:Y:S04]  /*33a0*/  LDG.E.64 R8, desc[UR8][R40.64] ;  /* 0x0000000828087981 */ /* 0x000ea8000c1e1b00 */
[----:B------:R-:W2:Y:S01]  /*33b0*/  LDG.E.64 R10, desc[UR8][R40.64+0x40] ;  /* 0x00004008280a7981 */ /* 0x000ea2000c1e1b00 */
[----:B------:R-:W-:Y:S01]  /*33c0*/  VIADD R4, R0, 0x1 ;  /* 0x0000000100047836 */ /* 0x000fe20000000000 */
[----:B------:R-:W-:Y:S04]  /*33d0*/  BSSY.RECONVERGENT B1, `(.L_x_274) ;  /* 0x000001f000017945 */ /* 0x000fe80003800200 */
[----:B------:R-:W-:-:S05]  /*33e0*/  LOP3.LUT R15, R4, 0xf9, RZ, 0xc0, !PT ;  /* 0x000000f9040f7812 */ /* 0x000fca00078ec0ff */
[----:B--2---:R-:W-:-:S04]  /*33f0*/  IMAD.WIDE.U32 R16, R10, R15, R8 ;  /* 0x0000000f0a107225 */ /* 0x004fc800078e0008 */
[----:B------:R-:W-:-:S04]  /*3400*/  IMAD R11, R11, R15, RZ ;  /* 0x0000000f0b0b7224 */ /* 0x000fc800078e02ff */
[----:B------:R-:W-:-:S05]  /*3410*/  IMAD.IADD R8, R17, 0x1, R11 ;  /* 0x0000000111087824 */ /* 0x000fca00078e020b */
[----:B------:R-:W-:-:S04]  /*3420*/  LOP3.LUT R4, R8, R7, RZ, 0xfc, !PT ;  /* 0x0000000708047212 */ /* 0x000fc800078efcff */
[----:B------:R-:W-:-:S13]  /*3430*/  ISETP.NE.U32.AND P0, PT, R4, RZ, PT ;  /* 0x000000ff0400720c */ /* 0x000fda0003f05070 */
[----:B0-----:R-:W-:Y:S05]  /*3440*/  @P0 BRA `(.L_x_275) ;  /* 0x0000000000500947 */ /* 0x001fea0003800000 */
[----:B------:R-:W0:Y:S01]  /*3450*/  LDCU UR4, c[0x0][0x3b8] ;  /* 0x00007700ff0477ac */ /* 0x000e220008000800 */
[----:B------:R-:W-:Y:S01]  /*3460*/  IMAD.MOV.U32 R17, RZ, RZ, RZ ;  /* 0x000000ffff117224 */ /* 0x000fe200078e00ff */
[----:B0-----:R-:W0:Y:S01]  /*3470*/  I2F.U32.RP R6, UR4 ;  /* 0x0000000400067d06 */ /* 0x001e220008209000 */
[----:B------:R-:W-:-:S07]  /*3480*/  ISETP.NE.U32.AND P1, PT, RZ, UR4, PT ;  /* 0x00000004ff007c0c */ /* 0x000fce000bf25070 */
[----:B0-----:R-:W0:Y:S02]  /*3490*/  MUFU.RCP R6, R6 ;  /* 0x0000000600067308 */ /* 0x001e240000001000 */
[----:B0-----:R-:W-:-:S06]  /*34a0*/  IADD3 R8, PT, PT, R6, 0xffffffe, RZ ;  /* 0x0ffffffe06087810 */ /* 0x001fcc0007ffe0ff */
[----:B------:R0:W1:Y:S02]  /*34b0*/  F2I.FTZ.U32.TRUNC.NTZ R9, R8 ;  /* 0x0000000800097305 */ /* 0x000064000021f000 */
[----:B0-----:R-:W-:Y:S02]  /*34c0*/  IMAD.MOV.U32 R8, RZ, RZ, RZ ;  /* 0x000000ffff087224 */ /* 0x001fe400078e00ff */
[----:B-1----:R-:W-:-:S04]  /*34d0*/  IMAD.MOV R11, RZ, RZ, -R9 ;  /* 0x000000ffff0b7224 */ /* 0x002fc800078e0a09 */
        /* <DEDUP_REMOVED lines=11> */
.L_x_275:
[----:B------:R-:W-:Y:S01]  /*3590*/  IMAD.MOV.U32 R13, RZ, RZ, R8 ;  /* 0x000000ffff0d7224 */ /* 0x000fe200078e0008 */
[----:B------:R-:W-:-:S07]  /*35a0*/  MOV R12, 0x35c0 ;  /* 0x000035c0000c7802 */ /* 0x000fce0000000f00 */
[----:B------:R-:W-:Y:S05]  /*35b0*/  CALL.REL.NOINC `($__internal_4_$__cuda_sm20_rem_u64) ;  /* 0x0000047000e07944 */ /* 0x000fea0003c00000 */
.L_x_276:
[----:B------:R-:W-:Y:S05]  /*35c0*/  BSYNC.RECONVERGENT B1 ;  /* 0x0000000000017941 */ /* 0x000fea0003800200 */
.L_x_274:
[----:B------:R-:W0:Y:S01]  /*35d0*/  LDCU.64 UR12, c[0x0][0x390] ;  /* 0x00007200ff0c77ac */ /* 0x000e220008000a00 */
[----:B------:R-:W-:Y:S02]  /*35e0*/  MOV R9, 0x1 ;  /* 0x0000000100097802 */ /* 0x000fe40000000f00 */
        /* <DEDUP_REMOVED lines=11> */
[----:B------:R-:W-:-:S04]  /*36a0*/  LOP3.LUT R4, R6, R7, RZ, 0xfc, !PT ;  /* 0x0000000706047212 */ /* 0x000fc800078efcff */
        /* <DEDUP_REMOVED lines=22> */
.L_x_278:
[----:B------:R-:W-:Y:S01]  /*3810*/  IMAD.MOV.U32 R13, RZ, RZ, R6 ;  /* 0x000000ffff0d7224 */ /* 0x000fe200078e0006 */
[----:B------:R-:W-:-:S07]  /*3820*/  MOV R12, 0x3840 ;  /* 0x00003840000c7802 */ /* 0x000fce0000000f00 */
[----:B------:R-:W-:Y:S05]  /*3830*/  CALL.REL.NOINC `($__internal_4_$__cuda_sm20_rem_u64) ;  /* 0x0000047000407944 */ /* 0x000fea0003c00000 */
.L_x_279:
[----:B------:R-:W-:Y:S05]  /*3840*/  BSYNC.RECONVERGENT B1 ;  /* 0x0000000000017941 */ /* 0x000fea0003800200 */
.L_x_277:
        /* <DEDUP_REMOVED lines=17> */
[----:B------:R-:W-:Y:S01]  /*3960*/  MOV R17, RZ ;  /* 0x000000ff00117202 */ /* 0x000fe20000000f00 */
[----:B0-----:R-:W0:Y:S01]  /*3970*/  I2F.U32.RP R6, UR4 ;  /* 0x0000000400067d06 */ /* 0x001e220008209000 */
[----:B------:R-:W-:-:S07]  /*3980*/  ISETP.NE.U32.AND P1, PT, RZ, UR4, PT ;  /* 0x00000004ff007c0c */ /* 0x000fce000bf25070 */
[----:B0-----:R-:W0:Y:S02]  /*3990*/  MUFU.RCP R6, R6 ;  /* 0x0000000600067308 */ /* 0x001e240000001000 */
[----:B0-----:R-:W-:-:S06]  /*39a0*/  VIADD R8, R6, 0xffffffe ;  /* 0x0ffffffe06087836 */ /* 0x001fcc0000000000 */
        /* <DEDUP_REMOVED lines=14> */
.L_x_281:
[----:B------:R-:W-:Y:S01]  /*3a90*/  IMAD.MOV.U32 R13, RZ, RZ, R6 ;  /* 0x000000ffff0d7224 */ /* 0x000fe200078e0006 */
[----:B------:R-:W-:-:S07]  /*3aa0*/  MOV R12, 0x3ac0 ;  /* 0x00003ac0000c7802 */ /* 0x000fce0000000f00 */
[----:B------:R-:W-:Y:S05]  /*3ab0*/  CALL.REL.NOINC `($__internal_4_$__cuda_sm20_rem_u64) ;  /* 0x0000046c00a07944 */ /* 0x000fea0003c00000 */
.L_x_282:
[----:B------:R-:W-:Y:S05]  /*3ac0*/  BSYNC.RECONVERGENT B1 ;  /* 0x0000000000017941 */ /* 0x000fea0003800200 */
.L_x_280:
        /* <DEDUP_REMOVED lines=36> */
.L_x_284:
[----:B------:R-:W-:Y:S02]  /*3d10*/  MOV R13, R6 ;  /* 0x00000006000d7202 */ /* 0x000fe40000000f00 */
[----:B------:R-:W-:-:S07]  /*3d20*/  MOV R12, 0x3d40 ;  /* 0x00003d40000c7802 */ /* 0x000fce0000000f00 */
[----:B------:R-:W-:Y:S05]  /*3d30*/  CALL.REL.NOINC `($__internal_4_$__cuda_sm20_rem_u64) ;  /* 0x0000046c00007944 */ /* 0x000fea0003c00000 */
.L_x_285:
[----:B------:R-:W-:Y:S05]  /*3d40*/  BSYNC.RECONVERGENT B1 ;  /* 0x0000000000017941 */ /* 0x000fea0003800200 */
.L_x_283:
        /* <DEDUP_REMOVED lines=36> */
.L_x_287:
[----:B------:R-:W-:Y:S01]  /*3f90*/  IMAD.MOV.U32 R13, RZ, RZ, R6 ;  /* 0x000000ffff0d7224 */ /* 0x000fe200078e0006 */
[----:B------:R-:W-:-:S07]  /*3fa0*/  MOV R12, 0x3fc0 ;  /* 0x00003fc0000c7802 */ /* 0x000fce0000000f00 */
[----:B------:R-:W-:Y:S05]  /*3fb0*/  CALL.REL.NOINC `($__internal_4_$__cuda_sm20_rem_u64) ;  /* 0x0000046800607944 */ /* 0x000fea0003c00000 */
.L_x_288:
[----:B------:R-:W-:Y:S05]  /*3fc0*/  BSYNC.RECONVERGENT B1 ;  /* 0x0000000000017941 */ /* 0x000fea0003800200 */
.L_x_286:
        /* <DEDUP_REMOVED lines=36> */
.L_x_290:
[----:B------:R-:W-:Y:S01]  /*4210*/  IMAD.MOV.U32 R13, RZ, RZ, R6 ;  /* 0x000000ffff0d7224 */ /* 0x000fe200078e0006 */
[----:B------:R-:W-:-:S07]  /*4220*/  MOV R12, 0x4240 ;  /* 0x00004240000c7802 */ /* 0x000fce0000000f00 */
[----:B------:R-:W-:Y:S05]  /*4230*/  CALL.REL.NOINC `($__internal_4_$__cuda_sm20_rem_u64) ;  /* 0x0000046400c07944 */ /* 0x000fea0003c00000 */
.L_x_291:
[----:B------:R-:W-:Y:S05]  /*4240*/  BSYNC.RECONVERGENT B1 ;  /* 0x0000000000017941 */ /* 0x000fea0003800200 */
.L_x_289:
        /* <DEDUP_REMOVED lines=36> */
.L_x_293:
[----:B------:R-:W-:Y:S01]  /*4490*/  IMAD.MOV.U32 R13, RZ, RZ, R6 ;  /* 0x000000ffff0d7224 */ /* 0x000fe200078e0006 */
[----:B------:R-:W-:-:S07]  /*44a0*/  MOV R12, 0x44c0 ;  /* 0x000044c0000c7802 */ /* 0x000fce0000000f00 */
[----:B------:R-:W-:Y:S05]  /*44b0*/  CALL.REL.NOINC `($__internal_4_$__cuda_sm20_rem_u64) ;  /* 0x0000046400207944 */ /* 0x000fea0003c00000 */
.L_x_294:
[----:B------:R-:W-:Y:S05]  /*44c0*/  BSYNC.RECONVERGENT B1 ;  /* 0x0000000000017941 */ /* 0x000fea0003800200 */
.L_x_292:
[----:B------:R-:W0:Y:S01]  /*44d0*/  LDCU.64 UR12, c[0x0][0x390] ;  /* 0x00007200ff0c77ac */ /* 0x000e220008000a00 */
[----:B------:R-:W-:Y:S02]  /*44e0*/  IMAD.MOV.U32 R4, RZ, RZ, 0x1 ;  /* 0x00000001ff047424 */ /* 0x000fe400078e00ff */
[----:B------:R-:W-:Y:S01]  /*44f0*/  VIADD R0, R0, 0x8 ;  /* 0x0000000800007836 */ /* 0x000fe20000000000 */
[----:B0-----:R-:W-:-:S04]  /*4500*/  IADD3 R8, P0, PT, R16, UR12, RZ ;  /* 0x0000000c10087c10 */ /* 0x001fc8000ff1e0ff */
[----:B------:R-:W-:Y:S02]  /*4510*/  IADD3.X R9, PT, PT, R17, UR13, RZ, P0, !PT ;  /* 0x0000000d11097c10 */ /* 0x000fe400087fe4ff */
[----:B------:R-:W-:-:S03]  /*4520*/  ISETP.NE.AND P0, PT, R0, R3, PT ;  /* 0x000000030000720c */ /* 0x000fc60003f05270 */
[----:B------:R0:W-:Y:S10]  /*4530*/  STG.E.U8 desc[UR8][R8.64], R4 ;  /* 0x0000000408007986 */ /* 0x0001f4000c101108 */
[----:B------:R-:W-:Y:S05]  /*4540*/  @P0 BRA `(.L_x_295) ;  /* 0xffffffe800fc0947 */ /* 0x000fea000383ffff */
.L_x_270:
[----:B------:R-:W-:-:S13]  /*4550*/  ISETP.NE.AND P0, PT, R2, RZ, PT ;  /* 0x000000ff0200720c */ /* 0x000fda0003f05270 */
[----:B------:R-:W-:Y:S05]  /*4560*/  @!P0 BRA `(.L_x_269) ;  /* 0x0000001000808947 */ /* 0x000fea0003800000 */
[----:B------:R-:W1:Y:S01]  /*4570*/  LDC R0, c[0x0][0x3b4] ;  /* 0x0000ed00ff007b82 */ /* 0x000e620000000800 */
[----:B------:R-:W-:Y:S02]  /*4580*/  ISETP.GE.U32.AND P0, PT, R2, 0x4, PT ;  /* 0x000000040200780c */ /* 0x000fe40003f06070 */
[----:B-1----:R-:W-:-:S11]  /*4590*/  LOP3.LUT R0, R0, 0x3, RZ, 0xc0, !PT ;  /* 0x0000000300007812 */ /* 0x002fd600078ec0ff */
[----:B------:R-:W-:Y:S05]  /*45a0*/  @!P0 BRA `(.L_x_296) ;  /* 0x00000008007c8947 */ /* 0x000fea0003800000 */
[----:B0-2---:R-:W2:Y:S04]  /*45b0*/  LDG.E.64 R8, desc[UR8][R40.64] ;  /* 0x0000000828087981 */ /* 0x005ea8000c1e1b00 */
[----:B------:R-:W2:Y:S01]  /*45c0*/  LDG.E.64 R10, desc[UR8][R40.64+0x40] ;  /* 0x00004008280a7981 */ /* 0x000ea2000c1e1b00 */
[----:B------:R-:W-:Y:S01]  /*45d0*/  LOP3.LUT R13, R3, 0xff, RZ, 0xc0, !PT ;  /* 0x000000ff030d7812 */ /* 0x000fe200078ec0ff */
[----:B------:R-:W-:Y:S04]  /*45e0*/  BSSY.RECONVERGENT B1, `(.L_x_297) ;  /* 0x000001d000017945 */ /* 0x000fe80003800200 */
[----:B--2---:R-:W-:-:S04]  /*45f0*/  IMAD.WIDE.U32 R16, R10, R13, R8 ;  /* 0x0000000d0a107225 */ /* 0x004fc800078e0008 */
[----:B------:R-:W-:-:S05]  /*4600*/  IMAD R11, R11, R13, RZ ;  /* 0x0000000d0b0b7224 */ /* 0x000fca00078e02ff */
        /* <DEDUP_REMOVED lines=24> */
.L_x_298:
[----:B------:R-:W-:-:S07]  /*4790*/  MOV R12, 0x47b0 ;  /* 0x000047b0000c7802 */ /* 0x000fce0000000f00 */
[----:B------:R-:W-:Y:S05]  /*47a0*/  CALL.REL.NOINC `($__internal_4_$__cuda_sm20_rem_u64) ;  /* 0x0000046000647944 */ /* 0x000fea0003c00000 */
.L_x_299:
[----:B------:R-:W-:Y:S05]  /*47b0*/  BSYNC.RECONVERGENT B1 ;  /* 0x0000000000017941 */ /* 0x000fea0003800200 */
.L_x_297:
[----:B------:R-:W0:Y:S01]  /*47c0*/  LDCU.64 UR12, c[0x0][0x390] ;  /* 0x00007200ff0c77ac */ /* 0x000e220008000a00 */
[----:B------:R-:W-:Y:S02]  /*47d0*/  MOV R6, 0x1 ;  /* 0x0000000100067802 */ /* 0x000fe40000000f00 */
        /* <DEDUP_REMOVED lines=34> */
.L_x_301:
[----:B------:R-:W-:Y:S01]  /*4a00*/  IMAD.MOV.U32 R13, RZ, RZ, R4 ;  /* 0x000000ffff0d7224 */ /* 0x000fe200078e0004 */
[----:B------:R-:W-:-:S07]  /*4a10*/  MOV R12, 0x4a30 ;  /* 0x00004a30000c7802 */ /* 0x000fce0000000f00 */
[----:B------:R-:W-:Y:S05]  /*4a20*/  CALL.REL.NOINC `($__internal_4_$__cuda_sm20_rem_u64) ;  /* 0x0000045c00c47944 */ /* 0x000fea0003c00000 */
.L_x_302:
[----:B------:R-:W-:Y:S05]  /*4a30*/  BSYNC.RECONVERGENT B1 ;  /* 0x0000000000017941 */ /* 0x000fea0003800200 */
.L_x_300:
[----:B------:R-:W0:Y:S01]  /*4a40*/  LDCU.64 UR12, c[0x0][0x390] ;  /* 0x00007200ff0c77ac */ /* 0x000e220008000a00 */
[----:B------:R-:W-:Y:S01]  /*4a50*/  IMAD.MOV.U32 R6, RZ, RZ, 0x1 ;  /* 0x00000001ff067424 */ /* 0x000fe200078e00ff */
[----:B0-----:R-:W-:-:S04]  /*4a60*/  IADD3 R12, P0, PT, R16, UR12, RZ ;  /* 0x0000000c100c7c10 */ /* 0x001fc8000ff1e0ff */
[----:B------:R-:W-:-:S05]  /*4a70*/  IADD3.X R13, PT, PT, R17, UR13, RZ, P0, !PT ;  /* 0x0000000d110d7c10 */ /* 0x000fca00087fe4ff */
[----:B------:R0:W-:Y:S04]  /*4a80*/  STG.E.U8 desc[UR8][R12.64], R6 ;  /* 0x000000060c007986 */ /* 0x0001e8000c101108 */
[----:B------:R-:W2:Y:S04]  /*4a90*/  LDG.E.64 R8, desc[UR8][R40.64] ;  /* 0x0000000828087981 */ /* 0x000ea8000c1e1b00 */
[----:B------:R-:W2:Y:S01]  /*4aa0*/  LDG.E.64 R10, desc[UR8][R40.64+0x40] ;  /* 0x00004008280a7981 */ /* 0x000ea2000c1e1b00 */
[----:B------:R-:W-:Y:S01]  /*4ab0*/  IADD3 R2, PT, PT, R3, 0x2, RZ ;  /* 0x0000000203027810 */ /* 0x000fe20007ffe0ff */
[----:B------:R-:W-:Y:S03]  /*4ac0*/  BSSY.RECONVERGENT B1, `(.L_x_303) ;  /* 0x000001f000017945 */ /* 0x000fe60003800200 */
        /* <DEDUP_REMOVED lines=27> */
.L_x_304:
[----:B------:R-:W-:Y:S01]  /*4c80*/  IMAD.MOV.U32 R13, RZ, RZ, R4 ;  /* 0x000000ffff0d7224 */ /* 0x000fe200078e0004 */
[----:B------:R-:W-:-:S07]  /*4c90*/  MOV R12, 0x4cb0 ;  /* 0x00004cb0000c7802 */ /* 0x000fce0000000f00 */
[----:B------:R-:W-:Y:S05]  /*4ca0*/  CALL.REL.NOINC `($__internal_4_$__cuda_sm20_rem_u64) ;  /* 0x0000045c00247944 */ /* 0x000fea0003c00000 */
.L_x_305:
[----:B------:R-:W-:Y:S05]  /*4cb0*/  BSYNC.RECONVERGENT B1 ;  /* 0x0000000000017941 */ /* 0x000fea0003800200 */
.L_x_303:
        /* <DEDUP_REMOVED lines=11> */
[----:B------:R-:W-:-:S05]  /*4d70*/  IMAD R11, R11, R15, RZ ;  /* 0x0000000f0b0b7224 */ /* 0x000fca00078e02ff */
[----:B------:R-:W-:-:S04]  /*4d80*/  IADD3 R4, PT, PT, R17, R11, RZ ;  /* 0x0000000b11047210 */ /* 0x000fc80007ffe0ff */
        /* <DEDUP_REMOVED lines=23> */
.L_x_307:
[----:B------:R-:W-:Y:S02]  /*4f00*/  MOV R13, R4 ;  /* 0x00000004000d7202 */ /* 0x000fe40000000f00 */
[----:B------:R-:W-:-:S07]  /*4f10*/  MOV R12, 0x4f30 ;  /* 0x00004f30000c7802 */ /* 0x000fce0000000f00 */
[----:B------:R-:W-:Y:S05]  /*4f20*/  CALL.REL.NOINC `($__internal_4_$__cuda_sm20_rem_u64) ;  /* 0x0000045800847944 */ /* 0x000fea0003c00000 */
.L_x_308:
[----:B------:R-:W-:Y:S05]  /*4f30*/  BSYNC.RECONVERGENT B1 ;  /* 0x0000000000017941 */ /* 0x000fea0003800200 */
.L_x_306:
[----:B------:R-:W0:Y:S01]  /*4f40*/  LDCU.64 UR12, c[0x0][0x390] ;  /* 0x00007200ff0c77ac */ /* 0x000e220008000a00 */
[----:B------:R-:W-:Y:S02]  /*4f50*/  IMAD.MOV.U32 R4, RZ, RZ, 0x1 ;  /* 0x00000001ff047424 */ /* 0x000fe400078e00ff */
[----:B------:R-:W-:Y:S01]  /*4f60*/  VIADD R3, R3, 0x4 ;  /* 0x0000000403037836 */ /* 0x000fe20000000000 */
[----:B0-----:R-:W-:-:S04]  /*4f70*/  IADD3 R8, P0, PT, R16, UR12, RZ ;  /* 0x0000000c10087c10 */ /* 0x001fc8000ff1e0ff */
[----:B------:R-:W-:-:S05]  /*4f80*/  IADD3.X R9, PT, PT, R17, UR13, RZ, P0, !PT ;  /* 0x0000000d11097c10 */ /* 0x000fca00087fe4ff */
[----:B------:R1:W-:Y:S04]  /*4f90*/  STG.E.U8 desc[UR8][R8.64], R4 ;  /* 0x0000000408007986 */ /* 0x0003e8000c101108 */
.L_x_296:
[----:B------:R-:W-:-:S13]  /*4fa0*/  ISETP.NE.AND P0, PT, R0, RZ, PT ;  /* 0x000000ff0000720c */ /* 0x000fda0003f05270 */
[----:B------:R-:W-:Y:S05]  /*4fb0*/  @!P0 BRA `(.L_x_269) ;  /* 0x0000000400ec8947 */ /* 0x000fea0003800000 */
[----:B------:R-:W-:-:S13]  /*4fc0*/  ISETP.NE.AND P0, PT, R0, 0x1, PT ;  /* 0x000000010000780c */ /* 0x000fda0003f05270 */
[----:B------:R-:W-:Y:S05]  /*4fd0*/  @!P0 BRA `(.L_x_309) ;  /* 0x00000004003c8947 */ /* 0x000fea0003800000 */
[----:B012---:R-:W2:Y:S04]  /*4fe0*/  LDG.E.64 R8, desc[UR8][R40.64] ;  /* 0x0000000828087981 */ /* 0x007ea8000c1e1b00 */
        /* <DEDUP_REMOVED lines=29> */
.L_x_311:
[----:B------:R-:W-:-:S07]  /*51c0*/  MOV R12, 0x51e0 ;  /* 0x000051e0000c7802 */ /* 0x000fce0000000f00 */
[----:B------:R-:W-:Y:S05]  /*51d0*/  CALL.REL.NOINC `($__internal_4_$__cuda_sm20_rem_u64) ;  /* 0x0000045400d87944 */ /* 0x000fea0003c00000 */
.L_x_312:
[----:B------:R-:W-:Y:S05]  /*51e0*/  BSYNC.RECONVERGENT B1 ;  /* 0x0000000000017941 */ /* 0x000fea0003800200 */
.L_x_310:
        /* <DEDUP_REMOVED lines=36> */
.L_x_314:
[----:B------:R-:W-:Y:S01]  /*5430*/  IMAD.MOV.U32 R13, RZ, RZ, R2 ;  /* 0x000000ffff0d7224 */ /* 0x000fe200078e0002 */
[----:B------:R-:W-:-:S07]  /*5440*/  MOV R12, 0x5460 ;  /* 0x00005460000c7802 */ /* 0x000fce0000000f00 */
[----:B------:R-:W-:Y:S05]  /*5450*/  CALL.REL.NOINC `($__internal_4_$__cuda_sm20_rem_u64) ;  /* 0x0000045400387944 */ /* 0x000fea0003c00000 */
.L_x_315:
[----:B------:R-:W-:Y:S05]  /*5460*/  BSYNC.RECONVERGENT B1 ;  /* 0x0000000000017941 */ /* 0x000fea0003800200 */
.L_x_313:
[----:B------:R-:W0:Y:S01]  /*5470*/  LDCU.64 UR12, c[0x0][0x390] ;  /* 0x00007200ff0c77ac */ /* 0x000e220008000a00 */
[----:B------:R-:W-:Y:S02]  /*5480*/  IMAD.MOV.U32 R4, RZ, RZ, 0x1 ;  /* 0x00000001ff047424 */ /* 0x000fe400078e00ff */
[----:B------:R-:W-:Y:S01]  /*5490*/  VIADD R3, R3, 0x2 ;  /* 0x0000000203037836 */ /* 0x000fe20000000000 */
[----:B0-----:R-:W-:-:S04]  /*54a0*/  IADD3 R8, P0, PT, R16, UR12, RZ ;  /* 0x0000000c10087c10 */ /* 0x001fc8000ff1e0ff */
[----:B------:R-:W-:-:S05]  /*54b0*/  IADD3.X R9, PT, PT, R17, UR13, RZ, P0, !PT ;  /* 0x0000000d11097c10 */ /* 0x000fca00087fe4ff */
[----:B------:R3:W-:Y:S04]  /*54c0*/  STG.E.U8 desc[UR8][R8.64], R4 ;  /* 0x0000000408007986 */ /* 0x0007e8000c101108 */
.L_x_309:
[----:B------:R-:W4:Y:S02]  /*54d0*/  LDCU UR4, c[0x0][0x3b4] ;  /* 0x00007680ff0477ac */ /* 0x000f240008000800 */
[----:B----4-:R-:W-:-:S04]  /*54e0*/  ULOP3.LUT UR4, UR4, 0x1, URZ, 0xc0, !UPT ;  /* 0x0000000104047892 */ /* 0x010fc8000f8ec0ff */
[----:B------:R-:W-:-:S09]  /*54f0*/  UISETP.NE.U32.AND UP0, UPT, UR4, 0x1, UPT ;  /* 0x000000010400788c */ /* 0x000fd2000bf05070 */
[----:B------:R-:W-:Y:S05]  /*5500*/  BRA.U UP0, `(.L_x_269) ;  /* 0x0000000100987547 */ /* 0x000fea000b800000 */
[----:B0123--:R-:W2:Y:S04]  /*5510*/  LDG.E.64 R8, desc[UR8][R40.64] ;  /* 0x0000000828087981 */ /* 0x00fea8000c1e1b00 */
        /* <DEDUP_REMOVED lines=29> */
.L_x_317:
[----:B------:R-:W-:-:S07]  /*56f0*/  MOV R12, 0x5710 ;  /* 0x00005710000c7802 */ /* 0x000fce0000000f00 */
[----:B------:R-:W-:Y:S05]  /*5700*/  CALL.REL.NOINC `($__internal_4_$__cuda_sm20_rem_u64) ;  /* 0x00000450008c7944 */ /* 0x000fea0003c00000 */
.L_x_318:
[----:B------:R-:W-:Y:S05]  /*5710*/  BSYNC.RECONVERGENT B1 ;  /* 0x0000000000017941 */ /* 0x000fea0003800200 */
.L_x_316:
[----:B------:R-:W0:Y:S01]  /*5720*/  LDCU.64 UR12, c[0x0][0x390] ;  /* 0x00007200ff0c77ac */ /* 0x000e220008000a00 */
[----:B------:R-:W-:Y:S01]  /*5730*/  HFMA2 R0, -RZ, RZ, 0, 5.9604644775390625e-08 ;  /* 0x00000001ff007431 */ /* 0x000fe200000001ff */
[----:B0-----:R-:W-:-:S04]  /*5740*/  IADD3 R2, P0, PT, R16, UR12, RZ ;  /* 0x0000000c10027c10 */ /* 0x001fc8000ff1e0ff */
[----:B------:R-:W-:-:S05]  /*5750*/  IADD3.X R3, PT, PT, R17, UR13, RZ, P0, !PT ;  /* 0x0000000d11037c10 */ /* 0x000fca00087fe4ff */
[----:B------:R4:W-:Y:S04]  /*5760*/  STG.E.U8 desc[UR8][R2.64], R0 ;  /* 0x0000000002007986 */ /* 0x0009e8000c101108 */
.L_x_269:
[----:B----4-:R-:W4:Y:S01]  /*5770*/  LDG.E R0, desc[UR8][R36.64] ;  /* 0x0000000824007981 */ /* 0x010f22000c1e1900 */
[----:B-1----:R-:W-:-:S04]  /*5780*/  LEA R3, R5, 0x1, 0x1 ;  /* 0x0000000105037811 */ /* 0x002fc800078e08ff */
[----:B----4-:R-:W-:-:S13]  /*5790*/  ISETP.NE.AND P0, PT, R0, R3, PT ;  /* 0x000000030000720c */ /* 0x010fda0003f05270 */
[----:B------:R-:W-:Y:S05]  /*57a0*/  @P0 BRA `(.L_x_319) ;  /* 0x0000005000b80947 */ /* 0x000fea0003800000 */
[----:B------:R-:W4:Y:S01]  /*57b0*/  LDG.E R0, desc[UR8][R38.64] ;  /* 0x0000000826007981 */ /* 0x000f22000c1e1900 */
[----:B------:R-:W1:Y:S01]  /*57c0*/  LDC R2, c[0x0][0x398] ;  /* 0x0000e600ff027b82 */ /* 0x000e620000000800 */
[----:B------:R-:W-:Y:S01]  /*57d0*/  BSSY.RECONVERGENT B1, `(.L_x_320) ;  /* 0x0000023000017945 */ /* 0x000fe20003800200 */
[----:B------:R-:W-:Y:S02]  /*57e0*/  IMAD.MOV.U32 R6, RZ, RZ, RZ ;  /* 0x000000ffff067224 */ /* 0x000fe400078e00ff */
[----:B-1----:R-:W-:Y:S02]  /*57f0*/  IMAD R3, R5, R2, -R2 ;  /* 0x0000000205037224 */ /* 0x002fe400078e0a02 */
[----:B------:R-:W-:Y:S02]  /*5800*/  IMAD.MOV.U32 R2, RZ, RZ, 0x1 ;  /* 0x00000001ff027424 */ /* 0x000fe400078e00ff */
[----:B----4-:R-:W-:-:S05]  /*5810*/  IMAD.IADD R0, R0, 0x1, R3 ;  /* 0x0000000100007824 */ /* 0x010fca00078e0203 */
[----:B0--3--:R-:W-:-:S04]  /*5820*/  LEA R9, R0, 0x2, 0x1 ;  /* 0x0000000200097811 */ /* 0x009fc800078e08ff */
[----:B------:R-:W-:Y:S02]  /*5830*/  SHF.R.S32.HI R3, RZ, 0x1f, R9 ;  /* 0x0000001fff037819 */ /* 0x000fe40000011409 */
[----:B--2---:R-:W-:-:S03]  /*5840*/  MOV R8, R9 ;  /* 0x0000000900087202 */ /* 0x004fc60000000f00 */
[----:B------:R-:W-:-:S07]  /*5850*/  IMAD.MOV.U32 R17, RZ, RZ, R3 ;  /* 0x000000ffff117224 */ /* 0x000fce00078e0003 */
.L_x_321:
[----:B------:R-:W-:Y:S01]  /*5860*/  IMAD.WIDE.U32 R10, R17, 0x66666667, RZ ;  /* 0x66666667110a7825 */ /* 0x000fe200078e00ff */
[----:B------:R-:W-:Y:S02]  /*5870*/  IADD3 R0, P2, PT, R9, 0x9, RZ ;  /* 0x0000000909007810 */ /* 0x000fe40007f5e0ff */
[----:B------:R-:W-:Y:S01]  /*5880*/  ISETP.LT.AND P1, PT, R17, RZ, PT ;  /* 0x000000ff1100720c */ /* 0x000fe20003f21270 */
[----:B------:R-:W-:Y:S02]  /*5890*/  VIADD R4, R2, 0x1 ;  /* 0x0000000102047836 */ /* 0x000fe40000000000 */
[----:B------:R-:W-:-:S04]  /*58a0*/  IMAD.WIDE.U32 R12, P0, R9, 0x66666666, R10 ;  /* 0x66666666090c7825 */ /* 0x000fc8000780000a */
[----:B------:R-:W-:-:S04]  /*58b0*/  IMAD.WIDE.U32 R10, R9, 0x66666667, RZ ;  /* 0x66666667090a7825 */ /* 0x000fc800078e00ff */
[----:B------:R-:W-:Y:S01]  /*58c0*/  IMAD.X R15, RZ, RZ, RZ, P0 ;  /* 0x000000ffff0f7224 */ /* 0x000fe200000e06ff */
[----:B------:R-:W-:Y:S01]  /*58d0*/  IADD3 RZ, P0, PT, R11, R12, RZ ;  /* 0x0000000c0bff7210 */ /* 0x000fe20007f1e0ff */
[----:B------:R-:W-:-:S04]  /*58e0*/  IMAD.MOV.U32 R14, RZ, RZ, R13 ;  /* 0x000000ffff0e7224 */ /* 0x000fc800078e000d */
[----:B------:R-:W-:-:S03]  /*58f0*/  IMAD.WIDE.U32.X R10, R17, 0x66666666, R14, P0 ;  /* 0x66666666110a7825 */ /* 0x000fc600000e040e */
[----:B------:R-:W-:-:S04]  /*5900*/  IADD3 R7, P0, PT, R10, -0x66666667, RZ ;  /* 0x999999990a077810 */ /* 0x000fc80007f1e0ff */
[----:B------:R-:W-:Y:S02]  /*5910*/  IADD3.X R13, PT, PT, R11, -0x66666667, RZ, P0, !PT ;  /* 0x999999990b0d7810 */ /* 0x000fe400007fe4ff */
[----:B------:R-:W-:Y:S02]  /*5920*/  ISETP.GT.U32.AND P0, PT, R0, 0x12, PT ;  /* 0x000000120000780c */ /* 0x000fe40003f04070 */
[----:B------:R-:W-:Y:S02]  /*5930*/  IADD3.X R0, PT, PT, RZ, R17, RZ, P2, !PT ;  /* 0x00000011ff007210 */ /* 0x000fe400017fe4ff */
[----:B------:R-:W-:Y:S02]  /*5940*/  SEL R9, R7, R10, P1 ;  /* 0x0000000a07097207 */ /* 0x000fe40000800000 */
[----:B------:R-:W-:Y:S02]  /*5950*/  SEL R10, R13, R11, P1 ;  /* 0x0000000b0d0a7207 */ /* 0x000fe40000800000 */
[----:B------:R-:W-:Y:S01]  /*5960*/  ISETP.GT.U32.AND.EX P0, PT, R0, RZ, PT, P0 ;  /* 0x000000ff0000720c */ /* 0x000fe20003f04100 */
[----:B------:R-:W-:Y:S01]  /*5970*/  IMAD.MOV.U32 R0, RZ, RZ, R6 ;  /* 0x000000ffff007224 */ /* 0x000fe200078e0006 */
[----:B------:R-:W-:Y:S01]  /*5980*/  SHF.R.S64 R9, R9, 0x2, R10 ;  /* 0x0000000209097819 */ /* 0x000fe2000000100a */
[----:B------:R-:W-:Y:S01]  /*5990*/  VIADD R6, R6, 0x1 ;  /* 0x0000000106067836 */ /* 0x000fe20000000000 */
[----:B------:R-:W-:-:S02]  /*59a0*/  PRMT R7, R2, 0x7610, R7 ;  /* 0x0000761002077816 */ /* 0x000fc40000000007 */
[----:B------:R-:W-:Y:S02]  /*59b0*/  LEA.HI R9, P1, R10, R9, RZ, 0x1 ;  /* 0x000000090a097211 */ /* 0x000fe400078308ff */
[----:B------:R-:W-:Y:S02]  /*59c0*/  PRMT R2, R4, 0x7610, R2 ;  /* 0x0000761004027816 */ /* 0x000fe40000000002 */
[----:B------:R-:W-:-:S04]  /*59d0*/  LEA.HI.X.SX32 R10, R10, RZ, 0x1e, P1 ;  /* 0x000000ff0a0a7211 */ /* 0x000fc800008ff6ff */
[----:B------:R-:W-:Y:S01]  /*59e0*/  MOV R17, R10 ;  /* 0x0000000a00117202 */ /* 0x000fe20000000f00 */
[----:B------:R-:W-:Y:S06]  /*59f0*/  @P0 BRA `(.L_x_321) ;  /* 0xfffffffc00980947 */ /* 0x000fec000383ffff */
[----:B------:R-:W-:Y:S05]  /*5a00*/  BSYNC.RECONVERGENT B1 ;  /* 0x0000000000017941 */ /* 0x000fea0003800200 */
.L_x_320:
[----:B------:R-:W-:Y:S01]  /*5a10*/  BSSY.RECONVERGENT B1, `(.L_x_322) ;  /* 0x000001d000017945 */ /* 0x000fe20003800200 */
[----:B------:R-:W-:-:S07]  /*5a20*/  IMAD.MOV.U32 R2, RZ, RZ, RZ ;  /* 0x000000ffff027224 */ /* 0x000fce00078e00ff */
.L_x_323:
[C---:B0-----:R-:W-:Y:S01]  /*5a30*/  IMAD.WIDE.U32 R10, R3.reuse, 0x66666667, RZ ;  /* 0x66666667030a7825 */ /* 0x041fe200078e00ff */
[----:B------:R-:W-:-:S03]  /*5a40*/  ISETP.LT.AND P1, PT, R3, RZ, PT ;  /* 0x000000ff0300720c */ /* 0x000fc60003f21270 */
        /* <DEDUP_REMOVED lines=16> */
[----:B------:R-:W-:Y:S01]  /*5b50*/  IMAD R9, R11, -0xa, R8 ;  /* 0xfffffff60b097824 */ /* 0x000fe200078e0208 */
[----:B------:R-:W-:Y:S01]  /*5b60*/  MOV R8, R11 ;  /* 0x0000000b00087202 */ /* 0x000fe20000000f00 */
[----:B------:R-:W-:Y:S01]  /*5b70*/  IMAD.MOV.U32 R4, RZ, RZ, R2 ;  /* 0x000000ffff047224 */ /* 0x000fe200078e0002 */
[----:B------:R-:W-:Y:S01]  /*5b80*/  ISETP.GT.U32.AND.EX P0, PT, R3, RZ, PT, P0 ;  /* 0x000000ff0300720c */ /* 0x000fe20003f04100 */
[----:B------:R-:W-:Y:S01]  /*5b90*/  VIADD R2, R2, 0x1 ;  /* 0x0000000102027836 */ /* 0x000fe20000000000 */
[----:B------:R-:W-:-:S02]  /*5ba0*/  IADD3 R9, PT, PT, R9, 0x30, RZ ;  /* 0x0000003009097810 */ /* 0x000fc40007ffe0ff */
[----:B------:R-:W-:-:S03]  /*5bb0*/  LEA.HI.X.SX32 R3, R12, RZ, 0x1e, P1 ;  /* 0x000000ff0c037211 */ /* 0x000fc600008ff6ff */
[----:B------:R0:W-:Y:S06]  /*5bc0*/  STL.U8 [R10+0xa0], R9 ;  /* 0x0000a0090a007387 */ /* 0x0001ec0000100000 */
[----:B------:R-:W-:Y:S05]  /*5bd0*/  @P0 BRA `(.L_x_323) ;  /* 0xfffffffc00940947 */ /* 0x000fea000383ffff */
[----:B------:R-:W-:Y:S05]  /*5be0*/  BSYNC.RECONVERGENT B1 ;  /* 0x0000000000017941 */ /* 0x000fea0003800200 */
.L_x_322:
        /* <DEDUP_REMOVED lines=13> */
.L_x_326:
[----:B--2---:R-:W-:-:S05]  /*5cc0*/  IMAD.IADD R13, R1, 0x1, R3 ;  /* 0x00000001010d7824 */ /* 0x004fca00078e0203 */
[----:B------:R-:W2:Y:S04]  /*5cd0*/  LDL.U8 R8, [R13+0xa3] ;  /* 0x0000a3000d087983 */ /* 0x000ea80000100000 */
[----:B0-----:R-:W2:Y:S04]  /*5ce0*/  LDL.U8 R9, [R13+0xa2] ;  /* 0x0000a2000d097983 */ /* 0x001ea80000100000 */
[----:B------:R-:W3:Y:S04]  /*5cf0*/  LDL.U8 R10, [R13+0xa1] ;  /* 0x0000a1000d0a7983 */ /* 0x000ee80000100000 */
[----:B------:R-:W3:Y:S01]  /*5d00*/  LDL.U8 R11, [R13+0xa0] ;  /* 0x0000a0000d0b7983 */ /* 0x000ee20000100000 */
[----:B------:R-:W-:-:S05]  /*5d10*/  VIADD R3, R3, 0x4 ;  /* 0x0000000403037836 */ /* 0x000fca0000000000 */
[----:B------:R-:W-:Y:S02]  /*5d20*/  ISETP.NE.AND P2, PT, R3, R4, PT ;  /* 0x000000040300720c */ /* 0x000fe40003f45270 */
[----:B--2---:R-:W-:Y:S02]  /*5d30*/  PRMT R8, R9, 0x3340, R8 ;  /* 0x0000334009087816 */ /* 0x004fe40000000008 */
[----:B---3--:R-:W-:-:S04]  /*5d40*/  PRMT R11, R11, 0x3340, R10 ;  /* 0x000033400b0b7816 */ /* 0x008fc8000000000a */
[----:B------:R-:W-:-:S05]  /*5d50*/  PRMT R8, R11, 0x5410, R8 ;  /* 0x000054100b087816 */ /* 0x000fca0000000008 */
[----:B------:R2:W-:Y:S01]  /*5d60*/  STL [R13], R8 ;  /* 0x000000080d007387 */ /* 0x0005e20000100800 */
[----:B------:R-:W-:Y:S05]  /*5d70*/  @P2 BRA `(.L_x_326) ;  /* 0xfffffffc00d02947 */ /* 0x000fea000383ffff */
.L_x_325:
[----:B------:R-:W-:Y:S05]  /*5d80*/  BSYNC.RECONVERGENT B1 ;  /* 0x0000000000017941 */ /* 0x000fea0003800200 */
.L_x_324:
[----:B------:R-:W-:Y:S04]  /*5d90*/  BSSY.RECONVERGENT B1, `(.L_x_327) ;  /* 0x000000a000017945 */ /* 0x000fe80003800200 */
[----:B------:R-:W-:Y:S05]  /*5da0*/  @!P1 BRA `(.L_x_328) ;  /* 0x0000000000209947 */ /* 0x000fea0003800000 */
[----:B-1----:R-:W-:-:S07]  /*5db0*/  MOV R3, RZ ;  /* 0x000000ff00037202 */ /* 0x002fce0000000f00 */
.L_x_329:
[----:B0--3--:R-:W-:-:S05]  /*5dc0*/  IMAD.IADD R9, R1, 0x1, R4 ;  /* 0x0000000101097824 */ /* 0x009fca00078e0204 */
[----:B--2---:R-:W2:Y:S01]  /*5dd0*/  LDL.U8 R8, [R9+0xa0] ;  /* 0x0000a00009087983 */ /* 0x004ea20000100000 */
[----:B------:R-:W-:Y:S02]  /*5de0*/  VIADD R3, R3, 0x1 ;  /* 0x0000000103037836 */ /* 0x000fe40000000000 */
[----:B------:R-:W-:-:S03]  /*5df0*/  VIADD R4, R4, 0x1 ;  /* 0x0000000104047836 */ /* 0x000fc60000000000 */
[----:B------:R-:W-:Y:S01]  /*5e00*/  ISETP.NE.AND P2, PT, R3, R16, PT ;  /* 0x000000100300720c */ /* 0x000fe20003f45270 */
[----:B--2---:R3:W-:-:S12]  /*5e10*/  STL.U8 [R9], R8 ;  /* 0x0000000809007387 */ /* 0x0047d80000100000 */
[----:B------:R-:W-:Y:S05]  /*5e20*/  @P2 BRA `(.L_x_329) ;  /* 0xfffffffc00e42947 */ /* 0x000fea000383ffff */
.L_x_328:
[----:B------:R-:W-:Y:S05]  /*5e30*/  BSYNC.RECONVERGENT B1 ;  /* 0x0000000000017941 */ /* 0x000fea0003800200 */
.L_x_327:
[----:B------:R-:W-:Y:S01]  /*5e40*/  BSSY.RECONVERGENT B1, `(.L_x_330) ;  /* 0x000001c000017945 */ /* 0x000fe20003800200 */
[----:B------:R-:W-:Y:S02]  /*5e50*/  HFMA2 R4, -RZ, RZ, 0, 0 ;  /* 0x00000000ff047431 */ /* 0x000fe400000001ff */
[----:B------:R-:W-:Y:S01]  /*5e60*/  VIADD R27, R1, 0x10 ;  /* 0x00000010011b7836 */ /* 0x000fe20000000000 */
[----:B------:R-:W-:Y:S06]  /*5e70*/  @!P3 BRA `(.L_x_331) ;  /* 0x000000000060b947 */ /* 0x000fec0003800000 */
[----:B------:R-:W-:Y:S01]  /*5e80*/  LOP3.LUT R2, R6, 0xfffffffc, RZ, 0xc0, !PT ;  /* 0xfffffffc06027812 */ /* 0x000fe200078ec0ff */
[----:B-1----:R-:W-:-:S07]  /*5e90*/  IMAD.MOV.U32 R3, RZ, RZ, RZ ;  /* 0x000000ffff037224 */ /* 0x002fce00078e00ff */
.L_x_332:
[----:B----4-:R-:W-:-:S05]  /*5ea0*/  IMAD.IADD R15, R1, 0x1, R3 ;  /* 0x00000001010f7824 */ /* 0x010fca00078e0203 */
[----:B--23--:R1:W0:Y:S01]  /*5eb0*/  LDL R8, [R15] ;  /* 0x000000000f087983 */ /* 0x00c2220000100800 */
[C---:B------:R-:W-:Y:S01]  /*5ec0*/  LEA R17, R3.reuse, R27, 0x3 ;  /* 0x0000001b03117211 */ /* 0x040fe200078e18ff */
[----:B------:R-:W-:-:S05]  /*5ed0*/  VIADD R3, R3, 0x4 ;  /* 0x0000000403037836 */ /* 0x000fca0000000000 */
        /* <DEDUP_REMOVED lines=12> */
[----:B------:R-:W-:Y:S01]  /*5fa0*/  IMAD.MOV.U32 R10, RZ, RZ, R13 ;  /* 0x000000ffff0a7224 */ /* 0x000fe200078e000d */
[----:B------:R-:W-:Y:S01]  /*5fb0*/  MOV R11, RZ ;  /* 0x000000ff000b7202 */ /* 0x000fe20000000f00 */
[----:B------:R-:W-:-:S04]  /*5fc0*/  IMAD.MOV.U32 R13, RZ, RZ, RZ ;  /* 0x000000ffff0d7224 */ /* 0x000fc800078e00ff */
[----:B------:R4:W-:Y:S04]  /*5fd0*/  STL.128 [R17], R8 ;  /* 0x0000000811007387 */ /* 0x0009e80000100c00 */
[----:B------:R4:W-:Y:S01]  /*5fe0*/  STL.128 [R17+0x10], R12 ;  /* 0x0000100c11007387 */ /* 0x0009e20000100c00 */
[----:B------:R-:W-:Y:S05]  /*5ff0*/  @P2 BRA `(.L_x_332) ;  /* 0xfffffffc00a82947 */ /* 0x000fea000383ffff */
.L_x_331:
[----:B------:R-:W-:Y:S05]  /*6000*/  BSYNC.RECONVERGENT B1 ;  /* 0x0000000000017941 */ /* 0x000fea0003800200 */
.L_x_330:
[----:B------:R-:W-:Y:S04]  /*6010*/  BSSY.RECONVERGENT B1, `(.L_x_333) ;  /* 0x000000c000017945 */ /* 0x000fe80003800200 */
[----:B------:R-:W-:Y:S05]  /*6020*/  @!P1 BRA `(.L_x_334) ;  /* 0x0000000000289947 */ /* 0x000fea0003800000 */
[----:B-1----:R-:W-:-:S07]  /*6030*/  HFMA2 R3, -RZ, RZ, 0, 0 ;  /* 0x00000000ff037431 */ /* 0x002fce00000001ff */
.L_x_335:
[----:B0-234-:R-:W-:-:S06]  /*6040*/  IMAD.IADD R8, R1, 0x1, R2 ;  /* 0x0000000101087824 */ /* 0x01dfcc00078e0202 */
[----:B------:R-:W2:Y:S01]  /*6050*/  LDL.U8 R8, [R8] ;  /* 0x0000000008087983 */ /* 0x000ea20000100000 */
[C---:B------:R-:W-:Y:S01]  /*6060*/  IMAD R11, R2.reuse, 0x8, R27 ;  /* 0x00000008020b7824 */ /* 0x040fe200078e021b */
[----:B------:R-:W-:Y:S01]  /*6070*/  IADD3 R3, PT, PT, R3, 0x1, RZ ;  /* 0x0000000103037810 */ /* 0x000fe20007ffe0ff */
[----:B0-----:R-:W-:Y:S02]  /*6080*/  IMAD.MOV.U32 R9, RZ, RZ, RZ ;  /* 0x000000ffff097224 */ /* 0x001fe400078e00ff */
[----:B------:R-:W-:Y:S01]  /*6090*/  VIADD R2, R2, 0x1 ;  /* 0x0000000102027836 */ /* 0x000fe20000000000 */
[----:B------:R-:W-:Y:S02]  /*60a0*/  ISETP.NE.AND P1, PT, R3, R16, PT ;  /* 0x000000100300720c */ /* 0x000fe40003f25270 */
[----:B--2---:R0:W-:Y:S11]  /*60b0*/  STL.64 [R11], R8 ;  /* 0x000000080b007387 */ /* 0x0041f60000100a00 */
[----:B------:R-:W-:Y:S05]  /*60c0*/  @P1 BRA `(.L_x_335) ;  /* 0xfffffffc00dc1947 */ /* 0x000fea000383ffff */
.L_x_334:
[----:B------:R-:W-:Y:S05]  /*60d0*/  BSYNC.RECONVERGENT B1 ;  /* 0x0000000000017941 */ /* 0x000fea0003800200 */
.L_x_333:
        /* <DEDUP_REMOVED lines=19> */
.L_x_340:
[----:B0-234-:R-:W-:-:S04]  /*6210*/  IMAD.SHL.U32 R8, R3, 0x2, RZ ;  /* 0x0000000203087824 */ /* 0x01dfc800078e00ff */
[----:B------:R-:W-:-:S05]  /*6220*/  IMAD R32, R8, 0x8, R27 ;  /* 0x0000000808207824 */ /* 0x000fca00078e021b */
[----:B------:R-:W2:Y:S04]  /*6230*/  LDL.128 R8, [R32] ;  /* 0x0000000020087983 */ /* 0x000ea80000100c00 */
[----:B------:R-:W3:Y:S04]  /*6240*/  LDL.128 R12, [R32+0x10] ;  /* 0x00001000200c7983 */ /* 0x000ee80000100c00 */
[----:B------:R-:W4:Y:S04]  /*6250*/  LDL.128 R16, [R32+0x20] ;  /* 0x0000200020107983 */ /* 0x000f280000100c00 */
[----:B------:R0:W5:Y:S01]  /*6260*/  LDL.128 R20, [R32+0x30] ;  /* 0x0000300020147983 */ /* 0x0001620000100c00 */
[----:B------:R-:W-:-:S02]  /*6270*/  VIADD R3, R3, 0x4 ;  /* 0x0000000403037836 */ /* 0x000fc40000000000 */
[----:B--2---:R-:W-:Y:S02]  /*6280*/  IMAD R33, R9, 0x114253d5, RZ ;  /* 0x114253d509217824 */ /* 0x004fe400078e02ff */
[----:B------:R-:W-:-:S04]  /*6290*/  IMAD.WIDE.U32 R30, R8, 0x114253d5, RZ ;  /* 0x114253d5081e7825 */ /* 0x000fc800078e00ff */
[C---:B------:R-:W-:Y:S02]  /*62a0*/  IMAD R33, R8.reuse, -0x783c846f, R33 ;  /* 0x87c37b9108217824 */ /* 0x040fe400078e0221 */
[----:B------:R-:W-:Y:S02]  /*62b0*/  IMAD.U32 R9, R9, -0x80000000, RZ ;  /* 0x8000000009097824 */ /* 0x000fe400078e00ff */
[----:B------:R-:W-:Y:S01]  /*62c0*/  IMAD R11, R11, 0x2745937f, RZ ;  /* 0x2745937f0b0b7824 */ /* 0x000fe200078e02ff */
[----:B------:R-:W-:Y:S01]  /*62d0*/  IADD3 R33, PT, PT, R31, R33, RZ ;  /* 0x000000211f217210 */ /* 0x000fe20007ffe0ff */
        /* <DEDUP_REMOVED lines=17> */
[----:B------:R-:W-:Y:S01]  /*63f0*/  LOP3.LUT R4, R10, R4, RZ, 0x3c, !PT ;  /* 0x000000040a047212 */ /* 0x000fe200078e3cff */
[----:B------:R-:W-:Y:S02]  /*6400*/  IMAD.IADD R11, R11, 0x1, R33 ;  /* 0x000000010b0b7824 */ /* 0x000fe400078e0221 */
[----:B------:R-:W-:-:S03]  /*6410*/  IMAD.WIDE.U32 R8, R30, 0x114253d5, RZ ;  /* 0x114253d51e087825 */ /* 0x000fc600078e00ff */
[----:B------:R-:W-:Y:S01]  /*6420*/  LOP3.LUT R11, R11, R24, RZ, 0x3c, !PT ;  /* 0x000000180b0b7212 */ /* 0x000fe200078e3cff */
[----:B------:R-:W-:Y:S01]  /*6430*/  IMAD R33, R30, -0x783c846f, R31 ;  /* 0x87c37b911e217824 */ /* 0x000fe200078e021f */
[----:B------:R-:W-:Y:S01]  /*6440*/  LOP3.LUT R30, R8, R26, RZ, 0x3c, !PT ;  /* 0x0000001a081e7212 */ /* 0x000fe200078e3cff */
[----:B------:R-:W-:Y:S01]  /*6450*/  IMAD R35, R14, 0x4cf5ad43, R35 ;  /* 0x4cf5ad430e237824 */ /* 0x000fe200078e0223 */
[----:B------:R-:W-:Y:S01]  /*6460*/  SHF.L.W.U32.HI R31, R11, 0x1b, R4 ;  /* 0x0000001b0b1f7819 */ /* 0x000fe20000010e04 */
[----:B-----5:R-:W-:Y:S01]  /*6470*/  IMAD R23, R23, 0x2745937f, RZ ;  /* 0x2745937f17177824 */ /* 0x020fe200078e02ff */
[----:B------:R-:W-:Y:S01]  /*6480*/  IADD3 R8, PT, PT, R9, R33, RZ ;  /* 0x0000002109087210 */ /* 0x000fe20007ffe0ff */
[----:B------:R-:W-:Y:S01]  /*6490*/  IMAD R33, R13, 0x114253d5, RZ ;  /* 0x114253d50d217824 */ /* 0x000fe200078e02ff */
[----:B------:R-:W-:Y:S01]  /*64a0*/  SHF.L.W.U32.HI R24, R4, 0x1b, R11 ;  /* 0x0000001b04187819 */ /* 0x000fe20000010e0b */
[----:B------:R-:W-:Y:S01]  /*64b0*/  IMAD.WIDE.U32 R10, R12, 0x114253d5, RZ ;  /* 0x114253d50c0a7825 */ /* 0x000fe200078e00ff */
[----:B------:R-:W-:-:S02]  /*64c0*/  LOP3.LUT R15, R8, R25, RZ, 0x3c, !PT ;  /* 0x00000019080f7212 */ /* 0x000fc400078e3cff */
[----:B------:R-:W-:Y:S01]  /*64d0*/  IADD3 R31, P1, PT, R31, R26, RZ ;  /* 0x0000001a1f1f7210 */ /* 0x000fe20007f3e0ff */
[----:B------:R-:W-:Y:S01]  /*64e0*/  IMAD.WIDE.U32 R8, R14, 0x2745937f, RZ ;  /* 0x2745937f0e087825 */ /* 0x000fe200078e00ff */
[----:B------:R-:W-:Y:S02]  /*64f0*/  SHF.L.W.U32.HI R4, R30, 0x1f, R15 ;  /* 0x0000001f1e047819 */ /* 0x000fe40000010e0f */
[----:B------:R-:W-:Y:S01]  /*6500*/  SHF.L.W.U32.HI R15, R15, 0x1f, R30 ;  /* 0x0000001f0f0f7819 */ /* 0x000fe20000010e1e */
[C---:B------:R-:W-:Y:S01]  /*6510*/  IMAD R10, R12.reuse, -0x783c846f, R33 ;  /* 0x87c37b910c0a7824 */ /* 0x040fe200078e0221 */
[----:B------:R-:W-:Y:S01]  /*6520*/  IADD3 R9, PT, PT, R9, R35, RZ ;  /* 0x0000002309097210 */ /* 0x000fe20007ffe0ff */
[----:B------:R-:W-:Y:S02]  /*6530*/  IMAD.U32 R13, R13, -0x80000000, RZ ;  /* 0x800000000d0d7824 */ /* 0x000fe400078e00ff */
[----:B------:R-:W-:Y:S02]  /*6540*/  IMAD.IADD R10, R11, 0x1, R10 ;  /* 0x000000010b0a7824 */ /* 0x000fe400078e020a */
        /* <DEDUP_REMOVED lines=9> */
[----:B------:R-:W-:Y:S01]  /*65e0*/  LOP3.LUT R14, R14, R33, RZ, 0xfc, !PT ;  /* 0x000000210e0e7212 */ /* 0x000fe200078efcff */
[----:B------:R-:W-:Y:S01]  /*65f0*/  IMAD.MOV.U32 R11, RZ, RZ, 0x0 ;  /* 0x00000000ff0b7424 */ /* 0x000fe200078e00ff */
[----:B------:R-:W-:Y:S01]  /*6600*/  LOP3.LUT R30, R9, R12, RZ, 0xfc, !PT ;  /* 0x0000000c091e7212 */ /* 0x000fe200078efcff */
[----:B------:R-:W-:Y:S01]  /*6610*/  IMAD R33, R13, 0x2745937f, RZ ;  /* 0x2745937f0d217824 */ /* 0x000fe200078e02ff */
[----:B------:R-:W-:Y:S01]  /*6620*/  MOV R8, 0x38495ab5 ;  /* 0x38495ab500087802 */ /* 0x000fe20000000f00 */
[----:B------:R-:W-:-:S04]  /*6630*/  IMAD.WIDE.U32 R12, R31, 0x5, R10 ;  /* 0x000000051f0c7825 */ /* 0x000fc800078e000a */
[----:B------:R-:W-:Y:S01]  /*6640*/  IMAD R25, R25, 0x5, RZ ;  /* 0x0000000519197824 */ /* 0x000fe200078e02ff */
[----:B------:R-:W-:Y:S01]  /*6650*/  IADD3 R15, P1, PT, R15, R12, RZ ;  /* 0x0000000c0f0f7210 */ /* 0x000fe20007f3e0ff */
[C---:B------:R-:W-:Y:S02]  /*6660*/  IMAD R35, R30.reuse, 0x4cf5ad43, R33 ;  /* 0x4cf5ad431e237824 */ /* 0x040fe400078e0221 */
[----:B------:R-:W-:-:S04]  /*6670*/  IMAD.WIDE.U32 R30, R30, 0x2745937f, RZ ;  /* 0x2745937f1e1e7825 */ /* 0x000fc800078e00ff */
[----:B------:R-:W-:Y:S01]  /*6680*/  IMAD.IADD R33, R13, 0x1, R25 ;  /* 0x000000010d217824 */ /* 0x000fe200078e0219 */
[----:B------:R-:W-:Y:S01]  /*6690*/  LOP3.LUT R13, R30, R12, RZ, 0x3c, !PT ;  /* 0x0000000c1e0d7212 */ /* 0x000fe200078e3cff */
[----:B------:R-:W-:Y:S02]  /*66a0*/  IMAD.IADD R26, R31, 0x1, R35 ;  /* 0x000000011f1a7824 */ /* 0x000fe400078e0223 */
[----:B------:R-:W-:Y:S01]  /*66b0*/  IMAD.MOV.U32 R9, RZ, RZ, 0x0 ;  /* 0x00000000ff097424 */ /* 0x000fe200078e00ff */
[-C--:B------:R-:W-:Y:S01]  /*66c0*/  IADD3.X R4, PT, PT, R4, R33.reuse, RZ, P1, !PT ;  /* 0x0000002104047210 */ /* 0x080fe20000ffe4ff */
[----:B------:R-:W-:Y:S01]  /*66d0*/  IMAD R43, R14, 0x114253d5, RZ ;  /* 0x114253d50e2b7824 */ /* 0x000fe200078e02ff */
[----:B------:R-:W-:Y:S01]  /*66e0*/  LOP3.LUT R12, R26, R33, RZ, 0x3c, !PT ;  /* 0x000000211a0c7212 */ /* 0x000fe200078e3cff */
[----:B------:R-:W-:-:S04]  /*66f0*/  IMAD.WIDE.U32 R14, R15, 0x5, R8 ;  /* 0x000000050f0e7825 */ /* 0x000fc800078e0008 */
[----:B------:R-:W-:Y:S01]  /*6700*/  IMAD R31, R4, 0x5, RZ ;  /* 0x00000005041f7824 */ /* 0x000fe200078e02ff */
[----:B------:R-:W-:Y:S01]  /*6710*/  SHF.L.W.U32.HI R4, R13, 0x1b, R12 ;  /* 0x0000001b0d047819 */ /* 0x000fe20000010e0c */
[----:B----4-:R-:W-:Y:S01]  /*6720*/  IMAD R33, R17, 0x114253d5, RZ ;  /* 0x114253d511217824 */ /* 0x010fe200078e02ff */
[----:B------:R-:W-:Y:S01]  /*6730*/  SHF.L.W.U32.HI R13, R12, 0x1b, R13 ;  /* 0x0000001b0c0d7819 */ /* 0x000fe20000010e0d */
[----:B------:R-:W-:Y:S02]  /*6740*/  IMAD.IADD R26, R15, 0x1, R31 ;  /* 0x000000010f1a7824 */ /* 0x000fe400078e021f */
[----:B------:R-:W-:Y:S01]  /*6750*/  IMAD.U32 R17, R17, -0x80000000, RZ ;  /* 0x8000000011117824 */ /* 0x000fe200078e00ff */
[----:B------:R-:W-:Y:S01]  /*6760*/  IADD3 R15, P1, PT, R13, R14, RZ ;  /* 0x0000000e0d0f7210 */ /* 0x000fe20007f3e0ff */
[----:B------:R-:W-:-:S04]  /*6770*/  IMAD.WIDE.U32 R12, R16, 0x114253d5, RZ ;  /* 0x114253d5100c7825 */ /* 0x000fc800078e00ff */
[----:B------:R-:W-:Y:S02]  /*6780*/  IMAD R33, R16, -0x783c846f, R33 ;  /* 0x87c37b9110217824 */ /* 0x000fe400078e0221 */
[C---:B------:R-:W-:Y:S02]  /*6790*/  IMAD R43, R24.reuse, -0x783c846f, R43 ;  /* 0x87c37b91182b7824 */ /* 0x040fe400078e022b */
[----:B------:R-:W-:-:S04]  /*67a0*/  IMAD.WIDE.U32 R24, R24, 0x114253d5, RZ ;  /* 0x114253d518187825 */ /* 0x000fc800078e00ff */
[----:B------:R-:W-:Y:S01]  /*67b0*/  IMAD R35, R19, 0x2745937f, RZ ;  /* 0x2745937f13237824 */ /* 0x000fe200078e02ff */
[----:B------:R-:W-:Y:S01]  /*67c0*/  IADD3.X R19, PT, PT, R4, R26, RZ, P1, !PT ;  /* 0x0000001a04137210 */ /* 0x000fe20000ffe4ff */
[----:B------:R-:W-:Y:S01]  /*67d0*/  IMAD R31, R16, -0x775ed616, R17 ;  /* 0x88a129ea101f7824 */ /* 0x000fe200078e0211 */
[----:B------:R-:W-:Y:S01]  /*67e0*/  LOP3.LUT R24, R24, R14, RZ, 0x3c, !PT ;  /* 0x0000000e18187212 */ /* 0x000fe200078e3cff */
[----:B------:R-:W-:-:S04]  /*67f0*/  IMAD.WIDE.U32 R16, R16, -0x80000000, RZ ;  /* 0x8000000010107825 */ /* 0x000fc800078e00ff */
[----:B------:R-:W-:Y:S02]  /*6800*/  IMAD.IADD R4, R13, 0x1, R33 ;  /* 0x000000010d047824 */ /* 0x000fe400078e0221 */
[----:B------:R-:W-:-:S04]  /*6810*/  IMAD.WIDE.U32 R12, R18, 0x2745937f, RZ ;  /* 0x2745937f120c7825 */ /* 0x000fc800078e00ff */
[C---:B------:R-:W-:Y:S02]  /*6820*/  IMAD R35, R18.reuse, 0x4cf5ad43, R35 ;  /* 0x4cf5ad4312237824 */ /* 0x040fe400078e0223 */
[----:B------:R-:W-:Y:S02]  /*6830*/  IMAD.IADD R25, R25, 0x1, R43 ;  /* 0x0000000119197824 */ /* 0x000fe400078e022b */
[----:B------:R-:W-:Y:S01]  /*6840*/  IMAD.IADD R14, R17, 0x1, R31 ;  /* 0x00000001110e7824 */ /* 0x000fe200078e021f */
[----:B------:R-:W-:Y:S01]  /*6850*/  SHF.R.U32.HI R17, RZ, 0x1, R4 ;  /* 0x00000001ff117819 */ /* 0x000fe20000011604 */
[----:B------:R-:W-:Y:S01]  /*6860*/  IMAD.IADD R31, R13, 0x1, R35 ;  /* 0x000000010d1f7824 */ /* 0x000fe200078e0223 */
[----:B------:R-:W-:Y:S01]  /*6870*/  LOP3.LUT R25, R25, R26, RZ, 0x3c, !PT ;  /* 0x0000001a19197212 */ /* 0x000fe200078e3cff */
[----:B------:R-:W-:Y:S01]  /*6880*/  IMAD R18, R18, 0x4e8b26fe, RZ ;  /* 0x4e8b26fe12127824 */ /* 0x000fe200078e02ff */
[----:B------:R-:W-:Y:S01]  /*6890*/  LOP3.LUT R16, R17, R16, RZ, 0xfc, !PT ;  /* 0x0000001011107212 */ /* 0x000fe200078efcff */
[----:B------:R-:W-:Y:S01]  /*68a0*/  IMAD R17, R14, 0x2745937f, RZ ;  /* 0x2745937f0e117824 */ /* 0x000fe200078e02ff */
[----:B------:R-:W-:Y:S01]  /*68b0*/  SHF.R.U32.HI R13, RZ, 0x1f, R31 ;  /* 0x0000001fff0d7819 */ /* 0x000fe2000001161f */
[----:B------:R-:W-:Y:S01]  /*68c0*/  IMAD.WIDE.U32 R14, R15, 0x5, R10 ;  /* 0x000000050f0e7825 */ /* 0x000fe200078e000a */
[----:B------:R-:W-:-:S02]  /*68d0*/  SHF.L.W.U32.HI R4, R24, 0x1f, R25 ;  /* 0x0000001f18047819 */ /* 0x000fc40000010e19 */
[----:B------:R-:W-:Y:S01]  /*68e0*/  SHF.L.W.U32.HI R25, R25, 0x1f, R24 ;  /* 0x0000001f19197819 */ /* 0x000fe20000010e18 */
[----:B------:R-:W-:Y:S01]  /*68f0*/  IMAD R19, R19, 0x5, RZ ;  /* 0x0000000513137824 */ /* 0x000fe200078e02ff */
[----:B------:R-:W-:Y:S01]  /*6900*/  LOP3.LUT R13, R13, R18, RZ, 0xfc, !PT ;  /* 0x000000120d0d7212 */ /* 0x000fe200078efcff */
[C---:B------:R-:W-:Y:S01]  /*6910*/  IMAD R33, R16.reuse, 0x4cf5ad43, R17 ;  /* 0x4cf5ad4310217824 */ /* 0x040fe200078e0211 */
[-C--:B------:R-:W-:Y:S01]  /*6920*/  IADD3 R25, P1, PT, R25, R14.reuse, RZ ;  /* 0x0000000e19197210 */ /* 0x080fe20007f3e0ff */
[----:B------:R-:W-:Y:S01]  /*6930*/  IMAD.WIDE.U32 R16, R16, 0x2745937f, RZ ;  /* 0x2745937f10107825 */ /* 0x000fe200078e00ff */
[----:B------:R-:W-:Y:S02]  /*6940*/  IADD3 R18, PT, PT, R15, R19, RZ ;  /* 0x000000130f127210 */ /* 0x000fe40007ffe0ff */
[----:B------:R-:W-:Y:S01]  /*6950*/  SHF.R.U64 R12, R12, 0x1f, R31 ;  /* 0x0000001f0c0c7819 */ /* 0x000fe2000000121f */
        /* <DEDUP_REMOVED lines=9> */
[----:B------:R-:W-:Y:S01]  /*69f0*/  IMAD.WIDE.U32 R12, R25, 0x5, R8 ;  /* 0x00000005190c7825 */ /* 0x000fe200078e0008 */
[----:B------:R-:W-:-:S03]  /*6a00*/  IADD3 R18, PT, PT, R15, R31, RZ ;  /* 0x0000001f0f127210 */ /* 0x000fc60007ffe0ff */
[----:B------:R-:W-:Y:S01]  /*6a10*/  IMAD R25, R21, 0x114253d5, RZ ;  /* 0x114253d515197824 */ /* 0x000fe200078e02ff */
[-C--:B------:R-:W-:Y:S01]  /*6a20*/  LOP3.LUT R4, R14, R12.reuse, RZ, 0x3c, !PT ;  /* 0x0000000c0e047212 */ /* 0x080fe200078e3cff */
[----:B------:R-:W-:Y:S01]  /*6a30*/  IMAD.WIDE.U32 R14, R20, 0x114253d5, RZ ;  /* 0x114253d5140e7825 */ /* 0x000fe200078e00ff */
[----:B------:R-:W-:-:S03]  /*6a40*/  IADD3 R17, P1, PT, R17, R12, RZ ;  /* 0x0000000c11117210 */ /* 0x000fc60007f3e0ff */
[C---:B------:R-:W-:Y:S02]  /*6a50*/  IMAD R25, R20.reuse, -0x783c846f, R25 ;  /* 0x87c37b9114197824 */ /* 0x040fe400078e0219 */
[----:B------:R-:W-:Y:S02]  /*6a60*/  IMAD.U32 R21, R21, -0x80000000, RZ ;  /* 0x8000000015157824 */ /* 0x000fe400078e00ff */
[----:B------:R-:W-:Y:S02]  /*6a70*/  IMAD R19, R19, 0x5, RZ ;  /* 0x0000000513137824 */ /* 0x000fe400078e02ff */
[----:B------:R-:W-:Y:S02]  /*6a80*/  IMAD.IADD R15, R15, 0x1, R25 ;  /* 0x000000010f0f7824 */ /* 0x000fe400078e0219 */
[C---:B------:R-:W-:Y:S02]  /*6a90*/  IMAD R31, R20.reuse, -0x775ed616, R21 ;  /* 0x88a129ea141f7824 */ /* 0x040fe400078e0215 */
[----:B------:R-:W-:Y:S01]  /*6aa0*/  IMAD.WIDE.U32 R20, R20, -0x80000000, RZ ;  /* 0x8000000014147825 */ /* 0x000fe200078e00ff */
[----:B------:R-:W-:-:S03]  /*6ab0*/  SHF.R.U32.HI R15, RZ, 0x1, R15 ;  /* 0x00000001ff0f7819 */ /* 0x000fc6000001160f */
[----:B------:R-:W-:Y:S02]  /*6ac0*/  IMAD.IADD R19, R13, 0x1, R19 ;  /* 0x000000010d137824 */ /* 0x000fe400078e0213 */
[----:B------:R-:W-:-:S04]  /*6ad0*/  IMAD.WIDE.U32 R12, R22, 0x2745937f, RZ ;  /* 0x2745937f160c7825 */ /* 0x000fc800078e00ff */
[----:B------:R-:W-:Y:S01]  /*6ae0*/  IMAD R25, R22, 0x4cf5ad43, R23 ;  /* 0x4cf5ad4316197824 */ /* 0x000fe200078e0217 */
[-C--:B------:R-:W-:Y:S01]  /*6af0*/  IADD3.X R23, PT, PT, R16, R19.reuse, RZ, P1, !PT ;  /* 0x0000001310177210 */ /* 0x080fe20000ffe4ff */
[----:B------:R-:W-:Y:S01]  /*6b00*/  IMAD.IADD R14, R21, 0x1, R31 ;  /* 0x00000001150e7824 */ /* 0x000fe200078e021f */
[----:B------:R-:W-:Y:S01]  /*6b10*/  LOP3.LUT R21, R18, R19, RZ, 0x3c, !PT ;  /* 0x0000001312157212 */ /* 0x000fe200078e3cff */
[----:B------:R-:W-:Y:S01]  /*6b20*/  IMAD.IADD R19, R13, 0x1, R25 ;  /* 0x000000010d137824 */ /* 0x000fe200078e0219 */
[----:B------:R-:W-:Y:S01]  /*6b30*/  LOP3.LUT R16, R15, R20, RZ, 0xfc, !PT ;  /* 0x000000140f107212 */ /* 0x000fe200078efcff */
        /* <DEDUP_REMOVED lines=12> */
[----:B------:R-:W-:Y:S01]  /*6c00*/  SHF.R.U64 R15, R12, 0x1f, R19 ;  /* 0x0000001f0c0f7819 */ /* 0x000fe20000001213 */
[----:B------:R-:W-:Y:S01]  /*6c10*/  IMAD.IADD R18, R17, 0x1, R25 ;  /* 0x0000000111127824 */ /* 0x000fe200078e0219 */
[----:B------:R-:W-:Y:S01]  /*6c20*/  LOP3.LUT R17, R16, R14, RZ, 0x3c, !PT ;  /* 0x0000000e10117212 */ /* 0x000fe200078e3cff */
[----:B------:R-:W-:Y:S01]  /*6c30*/  IMAD R16, R13, 0x114253d5, RZ ;  /* 0x114253d50d107824 */ /* 0x000fe200078e02ff */
[-C--:B------:R-:W-:Y:S01]  /*6c40*/  IADD3.X R4, PT, PT, R4, R23.reuse, RZ, P1, !PT ;  /* 0x0000001704047210 */ /* 0x080fe20000ffe4ff */
[----:B------:R-:W-:Y:S01]  /*6c50*/  IMAD.WIDE.U32 R12, R21, 0x5, R8 ;  /* 0x00000005150c7825 */ /* 0x000fe200078e0008 */
[----:B------:R-:W-:-:S03]  /*6c60*/  LOP3.LUT R14, R18, R23, RZ, 0x3c, !PT ;  /* 0x00000017120e7212 */ /* 0x000fc600078e3cff */
[----:B------:R-:W-:Y:S01]  /*6c70*/  IMAD R19, R4, 0x5, RZ ;  /* 0x0000000504137824 */ /* 0x000fe200078e02ff */
[----:B------:R-:W-:Y:S01]  /*6c80*/  SHF.L.W.U32.HI R4, R17, 0x1b, R14 ;  /* 0x0000001b11047819 */ /* 0x000fe20000010e0e */
[C---:B------:R-:W-:Y:S01]  /*6c90*/  IMAD R21, R15.reuse, -0x783c846f, R16 ;  /* 0x87c37b910f157824 */ /* 0x040fe200078e0210 */
[----:B------:R-:W-:Y:S01]  /*6ca0*/  SHF.L.W.U32.HI R17, R14, 0x1b, R17 ;  /* 0x0000001b0e117819 */ /* 0x000fe20000010e11 */
[----:B------:R-:W-:-:S03]  /*6cb0*/  IMAD.WIDE.U32 R14, R15, 0x114253d5, RZ ;  /* 0x114253d50f0e7825 */ /* 0x000fc600078e00ff */
[-C--:B------:R-:W-:Y:S01]  /*6cc0*/  IADD3 R17, P1, PT, R17, R12.reuse, RZ ;  /* 0x0000000c11117210 */ /* 0x080fe20007f3e0ff */
[----:B------:R-:W-:Y:S01]  /*6cd0*/  IMAD.IADD R18, R13, 0x1, R19 ;  /* 0x000000010d127824 */ /* 0x000fe200078e0213 */
[----:B------:R-:W-:Y:S01]  /*6ce0*/  LOP3.LUT R13, R14, R12, RZ, 0x3c, !PT ;  /* 0x0000000c0e0d7212 */ /* 0x000fe200078e3cff */
[----:B------:R-:W-:Y:S02]  /*6cf0*/  IMAD.IADD R15, R15, 0x1, R21 ;  /* 0x000000010f0f7824 */ /* 0x000fe400078e0215 */
[----:B------:R-:W-:Y:S02]  /*6d00*/  IMAD.X R16, R4, 0x1, R18, P1 ;  /* 0x0000000104107824 */ /* 0x000fe400008e0612 */
[----:B------:R-:W-:Y:S01]  /*6d10*/  IMAD.WIDE.U32 R10, R17, 0x5, R10 ;  /* 0x00000005110a7825 */ /* 0x000fe200078e000a */
[----:B------:R-:W-:-:S03]  /*6d20*/  LOP3.LUT R4, R15, R18, RZ, 0x3c, !PT ;  /* 0x000000120f047212 */ /* 0x000fc600078e3cff */
[----:B------:R-:W-:Y:S01]  /*6d30*/  IMAD R17, R16, 0x5, RZ ;  /* 0x0000000510117824 */ /* 0x000fe200078e02ff */
[----:B------:R-:W-:Y:S02]  /*6d40*/  SHF.L.W.U32.HI R15, R4, 0x1f, R13 ;  /* 0x0000001f040f7819 */ /* 0x000fe40000010e0d */
[----:B------:R-:W-:Y:S01]  /*6d50*/  SHF.L.W.U32.HI R13, R13, 0x1f, R4 ;  /* 0x0000001f0d0d7819 */ /* 0x000fe20000010e04 */
[----:B------:R-:W-:Y:S01]  /*6d60*/  IMAD.MOV.U32 R4, RZ, RZ, R10 ;  /* 0x000000ffff047224 */ /* 0x000fe200078e000a */
[----:B------:R-:W-:Y:S02]  /*6d70*/  IADD3 R24, PT, PT, R11, R17, RZ ;  /* 0x000000110b187210 */ /* 0x000fe40007ffe0ff */
[----:B------:R-:W-:-:S05]  /*6d80*/  IADD3 R15, P1, PT, R15, R10, RZ ;  /* 0x0000000a0f0f7210 */ /* 0x000fca0007f3e0ff */
[----:B------:R-:W-:Y:S01]  /*6d90*/  IMAD.X R13, R13, 0x1, R24, P1 ;  /* 0x000000010d0d7824 */ /* 0x000fe200008e0618 */
[----:B------:R-:W-:Y:S01]  /*6da0*/  ISETP.NE.AND P1, PT, R3, R0, PT ;  /* 0x000000000300720c */ /* 0x000fe20003f25270 */
[----:B------:R-:W-:-:S04]  /*6db0*/  IMAD.WIDE.U32 R8, R15, 0x5, R8 ;  /* 0x000000050f087825 */ /* 0x000fc800078e0008 */
[----:B------:R-:W-:Y:S01]  /*6dc0*/  IMAD R13, R13, 0x5, RZ ;  /* 0x000000050d0d7824 */ /* 0x000fe200078e02ff */
[----:B------:R-:W-:-:S03]  /*6dd0*/  MOV R26, R8 ;  /* 0x00000008001a7202 */ /* 0x000fc60000000f00 */
[----:B------:R-:W-:-:S04]  /*6de0*/  IMAD.IADD R25, R9, 0x1, R13 ;  /* 0x0000000109197824 */ /* 0x000fc800078e020d */
[----:B------:R-:W-:Y:S05]  /*6df0*/  @P1 BRA `(.L_x_340) ;  /* 0xfffffff400041947 */ /* 0x000fea000383ffff */
.L_x_339:
[----:B------:R-:W-:Y:S05]  /*6e00*/  BSYNC.RECONVERGENT B2 ;  /* 0x0000000000027941 */ /* 0x000fea0003800200 */
.L_x_338:
[----:B------:R-:W-:Y:S05]  /*6e10*/  @!P0 BRA `(.L_x_337) ;  /* 0x0000000800788947 */ /* 0x000fea0003800000 */
[----:B------:R-:W-:Y:S01]  /*6e20*/  ISETP.NE.AND P1, PT, R29, 0x1, PT ;  /* 0x000000011d00780c */ /* 0x000fe20003f25270 */
[----:B------:R-:W-:Y:S01]  /*6e30*/  BSSY.RECONVERGENT B2, `(.L_x_341) ;  /* 0x0000067000027945 */ /* 0x000fe20003800200 */
[----:B------:R-:W-:-:S04]  /*6e40*/  LOP3.LUT R2, R2, 0x1, RZ, 0xc0, !PT ;  /* 0x0000000102027812 */ /* 0x000fc800078ec0ff */
[----:B------:R-:W-:-:S07]  /*6e50*/  ISETP.NE.U32.AND P0, PT, R2, 0x1, PT ;  /* 0x000000010200780c */ /* 0x000fce0003f05070 */
[----:B------:R-:W-:Y:S06]  /*6e60*/  @!P1 BRA `(.L_x_342) ;  /* 0x00000004008c9947 */ /* 0x000fec0003800000 */
[----:B------:R-:W-:-:S04]  /*6e70*/  IMAD.SHL.U32 R2, R0, 0x2, RZ ;  /* 0x0000000200027824 */ /* 0x000fc800078e00ff */
[----:B-1----:R-:W-:-:S05]  /*6e80*/  IMAD R3, R2, 0x8, R27 ;  /* 0x0000000802037824 */ /* 0x002fca00078e021b */
[----:B0-234-:R-:W2:Y:S04]  /*6e90*/  LDL.128 R8, [R3] ;  /* 0x0000000003087983 */ /* 0x01dea80000100c00 */
        /* <DEDUP_REMOVED lines=18> */
[--C-:B------:R-:W-:Y:S01]  /*6fc0*/  SHF.R.U32.HI R3, RZ, 0x1f, R9.reuse ;  /* 0x0000001fff037819 */ /* 0x100fe20000011609 */
[C---:B------:R-:W-:Y:S01]  /*6fd0*/  IMAD R17, R11.reuse, 0x4cf5ad43, R16 ;  /* 0x4cf5ad430b117824 */ /* 0x040fe200078e0210 */
[----:B------:R-:W-:Y:S01]  /*6fe0*/  SHF.R.U64 R16, R8, 0x1f, R9 ;  /* 0x0000001f08107819 */ /* 0x000fe20000001209 */
[----:B------:R-:W-:Y:S01]  /*6ff0*/  IMAD.WIDE.U32 R10, R11, 0x2745937f, RZ ;  /* 0x2745937f0b0a7825 */ /* 0x000fe200078e00ff */
[----:B------:R-:W-:-:S03]  /*7000*/  LOP3.LUT R3, R3, R18, RZ, 0xfc, !PT ;  /* 0x0000001203037212 */ /* 0x000fc600078efcff */
[----:B------:R-:W-:Y:S01]  /*7010*/  IMAD.WIDE.U32 R8, R16, 0x114253d5, RZ ;  /* 0x114253d510087825 */ /* 0x000fe200078e00ff */
[----:B------:R-:W-:Y:S02]  /*7020*/  IADD3 R11, PT, PT, R11, R17, RZ ;  /* 0x000000110b0b7210 */ /* 0x000fe40007ffe0ff */
[----:B------:R-:W-:Y:S01]  /*7030*/  LOP3.LUT R4, R10, R4, RZ, 0x3c, !PT ;  /* 0x000000040a047212 */ /* 0x000fe200078e3cff */
[----:B------:R-:W-:Y:S01]  /*7040*/  IMAD R3, R3, 0x114253d5, RZ ;  /* 0x114253d503037824 */ /* 0x000fe200078e02ff */
[----:B------:R-:W-:Y:S01]  /*7050*/  LOP3.LUT R11, R11, R24, RZ, 0x3c, !PT ;  /* 0x000000180b0b7212 */ /* 0x000fe200078e3cff */
[----:B---3--:R-:W-:Y:S01]  /*7060*/  IMAD R15, R15, 0x2745937f, RZ ;  /* 0x2745937f0f0f7824 */ /* 0x008fe200078e02ff */
[-C--:B------:R-:W-:Y:S01]  /*7070*/  LOP3.LUT R17, R8, R26.reuse, RZ, 0x3c, !PT ;  /* 0x0000001a08117212 */ /* 0x080fe200078e3cff */
[----:B------:R-:W-:Y:S01]  /*7080*/  IMAD R19, R16, -0x783c846f, R3 ;  /* 0x87c37b9110137824 */ /* 0x000fe200078e0203 */
[----:B------:R-:W-:Y:S01]  /*7090*/  SHF.L.W.U32.HI R3, R11, 0x1b, R4 ;  /* 0x0000001b0b037819 */ /* 0x000fe20000010e04 */
[----:B------:R-:W-:Y:S01]  /*70a0*/  IMAD R15, R14, 0x4cf5ad43, R15 ;  /* 0x4cf5ad430e0f7824 */ /* 0x000fe200078e020f */
[----:B------:R-:W-:Y:S01]  /*70b0*/  SHF.L.W.U32.HI R4, R4, 0x1b, R11 ;  /* 0x0000001b04047819 */ /* 0x000fe20000010e0b */
[----:B------:R-:W-:Y:S01]  /*70c0*/  IMAD.IADD R10, R9, 0x1, R19 ;  /* 0x00000001090a7824 */ /* 0x000fe200078e0213 */
[----:B------:R-:W-:Y:S01]  /*70d0*/  IADD3 R19, P1, PT, R3, R26, RZ ;  /* 0x0000001a03137210 */ /* 0x000fe20007f3e0ff */
[----:B------:R-:W-:-:S02]  /*70e0*/  IMAD R3, R13, 0x114253d5, RZ ;  /* 0x114253d50d037824 */ /* 0x000fc400078e02ff */
[----:B------:R-:W-:Y:S01]  /*70f0*/  IMAD.WIDE.U32 R8, R12, 0x114253d5, RZ ;  /* 0x114253d50c087825 */ /* 0x000fe200078e00ff */
[-C--:B------:R-:W-:Y:S02]  /*7100*/  LOP3.LUT R10, R10, R25.reuse, RZ, 0x3c, !PT ;  /* 0x000000190a0a7212 */ /* 0x080fe400078e3cff */
[----:B------:R-:W-:Y:S01]  /*7110*/  IADD3.X R25, PT, PT, R4, R25, RZ, P1, !PT ;  /* 0x0000001904197210 */ /* 0x000fe20000ffe4ff */
[----:B------:R-:W-:Y:S02]  /*7120*/  IMAD.U32 R11, R13, -0x80000000, RZ ;  /* 0x800000000d0b7824 */ /* 0x000fe400078e00ff */
[C---:B------:R-:W-:Y:S01]  /*7130*/  IMAD R8, R12.reuse, -0x783c846f, R3 ;  /* 0x87c37b910c087824 */ /* 0x040fe200078e0203 */
[----:B------:R-:W-:Y:S01]  /*7140*/  SHF.L.W.U32.HI R3, R17, 0x1f, R10 ;  /* 0x0000001f11037819 */ /* 0x000fe20000010e0a */
[----:B------:R-:W-:Y:S01]  /*7150*/  IMAD R11, R12, -0x775ed616, R11 ;  /* 0x88a129ea0c0b7824 */ /* 0x000fe200078e020b */
[----:B------:R-:W-:Y:S01]  /*7160*/  SHF.L.W.U32.HI R17, R10, 0x1f, R17 ;  /* 0x0000001f0a117819 */ /* 0x000fe20000010e11 */
[----:B------:R-:W-:-:S04]  /*7170*/  IMAD.WIDE.U32 R12, R12, -0x80000000, RZ ;  /* 0x800000000c0c7825 */ /* 0x000fc800078e00ff */
[----:B------:R-:W-:Y:S02]  /*7180*/  IMAD.IADD R10, R9, 0x1, R8 ;  /* 0x00000001090a7824 */ /* 0x000fe400078e0208 */
[----:B------:R-:W-:-:S04]  /*7190*/  IMAD.WIDE.U32 R8, R14, 0x2745937f, RZ ;  /* 0x2745937f0e087825 */ /* 0x000fc800078e00ff */
[----:B------:R-:W-:Y:S01]  /*71a0*/  IMAD.IADD R4, R13, 0x1, R11 ;  /* 0x000000010d047824 */ /* 0x000fe200078e020b */
[----:B------:R-:W-:Y:S01]  /*71b0*/  SHF.R.U32.HI R13, RZ, 0x1, R10 ;  /* 0x00000001ff0d7819 */ /* 0x000fe2000001160a */
[----:B------:R-:W-:Y:S01]  /*71c0*/  IMAD R23, R14, 0x4e8b26fe, RZ ;  /* 0x4e8b26fe0e177824 */ /* 0x000fe200078e02ff */
[----:B------:R-:W-:Y:S01]  /*71d0*/  IADD3 R9, PT, PT, R9, R15, RZ ;  /* 0x0000000f09097210 */ /* 0x000fe20007ffe0ff */
[----:B------:R-:W-:Y:S01]  /*71e0*/  IMAD.MOV.U32 R10, RZ, RZ, 0x52dce729 ;  /* 0x52dce729ff0a7424 */ /* 0x000fe200078e00ff */
[----:B------:R-:W-:Y:S01]  /*71f0*/  LOP3.LUT R14, R13, R12, RZ, 0xfc, !PT ;  /* 0x0000000c0d0e7212 */ /* 0x000fe200078efcff */
[----:B------:R-:W-:Y:S01]  /*7200*/  IMAD.MOV.U32 R11, RZ, RZ, 0x0 ;  /* 0x00000000ff0b7424 */ /* 0x000fe200078e00ff */
[--C-:B------:R-:W-:Y:S01]  /*7210*/  SHF.R.U64 R16, R8, 0x1f, R9.reuse ;  /* 0x0000001f08107819 */ /* 0x100fe20000001209 */
[----:B------:R-:W-:Y:S01]  /*7220*/  IMAD R15, R4, 0x2745937f, RZ ;  /* 0x2745937f040f7824 */ /* 0x000fe200078e02ff */
[----:B------:R-:W-:Y:S01]  /*7230*/  SHF.R.U32.HI R4, RZ, 0x1f, R9 ;  /* 0x0000001fff047819 */ /* 0x000fe20000011609 */
[----:B------:R-:W-:Y:S01]  /*7240*/  IMAD.WIDE.U32 R12, R19, 0x5, R10 ;  /* 0x00000005130c7825 */ /* 0x000fe200078e000a */
[----:B------:R-:W-:-:S02]  /*7250*/  MOV R9, 0x0 ;  /* 0x0000000000097802 */ /* 0x000fc40000000f00 */
[----:B------:R-:W-:Y:S01]  /*7260*/  LOP3.LUT R4, R4, R23, RZ, 0xfc, !PT ;  /* 0x0000001704047212 */ /* 0x000fe200078efcff */
[C---:B------:R-:W-:Y:S01]  /*7270*/  IMAD R21, R14.reuse, 0x4cf5ad43, R15 ;  /* 0x4cf5ad430e157824 */ /* 0x040fe200078e020f */
[----:B------:R-:W-:Y:S01]  /*7280*/  IADD3 R19, P1, PT, R17, R12, RZ ;  /* 0x0000000c11137210 */ /* 0x000fe20007f3e0ff */
[----:B------:R-:W-:Y:S02]  /*7290*/  IMAD R25, R25, 0x5, RZ ;  /* 0x0000000519197824 */ /* 0x000fe400078e02ff */
        /* <DEDUP_REMOVED lines=15> */
[----:B------:R-:W-:Y:S02]  /*7390*/  IMAD.IADD R16, R13, 0x1, R19 ;  /* 0x000000010d107824 */ /* 0x000fe400078e0213 */
[----:B------:R-:W-:Y:S02]  /*73a0*/  IMAD.IADD R4, R15, 0x1, R21 ;  /* 0x000000010f047824 */ /* 0x000fe400078e0215 */
[----:B------:R-:W-:Y:S01]  /*73b0*/  IMAD.WIDE.U32 R10, R17, 0x5, R10 ;  /* 0x00000005110a7825 */ /* 0x000fe200078e000a */
[----:B------:R-:W-:Y:S02]  /*73c0*/  IADD3.X R13, PT, PT, R3, R16, RZ, P1, !PT ;  /* 0x00000010030d7210 */ /* 0x000fe40000ffe4ff */
[----:B------:R-:W-:Y:S02]  /*73d0*/  LOP3.LUT R3, R14, R12, RZ, 0x3c, !PT ;  /* 0x0000000c0e037212 */ /* 0x000fe400078e3cff */
[----:B------:R-:W-:Y:S01]  /*73e0*/  LOP3.LUT R4, R4, R16, RZ, 0x3c, !PT ;  /* 0x0000001004047212 */ /* 0x000fe200078e3cff */
[----:B------:R-:W-:-:S03]  /*73f0*/  IMAD R15, R13, 0x5, RZ ;  /* 0x000000050d0f7824 */ /* 0x000fc600078e02ff */
[----:B------:R-:W-:Y:S01]  /*7400*/  SHF.L.W.U32.HI R13, R4, 0x1f, R3 ;  /* 0x0000001f040d7819 */ /* 0x000fe20000010e03 */
[----:B------:R-:W-:Y:S01]  /*7410*/  IMAD.IADD R24, R11, 0x1, R15 ;  /* 0x000000010b187824 */ /* 0x000fe200078e020f */
[----:B------:R-:W-:Y:S01]  /*7420*/  SHF.L.W.U32.HI R3, R3, 0x1f, R4 ;  /* 0x0000001f03037819 */ /* 0x000fe20000010e04 */
[----:B------:R-:W-:Y:S01]  /*7430*/  IMAD.MOV.U32 R4, RZ, RZ, R10 ;  /* 0x000000ffff047224 */ /* 0x000fe200078e000a */
[----:B------:R-:W-:-:S05]  /*7440*/  IADD3 R13, P1, PT, R13, R10, RZ ;  /* 0x0000000a0d0d7210 */ /* 0x000fca0007f3e0ff */
[----:B------:R-:W-:Y:S02]  /*7450*/  IMAD.X R3, R3, 0x1, R24, P1 ;  /* 0x0000000103037824 */ /* 0x000fe400008e0618 */
[----:B------:R-:W-:-:S04]  /*7460*/  IMAD.WIDE.U32 R8, R13, 0x5, R8 ;  /* 0x000000050d087825 */ /* 0x000fc800078e0008 */
[----:B------:R-:W-:Y:S01]  /*7470*/  IMAD R3, R3, 0x5, RZ ;  /* 0x0000000503037824 */ /* 0x000fe200078e02ff */
[----:B------:R-:W-:-:S03]  /*7480*/  MOV R26, R8 ;  /* 0x00000008001a7202 */ /* 0x000fc60000000f00 */
[----:B------:R-:W-:-:S07]  /*7490*/  IMAD.IADD R25, R9, 0x1, R3 ;  /* 0x0000000109197824 */ /* 0x000fce00078e0203 */
.L_x_342:
[----:B------:R-:W-:Y:S05]  /*74a0*/  BSYNC.RECONVERGENT B2 ;  /* 0x0000000000027941 */ /* 0x000fea0003800200 */
.L_x_341:
[----:B------:R-:W-:Y:S05]  /*74b0*/  @P0 BRA `(.L_x_337) ;  /* 0x0000000000d00947 */ /* 0x000fea0003800000 */
[----:B------:R-:W-:-:S04]  /*74c0*/  IMAD.SHL.U32 R0, R0, 0x2, RZ ;  /* 0x0000000200007824 */ /* 0x000fc800078e00ff */
[----:B------:R-:W-:-:S05]  /*74d0*/  IMAD R0, R0, 0x8, R27 ;  /* 0x0000000800007824 */ /* 0x000fca00078e021b */
[----:B01234-:R-:W2:Y:S01]  /*74e0*/  LDL.128 R8, [R0] ;  /* 0x0000000000087983 */ /* 0x01fea20000100c00 */
[----:B------:R-:W-:Y:S02]  /*74f0*/  IMAD.MOV.U32 R27, RZ, RZ, 0x0 ;  /* 0x00000000ff1b7424 */ /* 0x000fe400078e00ff */
[C---:B--2---:R-:W-:Y:S01]  /*7500*/  IMAD R13, R9.reuse, 0x114253d5, RZ ;  /* 0x114253d5090d7824 */ /* 0x044fe200078e02ff */
[----:B------:R-:W-:Y:S01]  /*7510*/  SHF.L.U32 R9, R9, 0x1f, RZ ;  /* 0x0000001f09097819 */ /* 0x000fe200000006ff */
        /* <DEDUP_REMOVED lines=10> */
[----:B------:R-:W-:Y:S02]  /*75c0*/  IMAD.IADD R3, R3, 0x1, R15 ;  /* 0x0000000103037824 */ /* 0x000fe400078e020f */
[----:B------:R-:W-:Y:S01]  /*75d0*/  IMAD R11, R11, 0x2745937f, RZ ;  /* 0x2745937f0b0b7824 */ /* 0x000fe200078e02ff */
[----:B------:R-:W-:Y:S01]  /*75e0*/  LOP3.LUT R8, R9, R8, RZ, 0xfc, !PT ;  /* 0x0000000809087212 */ /* 0x000fe200078efcff */
[----:B------:R-:W-:Y:S01]  /*75f0*/  IMAD R13, R10, 0x4e8b26fe, RZ ;  /* 0x4e8b26fe0a0d7824 */ /* 0x000fe200078e02ff */
[--C-:B------:R-:W-:Y:S02]  /*7600*/  SHF.R.U32.HI R0, RZ, 0x1f, R3.reuse ;  /* 0x0000001fff007819 */ /* 0x100fe40000011603 */
[----:B------:R-:W-:Y:S01]  /*7610*/  SHF.R.U64 R2, R2, 0x1f, R3 ;  /* 0x0000001f02027819 */ /* 0x000fe20000001203 */
[----:B------:R-:W-:Y:S01]  /*7620*/  IMAD R11, R8, 0x4cf5ad43, R11 ;  /* 0x4cf5ad43080b7824 */ /* 0x000fe200078e020b */
[----:B------:R-:W-:Y:S01]  /*7630*/  LOP3.LUT R0, R0, R13, RZ, 0xfc, !PT ;  /* 0x0000000d00007212 */ /* 0x000fe200078efcff */
[----:B------:R-:W-:-:S04]  /*7640*/  IMAD.WIDE.U32 R8, R8, 0x2745937f, RZ ;  /* 0x2745937f08087825 */ /* 0x000fc800078e00ff */
[----:B------:R-:W-:Y:S01]  /*7650*/  IMAD R3, R0, 0x114253d5, RZ ;  /* 0x114253d500037824 */ /* 0x000fe200078e02ff */
[----:B------:R-:W-:Y:S02]  /*7660*/  IADD3 R11, PT, PT, R9, R11, RZ ;  /* 0x0000000b090b7210 */ /* 0x000fe40007ffe0ff */
[----:B------:R-:W-:Y:S01]  /*7670*/  LOP3.LUT R0, R8, R4, RZ, 0x3c, !PT ;  /* 0x0000000408007212 */ /* 0x000fe200078e3cff */
[C---:B------:R-:W-:Y:S01]  /*7680*/  IMAD R13, R2.reuse, -0x783c846f, R3 ;  /* 0x87c37b91020d7824 */ /* 0x040fe200078e0203 */
[----:B------:R-:W-:Y:S01]  /*7690*/  LOP3.LUT R11, R11, R24, RZ, 0x3c, !PT ;  /* 0x000000180b0b7212 */ /* 0x000fe200078e3cff */
[----:B------:R-:W-:-:S03]  /*76a0*/  IMAD.WIDE.U32 R2, R2, 0x114253d5, RZ ;  /* 0x114253d502027825 */ /* 0x000fc600078e00ff */
[----:B------:R-:W-:Y:S01]  /*76b0*/  SHF.L.W.U32.HI R9, R11, 0x1b, R0 ;  /* 0x0000001b0b097819 */ /* 0x000fe20000010e00 */
[----:B------:R-:W-:Y:S01]  /*76c0*/  IMAD.IADD R4, R3, 0x1, R13 ;  /* 0x0000000103047824 */ /* 0x000fe200078e020d */
[----:B------:R-:W-:Y:S01]  /*76d0*/  SHF.L.W.U32.HI R0, R0, 0x1b, R11 ;  /* 0x0000001b00007819 */ /* 0x000fe20000010e0b */
[----:B------:R-:W-:Y:S01]  /*76e0*/  IMAD.MOV.U32 R3, RZ, RZ, 0x0 ;  /* 0x00000000ff037424 */ /* 0x000fe200078e00ff */
[-C--:B------:R-:W-:Y:S02]  /*76f0*/  IADD3 R13, P0, PT, R9, R26.reuse, RZ ;  /* 0x0000001a090d7210 */ /* 0x080fe40007f1e0ff */
[----:B------:R-:W-:Y:S01]  /*7700*/  LOP3.LUT R9, R2, R26, RZ, 0x3c, !PT ;  /* 0x0000001a02097212 */ /* 0x000fe200078e3cff */
[----:B------:R-:W-:Y:S01]  /*7710*/  IMAD.MOV.U32 R2, RZ, RZ, 0x52dce729 ;  /* 0x52dce729ff027424 */ /* 0x000fe200078e00ff */
[-C--:B------:R-:W-:Y:S01]  /*7720*/  IADD3.X R0, PT, PT, R0, R25.reuse, RZ, P0, !PT ;  /* 0x0000001900007210 */ /* 0x080fe200007fe4ff */
[----:B------:R-:W-:Y:S01]  /*7730*/  IMAD.MOV.U32 R26, RZ, RZ, 0x38495ab5 ;  /* 0x38495ab5ff1a7424 */ /* 0x000fe200078e00ff */
[----:B------:R-:W-:Y:S01]  /*7740*/  LOP3.LUT R4, R4, R25, RZ, 0x3c, !PT ;  /* 0x0000001904047212 */ /* 0x000fe200078e3cff */
[----:B------:R-:W-:-:S03]  /*7750*/  IMAD.WIDE.U32 R2, R13, 0x5, R2 ;  /* 0x000000050d027825 */ /* 0x000fc600078e0002 */
[----:B------:R-:W-:Y:S01]  /*7760*/  SHF.L.W.U32.HI R11, R4, 0x1f, R9 ;  /* 0x0000001f040b7819 */ /* 0x000fe20000010e09 */
[----:B------:R-:W-:Y:S01]  /*7770*/  IMAD R13, R0, 0x5, RZ ;  /* 0x00000005000d7824 */ /* 0x000fe200078e02ff */
[----:B------:R-:W-:Y:S01]  /*7780*/  SHF.L.W.U32.HI R9, R9, 0x1f, R4 ;  /* 0x0000001f09097819 */ /* 0x000fe20000010e04 */
[----:B------:R-:W-:Y:S01]  /*7790*/  IMAD.MOV.U32 R4, RZ, RZ, R2 ;  /* 0x000000ffff047224 */ /* 0x000fe200078e0002 */
[----:B------:R-:W-:Y:S01]  /*77a0*/  IADD3 R11, P0, PT, R11, R2, RZ ;  /* 0x000000020b0b7210 */ /* 0x000fe20007f1e0ff */
[----:B------:R-:W-:-:S04]  /*77b0*/  IMAD.IADD R24, R3, 0x1, R13 ;  /* 0x0000000103187824 */ /* 0x000fc800078e020d */
[----:B------:R-:W-:Y:S01]  /*77c0*/  IMAD.WIDE.U32 R26, R11, 0x5, R26 ;  /* 0x000000050b1a7825 */ /* 0x000fe200078e001a */
[----:B------:R-:W-:-:S05]  /*77d0*/  IADD3.X R9, PT, PT, R9, R24, RZ, P0, !PT ;  /* 0x0000001809097210 */ /* 0x000fca00007fe4ff */
[----:B------:R-:W-:-:S04]  /*77e0*/  IMAD R9, R9, 0x5, RZ ;  /* 0x0000000509097824 */ /* 0x000fc800078e02ff */
[----:B------:R-:W-:-:S07]  /*77f0*/  IMAD.IADD R25, R27, 0x1, R9 ;  /* 0x000000011b197824 */ /* 0x000fce00078e0209 */
.L_x_337:
[----:B------:R-:W-:Y:S05]  /*7800*/  BSYNC.RECONVERGENT B1 ;  /* 0x0000000000017941 */ /* 0x000fea0003800200 */
.L_x_336:
[----:B0---4-:R-:W-:Y:S01]  /*7810*/  LOP3.LUT P0, R10, R6, 0xf, RZ, 0xc0, !PT ;  /* 0x0000000f060a7812 */ /* 0x011fe2000780c0ff */
[----:B------:R-:W-:-:S12]  /*7820*/  BSSY.RECONVERGENT B1, `(.L_x_343) ;  /* 0x000008d000017945 */ /* 0x000fd80003800200 */
[----:B------:R-:W-:Y:S05]  /*7830*/  @!P0 BRA `(.L_x_344) ;  /* 0x00000008002c8947 */ /* 0x000fea0003800000 */
[----:B------:R-:W-:Y:S01]  /*7840*/  BSSY.RECONVERGENT B2, `(.L_x_345) ;  /* 0x000000b000027945 */ /* 0x000fe20003800200 */
[----:B------:R-:W-:Y:S01]  /*7850*/  LOP3.LUT R7, R7, 0xf, RZ, 0xc0, !PT ;  /* 0x0000000f07077812 */ /* 0x000fe200078ec0ff */
[----:B------:R-:W-:Y:S01]  /*7860*/  IMAD.MOV.U32 R0, RZ, RZ, RZ ;  /* 0x000000ffff007224 */ /* 0x000fe200078e00ff */
[----:B------:R-:W-:-:S07]  /*7870*/  LOP3.LUT R2, R6, 0x7ffffff0, RZ, 0xc0, !PT ;  /* 0x7ffffff006027812 */ /* 0x000fce00078ec0ff */
.L_x_346:
[----:B01----:R-:W-:-:S06]  /*7880*/  IADD3 R3, PT, PT, R1, R2, R0 ;  /* 0x0000000201037210 */ /* 0x003fcc0007ffe000 */
[----:B------:R-:W4:Y:S01]  /*7890*/  LDL.U8 R3, [R3] ;  /* 0x0000000003037983 */ /* 0x000f220000100000 */
[----:B--23--:R-:W-:Y:S01]  /*78a0*/  IADD3 R8, PT, PT, R1, R0, RZ ;  /* 0x0000000001087210 */ /* 0x00cfe20007ffe0ff */
[----:B------:R-:W-:-:S05]  /*78b0*/  VIADD R0, R0, 0x1 ;  /* 0x0000000100007836 */ /* 0x000fca0000000000 */
[----:B------:R-:W-:Y:S01]  /*78c0*/  ISETP.NE.AND P0, PT, R0, R7, PT ;  /* 0x000000070000720c */ /* 0x000fe20003f05270 */
[----:B----4-:R0:W-:-:S12]  /*78d0*/  STL.U8 [R8+0x90], R3 ;  /* 0x0000900308007387 */ /* 0x0101d80000100000 */
[----:B------:R-:W-:Y:S05]  /*78e0*/  @P0 BRA `(.L_x_346) ;  /* 0xfffffffc00e40947 */ /* 0x000fea000383ffff */
[----:B------:R-:W-:Y:S05]  /*78f0*/  BSYNC.RECONVERGENT B2 ;  /* 0x0000000000027941 */ /* 0x000fea0003800200 */
.L_x_345:
        /* <DEDUP_REMOVED lines=14> */
.L_x_350:
[----:B------:R-:W-:-:S13]  /*79e0*/  ISETP.GT.AND P0, PT, R10, 0x5, PT ;  /* 0x000000050a00780c */ /* 0x000fda0003f04270 */
[----:B------:R-:W-:Y:S05]  /*79f0*/  @P0 BRA `(.L_x_354) ;  /* 0x00000000000c0947 */ /* 0x000fea0003800000 */
[----:B------:R-:W-:-:S13]  /*7a00*/  ISETP.NE.AND P0, PT, R10, 0x4, PT ;  /* 0x000000040a00780c */ /* 0x000fda0003f05270 */
[----:B------:R-:W-:Y:S05]  /*7a10*/  @!P0 BRA `(.L_x_355) ;  /* 0x0000000400348947 */ /* 0x000fea0003800000 */
[----:B------:R-:W-:Y:S05]  /*7a20*/  BRA `(.L_x_356) ;  /* 0x0000000400287947 */ /* 0x000fea0003800000 */
.L_x_354:
[----:B------:R-:W-:-:S13]  /*7a30*/  ISETP.NE.AND P0, PT, R10, 0x6, PT ;  /* 0x000000060a00780c */ /* 0x000fda0003f05270 */
[----:B------:R-:W-:Y:S05]  /*7a40*/  @!P0 BRA `(.L_x_357) ;  /* 0x0000000400148947 */ /* 0x000fea0003800000 */
[----:B------:R-:W-:Y:S05]  /*7a50*/  BRA `(.L_x_358) ;  /* 0x0000000400047947 */ /* 0x000fea0003800000 */
.L_x_349:
        /* <DEDUP_REMOVED lines=10> */
.L_x_362:
[----:B------:R-:W-:-:S13]  /*7b00*/  ISETP.NE.AND P0, PT, R10, 0xa, PT ;  /* 0x0000000a0a00780c */ /* 0x000fda0003f05270 */
[----:B------:R-:W-:Y:S05]  /*7b10*/  @!P0 BRA `(.L_x_365) ;  /* 0x0000000000708947 */ /* 0x000fea0003800000 */
[----:B------:R-:W-:Y:S05]  /*7b20*/  BRA `(.L_x_366) ;  /* 0x00000000005c7947 */ /* 0x000fea0003800000 */
.L_x_361:
        /* <DEDUP_REMOVED lines=8> */
.L_x_369:
[----:B------:R-:W-:Y:S01]  /*7bb0*/  ISETP.NE.AND P0, PT, R10, 0xe, PT ;  /* 0x0000000e0a00780c */ /* 0x000fe20003f05270 */
[----:B------:R-:W2:-:S12]  /*7bc0*/  LDL.U8 R2, [R1+0x9d] ;  /* 0x00009d0001027983 */ /* 0x000e980000100000 */
[----:B------:R-:W3:Y:S01]  /*7bd0*/  @P0 LDL.U8 R0, [R1+0x9e] ;  /* 0x00009e0001000983 */ /* 0x000ee20000100000 */
[----:B------:R-:W-:Y:S01]  /*7be0*/  @P0 IMAD.MOV.U32 R7, RZ, RZ, RZ ;  /* 0x000000ffff070224 */ /* 0x000fe200078e00ff */
[----:B--2---:R-:W-:Y:S01]  /*7bf0*/  SHF.L.U32 R2, R2, 0x8, RZ ;  /* 0x0000000802027819 */ /* 0x004fe200000006ff */
[----:B---3--:R-:W-:-:S05]  /*7c00*/  @P0 IMAD.U32 R9, R0, 0x10000, RZ ;  /* 0x0001000000090824 */ /* 0x008fca00078e00ff */
[----:B------:R-:W-:-:S07]  /*7c10*/  LOP3.LUT R9, R2, R9, RZ, 0x3c, !PT ;  /* 0x0000000902097212 */ /* 0x000fce00078e3cff */
.L_x_371:
[----:B------:R-:W-:Y:S05]  /*7c20*/  BSYNC.RELIABLE B7 ;  /* 0x0000000000077941 */ /* 0x000fea0003800100 */
.L_x_368:
[----:B------:R-:W2:Y:S02]  /*7c30*/  LDL.U8 R0, [R1+0x9c] ;  /* 0x00009c0001007983 */ /* 0x000ea40000100000 */
[----:B--2---:R-:W-:-:S07]  /*7c40*/  LOP3.LUT R9, R0, R9, RZ, 0x3c, !PT ;  /* 0x0000000900097212 */ /* 0x004fce00078e3cff */
.L_x_370:
[----:B------:R-:W-:Y:S05]  /*7c50*/  BSYNC.RECONVERGENT B6 ;  /* 0x0000000000067941 */ /* 0x000fea0003800200 */
.L_x_367:
[----:B------:R-:W0:Y:S02]  /*7c60*/  LDL.U8 R2, [R1+0x9b] ;  /* 0x00009b0001027983 */ /* 0x000e240000100000 */
[----:B0-----:R-:W-:-:S03]  /*7c70*/  IMAD.WIDE.U32 R2, R2, 0x1000000, RZ ;  /* 0x0100000002027825 */ /* 0x001fc600078e00ff */
[----:B------:R-:W-:Y:S02]  /*7c80*/  LOP3.LUT R7, R2, R7, RZ, 0x3c, !PT ;  /* 0x0000000702077212 */ /* 0x000fe400078e3cff */
[----:B------:R-:W-:-:S07]  /*7c90*/  LOP3.LUT R9, R3, R9, RZ, 0x3c, !PT ;  /* 0x0000000903097212 */ /* 0x000fce00078e3cff */
.L_x_366:
[----:B------:R-:W0:Y:S02]  /*7ca0*/  LDL.U8 R2, [R1+0x9a] ;  /* 0x00009a0001027983 */ /* 0x000e240000100000 */
[----:B0-----:R-:W-:-:S03]  /*7cb0*/  IMAD.WIDE.U32 R2, R2, 0x10000, RZ ;  /* 0x0001000002027825 */ /* 0x001fc600078e00ff */
[----:B------:R-:W-:Y:S02]  /*7cc0*/  LOP3.LUT R7, R2, R7, RZ, 0x3c, !PT ;  /* 0x0000000702077212 */ /* 0x000fe400078e3cff */
[----:B------:R-:W-:-:S07]  /*7cd0*/  LOP3.LUT R9, R3, R9, RZ, 0x3c, !PT ;  /* 0x0000000903097212 */ /* 0x000fce00078e3cff */
.L_x_365:
[----:B------:R-:W0:Y:S02]  /*7ce0*/  LDL.U8 R2, [R1+0x99] ;  /* 0x0000990001027983 */ /* 0x000e240000100000 */
[----:B0-----:R-:W-:-:S03]  /*7cf0*/  IMAD.WIDE.U32 R2, R2, 0x100, RZ ;  /* 0x0000010002027825 */ /* 0x001fc600078e00ff */
[----:B------:R-:W-:Y:S02]  /*7d00*/  LOP3.LUT R7, R2, R7, RZ, 0x3c, !PT ;  /* 0x0000000702077212 */ /* 0x000fe400078e3cff */
[----:B------:R-:W-:-:S07]  /*7d10*/  LOP3.LUT R9, R3, R9, RZ, 0x3c, !PT ;  /* 0x0000000903097212 */ /* 0x000fce00078e3cff */
.L_x_364:
[----:B------:R-:W-:Y:S05]  /*7d20*/  BSYNC.RELIABLE B5 ;  /* 0x0000000000057941 */ /* 0x000fea0003800100 */
.L_x_360:
[----:B------:R-:W2:Y:S01]  /*7d30*/  LDL.U8 R0, [R1+0x98] ;  /* 0x0000980001007983 */ /* 0x000ea20000100000 */
[----:B------:R-:W-:Y:S01]  /*7d40*/  IMAD R9, R9, 0x2745937f, RZ ;  /* 0x2745937f09097824 */ /* 0x000fe200078e02ff */
[----:B--2---:R-:W-:-:S05]  /*7d50*/  LOP3.LUT R0, R7, R0, RZ, 0x3c, !PT ;  /* 0x0000000007007212 */ /* 0x004fca00078e3cff */
[C---:B0-----:R-:W-:Y:S02]  /*7d60*/  IMAD R3, R0.reuse, 0x4cf5ad43, R9 ;  /* 0x4cf5ad4300037824 */ /* 0x041fe400078e0209 */
        /* <DEDUP_REMOVED lines=12> */
.L_x_363:
[----:B------:R-:W-:Y:S05]  /*7e30*/  BSYNC.RECONVERGENT B4 ;  /* 0x0000000000047941 */ /* 0x000fea0003800200 */
.L_x_359:
[----:B------:R-:W2:Y:S01]  /*7e40*/  LDL.U8 R9, [R1+0x97] ;  /* 0x0000970001097983 */ /* 0x000ea20000100000 */
[----:B------:R-:W-:Y:S02]  /*7e50*/  IMAD.MOV.U32 R7, RZ, RZ, RZ ;  /* 0x000000ffff077224 */ /* 0x000fe400078e00ff */
[----:B--2---:R-:W-:-:S07]  /*7e60*/  IMAD.SHL.U32 R9, R9, 0x1000000, RZ ;  /* 0x0100000009097824 */ /* 0x004fce00078e00ff */
.L_x_358:
[----:B------:R-:W2:Y:S02]  /*7e70*/  LDL.U8 R0, [R1+0x96] ;  /* 0x0000960001007983 */ /* 0x000ea40000100000 */
[----:B--2---:R-:W-:-:S05]  /*7e80*/  IMAD.U32 R0, R0, 0x10000, RZ ;  /* 0x0001000000007824 */ /* 0x004fca00078e00ff */
[----:B------:R-:W-:-:S07]  /*7e90*/  LOP3.LUT R9, R0, R9, RZ, 0x3c, !PT ;  /* 0x0000000900097212 */ /* 0x000fce00078e3cff */
.L_x_357:
[----:B------:R-:W2:Y:S02]  /*7ea0*/  LDL.U8 R0, [R1+0x95] ;  /* 0x0000950001007983 */ /* 0x000ea40000100000 */
[----:B--2---:R-:W-:-:S04]  /*7eb0*/  SHF.L.U32 R0, R0, 0x8, RZ ;  /* 0x0000000800007819 */ /* 0x004fc800000006ff */
[----:B------:R-:W-:-:S07]  /*7ec0*/  LOP3.LUT R9, R0, R9, RZ, 0x3c, !PT ;  /* 0x0000000900097212 */ /* 0x000fce00078e3cff */
.L_x_356:
[----:B------:R-:W2:Y:S02]  /*7ed0*/  LDL.U8 R0, [R1+0x94] ;  /* 0x0000940001007983 */ /* 0x000ea40000100000 */
[----:B--2---:R-:W-:-:S07]  /*7ee0*/  LOP3.LUT R9, R0, R9, RZ, 0x3c, !PT ;  /* 0x0000000900097212 */ /* 0x004fce00078e3cff */
.L_x_355:
[----:B------:R-:W0:Y:S02]  /*7ef0*/  LDL.U8 R2, [R1+0x93] ;  /* 0x0000930001027983 */ /* 0x000e240000100000 */
[----:B0-----:R-:W-:-:S03]  /*7f00*/  IMAD.WIDE.U32 R2, R2, 0x1000000, RZ ;  /* 0x0100000002027825 */ /* 0x001fc600078e00ff */
[----:B------:R-:W-:Y:S02]  /*7f10*/  LOP3.LUT R7, R2, R7, RZ, 0x3c, !PT ;  /* 0x0000000702077212 */ /* 0x000fe400078e3cff */
[----:B------:R-:W-:-:S07]  /*7f20*/  LOP3.LUT R9, R3, R9, RZ, 0x3c, !PT ;  /* 0x0000000903097212 */ /* 0x000fce00078e3cff */
.L_x_353:
[----:B------:R-:W0:Y:S02]  /*7f30*/  LDL.U8 R2, [R1+0x92] ;  /* 0x0000920001027983 */ /* 0x000e240000100000 */
[----:B0-----:R-:W-:-:S03]  /*7f40*/  IMAD.WIDE.U32 R2, R2, 0x10000, RZ ;  /* 0x0001000002027825 */ /* 0x001fc600078e00ff */
[----:B------:R-:W-:Y:S02]  /*7f50*/  LOP3.LUT R7, R2, R7, RZ, 0x3c, !PT ;  /* 0x0000000702077212 */ /* 0x000fe400078e3cff */
[----:B------:R-:W-:-:S07]  /*7f60*/  LOP3.LUT R9, R3, R9, RZ, 0x3c, !PT ;  /* 0x0000000903097212 */ /* 0x000fce00078e3cff */
.L_x_352:
[----:B------:R-:W-:Y:S05]  /*7f70*/  BSYNC.RELIABLE B3 ;  /* 0x0000000000037941 */ /* 0x000fea0003800100 */
.L_x_348:
[----:B------:R-:W0:Y:S02]  /*7f80*/  LDL.U8 R2, [R1+0x91] ;  /* 0x0000910001027983 */ /* 0x000e240000100000 */
[----:B0-----:R-:W-:-:S03]  /*7f90*/  IMAD.WIDE.U32 R2, R2, 0x100, RZ ;  /* 0x0000010002027825 */ /* 0x001fc600078e00ff */
[----:B------:R-:W-:Y:S02]  /*7fa0*/  LOP3.LUT R7, R2, R7, RZ, 0x3c, !PT ;  /* 0x0000000702077212 */ /* 0x000fe400078e3cff */
[----:B------:R-:W-:-:S07]  /*7fb0*/  LOP3.LUT R9, R3, R9, RZ, 0x3c, !PT ;  /* 0x0000000903097212 */ /* 0x000fce00078e3cff */
.L_x_351:
[----:B------:R-:W-:Y:S05]  /*7fc0*/  BSYNC.RECONVERGENT B2 ;  /* 0x0000000000027941 */ /* 0x000fea0003800200 */
.L_x_347:
        /* <DEDUP_REMOVED lines=8> */
[----:B------:R-:W-:Y:S02]  /*8050*/  IMAD.IADD R0, R3, 0x1, R7 ;  /* 0x0000000103007824 */ /* 0x000fe400078e0207 */
[----:B------:R-:W-:-:S03]  /*8060*/  IMAD.IADD R2, R9, 0x1, R11 ;  /* 0x0000000109027824 */ /* 0x000fc600078e020b */
[----:B------:R-:W-:Y:S01]  /*8070*/  SHF.R.U32.HI R0, RZ, 0x1, R0 ;  /* 0x00000001ff007819 */ /* 0x000fe20000011600 */
[----:B------:R-:W-:-:S03]  /*8080*/  IMAD R3, R2, 0x2745937f, RZ ;  /* 0x2745937f02037824 */ /* 0x000fc600078e02ff */
[----:B------:R-:W-:-:S05]  /*8090*/  LOP3.LUT R0, R0, R8, RZ, 0xfc, !PT ;  /* 0x0000000800007212 */ /* 0x000fca00078efcff */
[C---:B------:R-:W-:Y:S02]  /*80a0*/  IMAD R7, R0.reuse, 0x4cf5ad43, R3 ;  /* 0x4cf5ad4300077824 */ /* 0x040fe400078e0203 */
[----:B------:R-:W-:-:S05]  /*80b0*/  IMAD.WIDE.U32 R2, R0, 0x2745937f, RZ ;  /* 0x2745937f00027825 */ /* 0x000fca00078e00ff */
[----:B------:R-:W-:Y:S02]  /*80c0*/  IADD3 R3, PT, PT, R3, R7, RZ ;  /* 0x0000000703037210 */ /* 0x000fe40007ffe0ff */
[----:B------:R-:W-:Y:S02]  /*80d0*/  LOP3.LUT R4, R2, R4, RZ, 0x3c, !PT ;  /* 0x0000000402047212 */ /* 0x000fe400078e3cff */
[----:B------:R-:W-:-:S07]  /*80e0*/  LOP3.LUT R24, R3, R24, RZ, 0x3c, !PT ;  /* 0x0000001803187212 */ /* 0x000fce00078e3cff */
.L_x_344:
[----:B------:R-:W-:Y:S05]  /*80f0*/  BSYNC.RECONVERGENT B1 ;  /* 0x0000000000017941 */ /* 0x000fea0003800200 */
.L_x_343:
        /* <DEDUP_REMOVED lines=14> */
[C---:B------:R-:W-:Y:S02]  /*81e0*/  IMAD R25, R6.reuse, -0xae5029, R25 ;  /* 0xff51afd706197824 */ /* 0x040fe400078e0219 */
[----:B------:R-:W-:-:S04]  /*81f0*/  IMAD.WIDE.U32 R6, R6, -0x12aa7333, RZ ;  /* 0xed558ccd06067825 */ /* 0x000fc800078e00ff */
[----:B------:R-:W-:Y:S01]  /*8200*/  IMAD.IADD R4, R3, 0x1, R9 ;  /* 0x0000000103047824 */ /* 0x000fe200078e0209 */
[----:B------:R-:W-:-:S04]  /*8210*/  IADD3 R0, PT, PT, R7, R25, RZ ;  /* 0x0000001907007210 */ /* 0x000fc80007ffe0ff */
[----:B------:R-:W-:Y:S01]  /*8220*/  SHF.R.U32.HI R7, RZ, 0x1, R4 ;  /* 0x00000001ff077819 */ /* 0x000fe20000011604 */
        /* <DEDUP_REMOVED lines=16> */
[----:B------:R-:W-:-:S05]  /*8330*/  IADD3 R2, P0, PT, R7, R2, RZ ;  /* 0x0000000207027210 */ /* 0x000fca0007f1e0ff */
[----:B------:R-:W-:Y:S01]  /*8340*/  IMAD.X R3, R9, 0x1, R0, P0 ;  /* 0x0000000109037824 */ /* 0x000fe200000e0600 */
[----:B------:R-:W-:-:S04]  /*8350*/  IADD3 R6, P0, PT, R2, R7, RZ ;  /* 0x0000000702067210 */ /* 0x000fc80007f1e0ff */
[----:B------:R-:W-:Y:S01]  /*8360*/  IADD3.X R7, PT, PT, R3, R9, RZ, P0, !PT ;  /* 0x0000000903077210 */ /* 0x000fe200007fe4ff */
[----:B------:R1:W-:Y:S01]  /*8370*/  STG.E.64 desc[UR8][R40.64], R2 ;  /* 0x0000000228007986 */ /* 0x0003e2000c101b08 */
[----:B0-----:R-:W-:-:S03]  /*8380*/  ISETP.GE.AND P0, PT, R4, 0x1, PT ;  /* 0x000000010400780c */ /* 0x001fc60003f06270 */
[----:B------:R1:W-:Y:S10]  /*8390*/  STG.E.64 desc[UR8][R40.64+0x40], R6 ;  /* 0x0000400628007986 */ /* 0x0003f4000c101b08 */
[----:B------:R-:W-:Y:S05]  /*83a0*/  @!P0 BRA `(.L_x_372) ;  /* 0x0000002400b08947 */ /* 0x000fea0003800000 */
[----:B-1----:R-:W0:Y:S01]  /*83b0*/  LDC R7, c[0x0][0x3b8] ;  /* 0x0000ee00ff077b82 */ /* 0x002e220000000800 */
[----:B------:R-:W-:Y:S02]  /*83c0*/  VIADD R0, R4, 0xffffffff ;  /* 0xffffffff04007836 */ /* 0x000fe40000000000 */
[----:B------:R-:W-:-:S03]  /*83d0*/  IMAD.MOV.U32 R3, RZ, RZ, RZ ;  /* 0x000000ffff037224 */ /* 0x000fc600078e00ff */
[----:B------:R-:W-:Y:S02]  /*83e0*/  ISETP.GE.U32.AND P0, PT, R0, 0x7, PT ;  /* 0x000000070000780c */ /* 0x000fe40003f06070 */
[----:B------:R-:W-:Y:S02]  /*83f0*/  LOP3.LUT R0, R4, 0x7, RZ, 0xc0, !PT ;  /* 0x0000000704007812 */ /* 0x000fe400078ec0ff */
[----:B0-----:R-:W-:-:S09]  /*8400*/  SHF.R.S32.HI R7, RZ, 0x1f, R7 ;  /* 0x0000001fff077819 */ /* 0x001fd20000011407 */
[----:B------:R-:W-:Y:S05]  /*8410*/  @!P0 BRA `(.L_x_373) ;  /* 0x00000014000c8947 */ /* 0x000fea0003800000 */
[----:B------:R-:W-:Y:S01]  /*8420*/  LOP3.LUT R3, R4, 0x7ffffff8, RZ, 0xc0, !PT ;  /* 0x7ffffff804037812 */ /* 0x000fe200078ec0ff */
[----:B------:R-:W-:-:S07]  /*8430*/  IMAD.MOV.U32 R2, RZ, RZ, RZ ;  /* 0x000000ffff027224 */ /* 0x000fce00078e00ff */
.L_x_398:
        /* <DEDUP_REMOVED lines=30> */
.L_x_375:
[----:B------:R-:W-:-:S07]  /*8620*/  MOV R12, 0x8640 ;  /* 0x00008640000c7802 */ /* 0x000fce0000000f00 */
[----:B------:R-:W-:Y:S05]  /*8630*/  CALL.REL.NOINC `($__internal_4_$__cuda_sm20_rem_u64) ;  /* 0x0000042000c07944 */ /* 0x000fea0003c00000 */
.L_x_376:
[----:B------:R-:W-:Y:S05]  /*8640*/  BSYNC.RECONVERGENT B1 ;  /* 0x0000000000017941 */ /* 0x000fea0003800200 */
.L_x_374:
        /* <DEDUP_REMOVED lines=36> */
.L_x_378:
[----:B------:R-:W-:Y:S01]  /*8890*/  IMAD.MOV.U32 R13, RZ, RZ, R6 ;  /* 0x000000ffff0d7224 */ /* 0x000fe200078e0006 */
[----:B------:R-:W-:-:S07]  /*88a0*/  MOV R12, 0x88c0 ;  /* 0x000088c0000c7802 */ /* 0x000fce0000000f00 */
[----:B------:R-:W-:Y:S05]  /*88b0*/  CALL.REL.NOINC `($__internal_4_$__cuda_sm20_rem_u64) ;  /* 0x0000042000207944 */ /* 0x000fea0003c00000 */
.L_x_379:
[----:B------:R-:W-:Y:S05]  /*88c0*/  BSYNC.RECONVERGENT B1 ;  /* 0x0000000000017941 */ /* 0x000fea0003800200 */
.L_x_377:
        /* <DEDUP_REMOVED lines=36> */
.L_x_381:
[----:B------:R-:W-:Y:S01]  /*8b10*/  IMAD.MOV.U32 R13, RZ, RZ, R6 ;  /* 0x000000ffff0d7224 */ /* 0x000fe200078e0006 */
[----:B------:R-:W-:-:S07]  /*8b20*/  MOV R12, 0x8b40 ;  /* 0x00008b40000c7802 */ /* 0x000fce0000000f00 */
[----:B------:R-:W-:Y:S05]  /*8b30*/  CALL.REL.NOINC `($__internal_4_$__cuda_sm20_rem_u64) ;  /* 0x0000041c00807944 */ /* 0x000fea0003c00000 */
.L_x_382:
[----:B------:R-:W-:Y:S05]  /*8b40*/  BSYNC.RECONVERGENT B1 ;  /* 0x0000000000017941 */ /* 0x000fea0003800200 */
.L_x_380:
        /* <DEDUP_REMOVED lines=36> */
.L_x_384:
[----:B------:R-:W-:Y:S02]  /*8d90*/  MOV R13, R6 ;  /* 0x00000006000d7202 */ /* 0x000fe40000000f00 */
[----:B------:R-:W-:-:S07]  /*8da0*/  MOV R12, 0x8dc0 ;  /* 0x00008dc0000c7802 */ /* 0x000fce0000000f00 */
[----:B------:R-:W-:Y:S05]  /*8db0*/  CALL.REL.NOINC `($__internal_4_$__cuda_sm20_rem_u64) ;  /* 0x0000041800e07944 */ /* 0x000fea0003c00000 */
.L_x_385:
[----:B------:R-:W-:Y:S05]  /*8dc0*/  BSYNC.RECONVERGENT B1 ;  /* 0x0000000000017941 */ /* 0x000fea0003800200 */
.L_x_383:
        /* <DEDUP_REMOVED lines=36> */
.L_x_387:
[----:B------:R-:W-:Y:S01]  /*9010*/  IMAD.MOV.U32 R13, RZ, RZ, R6 ;  /* 0x000000ffff0d7224 */ /* 0x000fe200078e0006 */
[----:B------:R-:W-:-:S07]  /*9020*/  MOV R12, 0x9040 ;  /* 0x00009040000c7802 */ /* 0x000fce0000000f00 */
[----:B------:R-:W-:Y:S05]  /*9030*/  CALL.REL.NOINC `($__internal_4_$__cuda_sm20_rem_u64) ;  /* 0x0000041800407944 */ /* 0x000fea0003c00000 */
.L_x_388:
[----:B------:R-:W-:Y:S05]  /*9040*/  BSYNC.RECONVERGENT B1 ;  /* 0x0000000000017941 */ /* 0x000fea0003800200 */
.L_x_386:
        /* <DEDUP_REMOVED lines=36> */
.L_x_390:
[----:B------:R-:W-:Y:S01]  /*9290*/  IMAD.MOV.U32 R13, RZ, RZ, R6 ;  /* 0x000000ffff0d7224 */ /* 0x000fe200078e0006 */
[----:B------:R-:W-:-:S07]  /*92a0*/  MOV R12, 0x92c0 ;  /* 0x000092c0000c7802 */ /* 0x000fce0000000f00 */
[----:B------:R-:W-:Y:S05]  /*92b0*/  CALL.REL.NOINC `($__internal_4_$__cuda_sm20_rem_u64) ;  /* 0x0000041400a07944 */ /* 0x000fea0003c00000 */
.L_x_391:
[----:B------:R-:W-:Y:S05]  /*92c0*/  BSYNC.RECONVERGENT B1 ;  /* 0x0000000000017941 */ /* 0x000fea0003800200 */
.L_x_389:
        /* <DEDUP_REMOVED lines=36> */
.L_x_393:
[----:B------:R-:W-:Y:S01]  /*9510*/  IMAD.MOV.U32 R13, RZ, RZ, R6 ;  /* 0x000000ffff0d7224 */ /* 0x000fe200078e0006 */
[----:B------:R-:W-:-:S07]  /*9520*/  MOV R12, 0x9540 ;  /* 0x00009540000c7802 */ /* 0x000fce0000000f00 */
[----:B------:R-:W-:Y:S05]  /*9530*/  CALL.REL.NOINC `($__internal_4_$__cuda_sm20_rem_u64) ;  /* 0x0000041400007944 */ /* 0x000fea0003c00000 */
.L_x_394:
[----:B------:R-:W-:Y:S05]  /*9540*/  BSYNC.RECONVERGENT B1 ;  /* 0x0000000000017941 */ /* 0x000fea0003800200 */
.L_x_392:
        /* <DEDUP_REMOVED lines=36> */
.L_x_396:
[----:B------:R-:W-:Y:S02]  /*9790*/  MOV R13, R6 ;  /* 0x00000006000d7202 */ /* 0x000fe40000000f00 */
[----:B------:R-:W-:-:S07]  /*97a0*/  MOV R12, 0x97c0 ;  /* 0x000097c0000c7802 */ /* 0x000fce0000000f00 */
[----:B------:R-:W-:Y:S05]  /*97b0*/  CALL.REL.NOINC `($__internal_4_$__cuda_sm20_rem_u64) ;  /* 0x0000041000607944 */ /* 0x000fea0003c00000 */
.L_x_397:
[----:B------:R-:W-:Y:S05]  /*97c0*/  BSYNC.RECONVERGENT B1 ;  /* 0x0000000000017941 */ /* 0x000fea0003800200 */
.L_x_395:
        /* <DEDUP_REMOVED lines=8> */
.L_x_373:
        /* <DEDUP_REMOVED lines=36> */
.L_x_401:
[----:B------:R-:W-:-:S07]  /*9a90*/  MOV R12, 0x9ab0 ;  /* 0x00009ab0000c7802 */ /* 0x000fce0000000f00 */
[----:B------:R-:W-:Y:S05]  /*9aa0*/  CALL.REL.NOINC `($__internal_4_$__cuda_sm20_rem_u64) ;  /* 0x0000040c00a47944 */ /* 0x000fea0003c00000 */
.L_x_402:
[----:B------:R-:W-:Y:S05]  /*9ab0*/  BSYNC.RECONVERGENT B1 ;  /* 0x0000000000017941 */ /* 0x000fea0003800200 */
.L_x_400:
        /* <DEDUP_REMOVED lines=36> */
.L_x_404:
[----:B------:R-:W-:Y:S01]  /*9d00*/  IMAD.MOV.U32 R13, RZ, RZ, R4 ;  /* 0x000000ffff0d7224 */ /* 0x000fe200078e0004 */
[----:B------:R-:W-:-:S07]  /*9d10*/  MOV R12, 0x9d30 ;  /* 0x00009d30000c7802 */ /* 0x000fce0000000f00 */
[----:B------:R-:W-:Y:S05]  /*9d20*/  CALL.REL.NOINC `($__internal_4_$__cuda_sm20_rem_u64) ;  /* 0x0000040c00047944 */ /* 0x000fea0003c00000 */
.L_x_405:
[----:B------:R-:W-:Y:S05]  /*9d30*/  BSYNC.RECONVERGENT B1 ;  /* 0x0000000000017941 */ /* 0x000fea0003800200 */
.L_x_403:
        /* <DEDUP_REMOVED lines=36> */
.L_x_407:
[----:B------:R-:W-:Y:S02]  /*9f80*/  MOV R13, R4 ;  /* 0x00000004000d7202 */ /* 0x000fe40000000f00 */
[----:B------:R-:W-:-:S07]  /*9f90*/  MOV R12, 0x9fb0 ;  /* 0x00009fb0000c7802 */ /* 0x000fce0000000f00 */
[----:B------:R-:W-:Y:S05]  /*9fa0*/  CALL.REL.NOINC `($__internal_4_$__cuda_sm20_rem_u64) ;  /* 0x0000040800647944 */ /* 0x000fea0003c00000 */
.L_x_408:
[----:B------:R-:W-:Y:S05]  /*9fb0*/  BSYNC.RECONVERGENT B1 ;  /* 0x0000000000017941 */ /* 0x000fea0003800200 */
.L_x_406:
        /* <DEDUP_REMOVED lines=36> */
.L_x_410:
[----:B------:R-:W-:Y:S01]  /*a200*/  IMAD.MOV.U32 R13, RZ, RZ, R4 ;  /* 0x000000ffff0d7224 */ /* 0x000fe200078e0004 */
[----:B------:R-:W-:-:S07]  /*a210*/  MOV R12, 0xa230 ;  /* 0x0000a230000c7802 */ /* 0x000fce0000000f00 */
[----:B------:R-:W-:Y:S05]  /*a220*/  CALL.REL.NOINC `($__internal_4_$__cuda_sm20_rem_u64) ;  /* 0x0000040400c47944 */ /* 0x000fea0003c00000 */
.L_x_411:
[----:B------:R-:W-:Y:S05]  /*a230*/  BSYNC.RECONVERGENT B1 ;  /* 0x0000000000017941 */ /* 0x000fea0003800200 */
.L_x_409:
[----:B------:R-:W0:Y:S01]  /*a240*/  LDCU.64 UR12, c[0x0][0x390] ;  /* 0x00007200ff0c77ac */ /* 0x000e220008000a00 */
[----:B------:R-:W-:Y:S02]  /*a250*/  HFMA2 R4, -RZ, RZ, 0, 5.9604644775390625e-08 ;  /* 0x00000001ff047431 */ /* 0x000fe400000001ff */
[----:B------:R-:W-:Y:S01]  /*a260*/  VIADD R3, R3, 0x4 ;  /* 0x0000000403037836 */ /* 0x000fe20000000000 */
[----:B0-----:R-:W-:-:S04]  /*a270*/  IADD3 R8, P0, PT, R16, UR12, RZ ;  /* 0x0000000c10087c10 */ /* 0x001fc8000ff1e0ff */
[----:B------:R-:W-:-:S05]  /*a280*/  IADD3.X R9, PT, PT, R17, UR13, RZ, P0, !PT ;  /* 0x0000000d11097c10 */ /* 0x000fca00087fe4ff */
[----:B------:R1:W-:Y:S04]  /*a290*/  STG.E.U8 desc[UR8][R8.64], R4 ;  /* 0x0000000408007986 */ /* 0x0003e8000c101108 */
.L_x_399:
        /* <DEDUP_REMOVED lines=34> */
.L_x_414:
[----:B------:R-:W-:-:S07]  /*a4c0*/  MOV R12, 0xa4e0 ;  /* 0x0000a4e0000c7802 */ /* 0x000fce0000000f00 */
[----:B------:R-:W-:Y:S05]  /*a4d0*/  CALL.REL.NOINC `($__internal_4_$__cuda_sm20_rem_u64) ;  /* 0x0000040400187944 */ /* 0x000fea0003c00000 */
.L_x_415:
[----:B------:R-:W-:Y:S05]  /*a4e0*/  BSYNC.RECONVERGENT B1 ;  /* 0x0000000000017941 */ /* 0x000fea0003800200 */
.L_x_413:
        /* <DEDUP_REMOVED lines=36> */
.L_x_417:
[----:B------:R-:W-:Y:S02]  /*a730*/  MOV R13, R2 ;  /* 0x00000002000d7202 */ /* 0x000fe40000000f00 */
[----:B------:R-:W-:-:S07]  /*a740*/  MOV R12, 0xa760 ;  /* 0x0000a760000c7802 */ /* 0x000fce0000000f00 */
[----:B------:R-:W-:Y:S05]  /*a750*/  CALL.REL.NOINC `($__internal_4_$__cuda_sm20_rem_u64) ;  /* 0x0000040000787944 */ /* 0x000fea0003c00000 */
.L_x_418:
[----:B------:R-:W-:Y:S05]  /*a760*/  BSYNC.RECONVERGENT B1 ;  /* 0x0000000000017941 */ /* 0x000fea0003800200 */
.L_x_416:
[----:B------:R-:W0:Y:S01]  /*a770*/  LDCU.64 UR12, c[0x0][0x390] ;  /* 0x00007200ff0c77ac */ /* 0x000e220008000a00 */
[----:B------:R-:W-:Y:S02]  /*a780*/  IMAD.MOV.U32 R4, RZ, RZ, 0x1 ;  /* 0x00000001ff047424 */ /* 0x000fe400078e00ff */
[----:B------:R-:W-:Y:S01]  /*a790*/  VIADD R3, R3, 0x2 ;  /* 0x0000000203037836 */ /* 0x000fe20000000000 */
[----:B0-----:R-:W-:-:S04]  /*a7a0*/  IADD3 R8, P0, PT, R16, UR12, RZ ;  /* 0x0000000c10087c10 */ /* 0x001fc8000ff1e0ff */
[----:B------:R-:W-:-:S05]  /*a7b0*/  IADD3.X R9, PT, PT, R17, UR13, RZ, P0, !PT ;  /* 0x0000000d11097c10 */ /* 0x000fca00087fe4ff */
[----:B------:R3:W-:Y:S04]  /*a7c0*/  STG.E.U8 desc[UR8][R8.64], R4 ;  /* 0x0000000408007986 */ /* 0x0007e8000c101108 */
.L_x_412:
        /* <DEDUP_REMOVED lines=34> */
.L_x_420:
[----:B------:R-:W-:-:S07]  /*a9f0*/  MOV R12, 0xaa10 ;  /* 0x0000aa10000c7802 */ /* 0x000fce0000000f00 */
[----:B------:R-:W-:Y:S05]  /*aa00*/  CALL.REL.NOINC `($__internal_4_$__cuda_sm20_rem_u64) ;  /* 0x000003fc00cc7944 */ /* 0x000fea0003c00000 */
.L_x_421:
[----:B------:R-:W-:Y:S05]  /*aa10*/  BSYNC.RECONVERGENT B1 ;  /* 0x0000000000017941 */ /* 0x000fea0003800200 */
.L_x_419:
[----:B------:R-:W0:Y:S01]  /*aa20*/  LDCU.64 UR12, c[0x0][0x390] ;  /* 0x00007200ff0c77ac */ /* 0x000e220008000a00 */
[----:B------:R-:W-:Y:S01]  /*aa30*/  IMAD.MOV.U32 R0, RZ, RZ, 0x1 ;  /* 0x00000001ff007424 */ /* 0x000fe200078e00ff */
[----:B0-----:R-:W-:-:S04]  /*aa40*/  IADD3 R2, P0, PT, R16, UR12, RZ ;  /* 0x0000000c10027c10 */ /* 0x001fc8000ff1e0ff */
[----:B------:R-:W-:-:S05]  /*aa50*/  IADD3.X R3, PT, PT, R17, UR13, RZ, P0, !PT ;  /* 0x0000000d11037c10 */ /* 0x000fca00087fe4ff */
[----:B------:R4:W-:Y:S04]  /*aa60*/  STG.E.U8 desc[UR8][R2.64], R0 ;  /* 0x0000000002007986 */ /* 0x0009e8000c101108 */
.L_x_372:
[----:B------:R0:W-:Y:S01]  /*aa70*/  STG.E desc[UR8][R36.64], R5 ;  /* 0x0000000524007986 */ /* 0x0001e2000c101908 */
[----:B------:R-:W-:Y:S05]  /*aa80*/  BRA `(.L_x_215) ;  /* 0x0000014800e47947 */ /* 0x000fea0003800000 */
.L_x_319:
[----:B------:R-:W4:Y:S01]  /*aa90*/  LDG.E R0, desc[UR8][R38.64] ;  /* 0x0000000826007981 */ /* 0x000f22000c1e1900 */
[----:B------:R-:W1:Y:S01]  /*aaa0*/  LDC R2, c[0x0][0x398] ;  /* 0x0000e600ff027b82 */ /* 0x000e620000000800 */
[----:B------:R-:W-:Y:S01]  /*aab0*/  BSSY.RECONVERGENT B1, `(.L_x_422) ;  /* 0x0000023000017945 */ /* 0x000fe20003800200 */
[----:B------:R-:W-:Y:S02]  /*aac0*/  IMAD.MOV.U32 R6, RZ, RZ, RZ ;  /* 0x000000ffff067224 */ /* 0x000fe400078e00ff */
[----:B-1----:R-:W-:Y:S02]  /*aad0*/  IMAD R3, R5, R2, -R2 ;  /* 0x0000000205037224 */ /* 0x002fe400078e0a02 */
[----:B------:R-:W-:-:S03]  /*aae0*/  IMAD.MOV.U32 R2, RZ, RZ, 0x1 ;  /* 0x00000001ff027424 */ /* 0x000fc600078e00ff */
[----:B----4-:R-:W-:-:S04]  /*aaf0*/  IADD3 R0, PT, PT, R3, R0, RZ ;  /* 0x0000000003007210 */ /* 0x010fc80007ffe0ff */
[----:B0--3--:R-:W-:-:S04]  /*ab00*/  LEA R9, R0, 0x3, 0x1 ;  /* 0x0000000300097811 */ /* 0x009fc800078e08ff */
[--C-:B------:R-:W-:Y:S01]  /*ab10*/  SHF.R.S32.HI R3, RZ, 0x1f, R9.reuse ;  /* 0x0000001fff037819 */ /* 0x100fe20000011409 */
[----:B--2---:R-:W-:-:S03]  /*ab20*/  IMAD.MOV.U32 R8, RZ, RZ, R9 ;  /* 0x000000ffff087224 */ /* 0x004fc600078e0009 */
[----:B------:R-:W-:-:S07]  /*ab30*/  MOV R17, R3 ;  /* 0x0000000300117202 */ /* 0x000fce0000000f00 */
.L_x_423:
[----:B------:R-:W-:Y:S01]  /*ab40*/  IMAD.WIDE.U32 R10, R17, 0x66666667, RZ ;  /* 0x66666667110a7825 */ /* 0x000fe200078e00ff */
[----:B------:R-:W-:Y:S02]  /*ab50*/  IADD3 R0, P2, PT, R9, 0x9, RZ ;  /* 0x0000000909007810 */ /* 0x000fe40007f5e0ff */
[----:B------:R-:W-:Y:S02]  /*ab60*/  ISETP.LT.AND P1, PT, R17, RZ, PT ;  /* 0x000000ff1100720c */ /* 0x000fe40003f21270 */
[----:B------:R-:W-:Y:S01]  /*ab70*/  IADD3 R4, PT, PT, R2, 0x1, RZ ;  /* 0x0000000102047810 */ /* 0x000fe20007ffe0ff */
        /* <DEDUP_REMOVED lines=19> */
[----:B------:R-:W-:-:S05]  /*acb0*/  LEA.HI.X.SX32 R10, R10, RZ, 0x1e, P1 ;  /* 0x000000ff0a0a7211 */ /* 0x000fca00008ff6ff */
[----:B------:R-:W-:Y:S01]  /*acc0*/  IMAD.MOV.U32 R17, RZ, RZ, R10 ;  /* 0x000000ffff117224 */ /* 0x000fe200078e000a */
[----:B------:R-:W-:Y:S06]  /*acd0*/  @P0 BRA `(.L_x_423) ;  /* 0xfffffffc00980947 */ /* 0x000fec000383ffff */
[----:B------:R-:W-:Y:S05]  /*ace0*/  BSYNC.RECONVERGENT B1 ;  /* 0x0000000000017941 */ /* 0x000fea0003800200 */
.L_x_422:
[----:B------:R-:W-:Y:S01]  /*acf0*/  HFMA2 R2, -RZ, RZ, 0, 0 ;  /* 0x00000000ff027431 */ /* 0x000fe200000001ff */
[----:B------:R-:W-:Y:S06]  /*ad00*/  BSSY.RECONVERGENT B1, `(.L_x_424) ;  /* 0x000001c000017945 */ /* 0x000fec0003800200 */
.L_x_425:
        /* <DEDUP_REMOVED lines=17> */
[----:B------:R-:W-:Y:S01]  /*ae20*/  IMAD.MOV.U32 R4, RZ, RZ, R2 ;  /* 0x000000ffff047224 */ /* 0x000fe200078e0002 */
[----:B------:R-:W-:Y:S01]  /*ae30*/  IADD3.X R3, PT, PT, RZ, R3, RZ, P2, !PT ;  /* 0x00000003ff037210 */ /* 0x000fe200017fe4ff */
[----:B------:R-:W-:Y:S02]  /*ae40*/  IMAD R9, R11, -0xa, R8 ;  /* 0xfffffff60b097824 */ /* 0x000fe400078e0208 */
[----:B------:R-:W-:Y:S01]  /*ae50*/  VIADD R2, R2, 0x1 ;  /* 0x0000000102027836 */ /* 0x000fe20000000000 */
[----:B------:R-:W-:Y:S01]  /*ae60*/  ISETP.GT.U32.AND.EX P0, PT, R3, RZ, PT, P0 ;  /* 0x000000ff0300720c */ /* 0x000fe20003f04100 */
[----:B------:R-:W-:Y:S01]  /*ae70*/  VIADD R9, R9, 0x30 ;  /* 0x0000003009097836 */ /* 0x000fe20000000000 */
[----:B------:R-:W-:Y:S01]  /*ae80*/  LEA.HI.X.SX32 R3, R12, RZ, 0x1e, P1 ;  /* 0x000000ff0c037211 */ /* 0x000fe200008ff6ff */
[----:B------:R-:W-:-:S03]  /*ae90*/  IMAD.MOV.U32 R8, RZ, RZ, R11 ;  /* 0x000000ffff087224 */ /* 0x000fc600078e000b */
[----:B------:R0:W-:Y:S07]  /*aea0*/  STL.U8 [R10+0xa0], R9 ;  /* 0x0000a0090a007387 */ /* 0x0001ee0000100000 */
[----:B------:R-:W-:Y:S05]  /*aeb0*/  @P0 BRA `(.L_x_425) ;  /* 0xfffffffc00940947 */ /* 0x000fea000383ffff */
[----:B------:R-:W-:Y:S05]  /*aec0*/  BSYNC.RECONVERGENT B1 ;  /* 0x0000000000017941 */ /* 0x000fea0003800200 */
.L_x_424:
[----:B------:R-:W-:Y:S01]  /*aed0*/  MOV R8, 0x30 ;  /* 0x0000003000087802 */ /* 0x000fe20000000f00 */
[----:B------:R-:W-:Y:S01]  /*aee0*/  IMAD.IADD R3, R1, 0x1, R4 ;  /* 0x0000000101037824 */ /* 0x000fe200078e0204 */
[----:B------:R-:W-:Y:S01]  /*aef0*/  ISETP.GE.U32.AND P3, PT, R0, 0x3, PT ;  /* 0x000000030000780c */ /* 0x000fe20003f66070 */
[----:B------:R-:W-:Y:S01]  /*af00*/  BSSY.RECONVERGENT B1, `(.L_x_426) ;  /* 0x0000016000017945 */ /* 0x000fe20003800200 */
[----:B------:R-:W-:Y:S01]  /*af10*/  LOP3.LUT R16, R6, 0x3, RZ, 0xc0, !PT ;  /* 0x0000000306107812 */ /* 0x000fe200078ec0ff */
[----:B------:R-:W-:Y:S01]  /*af20*/  IMAD.MOV.U32 R2, RZ, RZ, RZ ;  /* 0x000000ffff027224 */ /* 0x000fe200078e00ff */
[----:B------:R1:W-:Y:S01]  /*af30*/  STL.U8 [R3+0xa1], R8 ;  /* 0x0000a10803007387 */ /* 0x0003e20000100000 */
[----:B------:R-:W-:Y:S01]  /*af40*/  ISETP.GE.U32.AND P0, PT, R0, 0xf, PT ;  /* 0x0000000f0000780c */ /* 0x000fe20003f06070 */
[----:B------:R-:W-:Y:S01]  /*af50*/  IMAD.MOV.U32 R4, RZ, RZ, RZ ;  /* 0x000000ffff047224 */ /* 0x000fe200078e00ff */
[----:B------:R-:W-:-:S06]  /*af60*/  ISETP.NE.AND P1, PT, R16, RZ, PT ;  /* 0x000000ff1000720c */ /* 0x000fcc0003f25270 */
[----:B------:R-:W-:Y:S07]  /*af70*/  @!P3 BRA `(.L_x_427) ;  /* 0x000000000038b947 */ /* 0x000fee0003800000 */
[----:B-1----:R-:W-:Y:S01]  /*af80*/  HFMA2 R3, -RZ, RZ, 0, 0 ;  /* 0x00000000ff037431 */ /* 0x002fe200000001ff */
[----:B------:R-:W-:-:S07]  /*af90*/  LOP3.LUT R4, R6, 0xfffffffc, RZ, 0xc0, !PT ;  /* 0xfffffffc06047812 */ /* 0x000fce00078ec0ff */
.L_x_428:
        /* <DEDUP_REMOVED lines=12> */
.L_x_427:
[----:B------:R-:W-:Y:S05]  /*b060*/  BSYNC.RECONVERGENT B1 ;  /* 0x0000000000017941 */ /* 0x000fea0003800200 */
.L_x_426:
[----:B------:R-:W-:Y:S04]  /*b070*/  BSSY.RECONVERGENT B1, `(.L_x_429) ;  /* 0x000000a000017945 */ /* 0x000fe80003800200 */
[----:B------:R-:W-:Y:S05]  /*b080*/  @!P1 BRA `(.L_x_430) ;  /* 0x0000000000209947 */ /* 0x000fea0003800000 */
[----:B-1----:R-:W-:-:S07]  /*b090*/  IMAD.MOV.U32 R3, RZ, RZ, RZ ;  /* 0x000000ffff037224 */ /* 0x002fce00078e00ff */
.L_x_431:
[----:B0--3--:R-:W-:-:S05]  /*b0a0*/  IADD3 R9, PT, PT, R1, R4, RZ ;  /* 0x0000000401097210 */ /* 0x009fca0007ffe0ff */
[----:B--2---:R-:W2:Y:S01]  /*b0b0*/  LDL.U8 R8, [R9+0xa0] ;  /* 0x0000a00009087983 */ /* 0x004ea20000100000 */
[----:B------:R-:W-:Y:S02]  /*b0c0*/  VIADD R3, R3, 0x1 ;  /* 0x0000000103037836 */ /* 0x000fe40000000000 */
[----:B------:R-:W-:-:S03]  /*b0d0*/  VIADD R4, R4, 0x1 ;  /* 0x0000000104047836 */ /* 0x000fc60000000000 */
[----:B------:R-:W-:Y:S01]  /*b0e0*/  ISETP.NE.AND P2, PT, R3, R16, PT ;  /* 0x000000100300720c */ /* 0x000fe20003f45270 */
[----:B--2---:R3:W-:-:S12]  /*b0f0*/  STL.U8 [R9], R8 ;  /* 0x0000000809007387 */ /* 0x0047d80000100000 */
[----:B------:R-:W-:Y:S05]  /*b100*/  @P2 BRA `(.L_x_431) ;  /* 0xfffffffc00e42947 */ /* 0x000fea000383ffff */
.L_x_430:
[----:B------:R-:W-:Y:S05]  /*b110*/  BSYNC.RECONVERGENT B1 ;  /* 0x0000000000017941 */ /* 0x000fea0003800200 */
.L_x_429:
[----:B------:R-:W-:Y:S01]  /*b120*/  BSSY.RECONVERGENT B1, `(.L_x_432) ;  /* 0x000001c000017945 */ /* 0x000fe20003800200 */
[----:B------:R-:W-:Y:S01]  /*b130*/  IMAD.MOV.U32 R4, RZ, RZ, RZ ;  /* 0x000000ffff047224 */ /* 0x000fe200078e00ff */
[----:B------:R-:W-:Y:S02]  /*b140*/  IADD3 R27, PT, PT, R1, 0x10, RZ ;  /* 0x00000010011b7810 */ /* 0x000fe40007ffe0ff */
[----:B------:R-:W-:Y:S05]  /*b150*/  @!P3 BRA `(.L_x_433) ;  /* 0x000000000060b947 */ /* 0x000fea0003800000 */
[----:B------:R-:W-:Y:S01]  /*b160*/  LOP3.LUT R2, R6, 0xfffffffc, RZ, 0xc0, !PT ;  /* 0xfffffffc06027812 */ /* 0x000fe200078ec0ff */
[----:B-1----:R-:W-:-:S07]  /*b170*/  IMAD.MOV.U32 R3, RZ, RZ, RZ ;  /* 0x000000ffff037224 */ /* 0x002fce00078e00ff */
.L_x_434:
[----:B----4-:R-:W-:-:S05]  /*b180*/  IMAD.IADD R15, R1, 0x1, R3 ;  /* 0x00000001010f7824 */ /* 0x010fca00078e0203 */
[----:B--23--:R1:W0:Y:S01]  /*b190*/  LDL R8, [R15] ;  /* 0x000000000f087983 */ /* 0x00c2220000100800 */
[C---:B------:R-:W-:Y:S02]  /*b1a0*/  IMAD R17, R3.reuse, 0x8, R27 ;  /* 0x0000000803117824 */ /* 0x040fe400078e021b */
[----:B------:R-:W-:Y:S02]  /*b1b0*/  VIADD R3, R3, 0x4 ;  /* 0x0000000403037836 */ /* 0x000fe40000000000 */
[----:B-1----:R-:W-:-:S03]  /*b1c0*/  HFMA2 R15, -RZ, RZ, 0, 0 ;  /* 0x00000000ff0f7431 */ /* 0x002fc600000001ff */
[----:B------:R-:W-:Y:S02]  /*b1d0*/  ISETP.NE.AND P2, PT, R3, R2, PT ;  /* 0x000000020300720c */ /* 0x000fe40003f45270 */
[C---:B0-----:R-:W-:Y:S02]  /*b1e0*/  PRMT R10, R8.reuse, 0x7770, RZ ;  /* 0x00007770080a7816 */ /* 0x041fe400000000ff */
[C---:B------:R-:W-:Y:S02]  /*b1f0*/  PRMT R9, R8.reuse, 0x7771, RZ ;  /* 0x0000777108097816 */ /* 0x040fe400000000ff */
[C---:B------:R-:W-:Y:S02]  /*b200*/  PRMT R11, R8.reuse, 0x7773, RZ ;  /* 0x00007773080b7816 */ /* 0x040fe400000000ff */
[----:B------:R-:W-:Y:S02]  /*b210*/  PRMT R8, R8, 0x7772, RZ ;  /* 0x0000777208087816 */ /* 0x000fe400000000ff */
[----:B------:R-:W-:-:S02]  /*b220*/  LOP3.LUT R10, R10, 0xff, RZ, 0xc0, !PT ;  /* 0x000000ff0a0a7812 */ /* 0x000fc400078ec0ff */
[----:B------:R-:W-:Y:S01]  /*b230*/  LOP3.LUT R13, R9, 0xff, RZ, 0xc0, !PT ;  /* 0x000000ff090d7812 */ /* 0x000fe200078ec0ff */
[----:B------:R-:W-:Y:S01]  /*b240*/  IMAD.MOV.U32 R9, RZ, RZ, RZ ;  /* 0x000000ffff097224 */ /* 0x000fe200078e00ff */
[----:B------:R-:W-:Y:S02]  /*b250*/  LOP3.LUT R12, R8, 0xff, RZ, 0xc0, !PT ;  /* 0x000000ff080c7812 */ /* 0x000fe400078ec0ff */
[----:B------:R-:W-:Y:S01]  /*b260*/  MOV R8, R10 ;  /* 0x0000000a00087202 */ /* 0x000fe20000000f00 */
[----:B------:R-:W-:Y:S01]  /*b270*/  IMAD.MOV.U32 R10, RZ, RZ, R13 ;  /* 0x000000ffff0a7224 */ /* 0x000fe200078e000d */
[----:B------:R-:W-:Y:S01]  /*b280*/  LOP3.LUT R14, R11, 0xff, RZ, 0xc0, !PT ;  /* 0x000000ff0b0e7812 */ /* 0x000fe200078ec0ff */
[----:B------:R-:W-:Y:S02]  /*b290*/  IMAD.MOV.U32 R11, RZ, RZ, RZ ;  /* 0x000000ffff0b7224 */ /* 0x000fe400078e00ff */
[----:B------:R-:W-:-:S03]  /*b2a0*/  IMAD.MOV.U32 R13, RZ, RZ, RZ ;  /* 0x000000ffff0d7224 */ /* 0x000fc600078e00ff */
[----:B------:R4:W-:Y:S04]  /*b2b0*/  STL.128 [R17], R8 ;  /* 0x0000000811007387 */ /* 0x0009e80000100c00 */
[----:B------:R4:W-:Y:S01]  /*b2c0*/  STL.128 [R17+0x10], R12 ;  /* 0x0000100c11007387 */ /* 0x0009e20000100c00 */
[----:B------:R-:W-:Y:S05]  /*b2d0*/  @P2 BRA `(.L_x_434) ;  /* 0xfffffffc00a82947 */ /* 0x000fea000383ffff */
.L_x_433:
[----:B------:R-:W-:Y:S05]  /*b2e0*/  BSYNC.RECONVERGENT B1 ;  /* 0x0000000000017941 */ /* 0x000fea0003800200 */
.L_x_432:
[----:B------:R-:W-:Y:S04]  /*b2f0*/  BSSY.RECONVERGENT B1, `(.L_x_435) ;  /* 0x000000c000017945 */ /* 0x000fe80003800200 */
[----:B------:R-:W-:Y:S05]  /*b300*/  @!P1 BRA `(.L_x_436) ;  /* 0x0000000000289947 */ /* 0x000fea0003800000 */
[----:B-1----:R-:W-:-:S07]  /*b310*/  IMAD.MOV.U32 R3, RZ, RZ, RZ ;  /* 0x000000ffff037224 */ /* 0x002fce00078e00ff */
.L_x_437:
[----:B0-234-:R-:W-:-:S06]  /*b320*/  IADD3 R8, PT, PT, R1, R2, RZ ;  /* 0x0000000201087210 */ /* 0x01dfcc0007ffe0ff */
[----:B------:R-:W2:Y:S01]  /*b330*/  LDL.U8 R8, [R8] ;  /* 0x0000000008087983 */ /* 0x000ea20000100000 */
[C---:B------:R-:W-:Y:S01]  /*b340*/  IMAD R11, R2.reuse, 0x8, R27 ;  /* 0x00000008020b7824 */ /* 0x040fe200078e021b */
[----:B------:R-:W-:Y:S01]  /*b350*/  IADD3 R2, PT, PT, R2, 0x1, RZ ;  /* 0x0000000102027810 */ /* 0x000fe20007ffe0ff */
[----:B0-----:R-:W-:Y:S02]  /*b360*/  IMAD.MOV.U32 R9, RZ, RZ, RZ ;  /* 0x000000ffff097224 */ /* 0x001fe400078e00ff */
[----:B------:R-:W-:-:S05]  /*b370*/  VIADD R3, R3, 0x1 ;  /* 0x0000000103037836 */ /* 0x000fca0000000000 */
[----:B------:R-:W-:Y:S01]  /*b380*/  ISETP.NE.AND P1, PT, R3, R16, PT ;  /* 0x000000100300720c */ /* 0x000fe20003f25270 */
[----:B--2---:R0:W-:-:S12]  /*b390*/  STL.64 [R11], R8 ;  /* 0x000000080b007387 */ /* 0x0041d80000100a00 */
[----:B------:R-:W-:Y:S05]  /*b3a0*/  @P1 BRA `(.L_x_437) ;  /* 0xfffffffc00dc1947 */ /* 0x000fea000383ffff */
.L_x_436:
[----:B------:R-:W-:Y:S05]  /*b3b0*/  BSYNC.RECONVERGENT B1 ;  /* 0x0000000000017941 */ /* 0x000fea0003800200 */
.L_x_435:
        /* <DEDUP_REMOVED lines=8> */
[----:B------:R-:W-:Y:S01]  /*b440*/  CS2R R24, SRZ ;  /* 0x0000000000187805 */ /* 0x000fe2000001ff00 */
[----:B------:R-:W-:Y:S01]  /*b450*/  IMAD.MOV.U32 R26, RZ, RZ, RZ ;  /* 0x000000ffff1a7224 */ /* 0x000fe200078e00ff */
[----:B------:R-:W-:Y:S02]  /*b460*/  VIMNMX.U32 R2, PT, PT, R2, 0x1, !PT ;  /* 0x0000000102027848 */ /* 0x000fe40007fe0000 */
[----:B------:R-:W-:Y:S02]  /*b470*/  MOV R4, RZ ;  /* 0x000000ff00047202 */ /* 0x000fe40000000f00 */
[----:B------:R-:W-:-:S04]  /*b480*/  LOP3.LUT R29, R2, 0x3, RZ, 0xc0, !PT ;  /* 0x00000003021d7812 */ /* 0x000fc800078ec0ff */
[----:B------:R-:W-:Y:S01]  /*b490*/  ISETP.NE.AND P0, PT, R29, RZ, PT ;  /* 0x000000ff1d00720c */ /* 0x000fe20003f05270 */
[----:B------:R-:W-:-:S12]  /*b4a0*/  @!P1 BRA `(.L_x_441) ;  /* 0x0000000c000c9947 */ /* 0x000fd80003800000 */
[----:B------:R-:W-:Y:S01]  /*b4b0*/  LOP3.LUT R0, R2, 0xffffffc, RZ, 0xc0, !PT ;  /* 0x0ffffffc02007812 */ /* 0x000fe200078ec0ff */
[----:B-1----:R-:W-:Y:S02]  /*b4c0*/  IMAD.MOV.U32 R3, RZ, RZ, RZ ;  /* 0x000000ffff037224 */ /* 0x002fe400078e00ff */
[----:B------:R-:W-:Y:S02]  /*b4d0*/  IMAD.MOV.U32 R26, RZ, RZ, RZ ;  /* 0x000000ffff1a7224 */ /* 0x000fe400078e00ff */
[----:B------:R-:W-:-:S07]  /*b4e0*/  IMAD.MOV.U32 R25, RZ, RZ, RZ ;  /* 0x000000ffff197224 */ /* 0x000fce00078e00ff */
.L_x_442:
[----:B0-234-:R-:W-:-:S05]  /*b4f0*/  SHF.L.U32 R8, R3, 0x1, RZ ;  /* 0x0000000103087819 */ /* 0x01dfca00000006ff */
[----:B------:R-:W-:-:S05]  /*b500*/  IMAD R32, R8, 0x8, R27 ;  /* 0x0000000808207824 */ /* 0x000fca00078e021b */
[----:B------:R-:W2:Y:S04]  /*b510*/  LDL.128 R8, [R32] ;  /* 0x0000000020087983 */ /* 0x000ea80000100c00 */
[----:B------:R-:W3:Y:S04]  /*b520*/  LDL.128 R12, [R32+0x10] ;  /* 0x00001000200c7983 */ /* 0x000ee80000100c00 */
[----:B------:R-:W4:Y:S04]  /*b530*/  LDL.128 R16, [R32+0x20] ;  /* 0x0000200020107983 */ /* 0x000f280000100c00 */
[----:B------:R0:W5:Y:S01]  /*b540*/  LDL.128 R20, [R32+0x30] ;  /* 0x0000300020147983 */ /* 0x0001620000100c00 */
[----:B------:R-:W-:Y:S01]  /*b550*/  IADD3 R3, PT, PT, R3, 0x4, RZ ;  /* 0x0000000403037810 */ /* 0x000fe20007ffe0ff */
[----:B--2---:R-:W-:-:S02]  /*b560*/  IMAD R33, R9, 0x114253d5, RZ ;  /* 0x114253d509217824 */ /* 0x004fc400078e02ff */
[----:B------:R-:W-:-:S04]  /*b570*/  IMAD.WIDE.U32 R30, R8, 0x114253d5, RZ ;  /* 0x114253d5081e7825 */ /* 0x000fc800078e00ff */
[C---:B------:R-:W-:Y:S02]  /*b580*/  IMAD R33, R8.reuse, -0x783c846f, R33 ;  /* 0x87c37b9108217824 */ /* 0x040fe400078e0221 */
[----:B------:R-:W-:Y:S02]  /*b590*/  IMAD.U32 R9, R9, -0x80000000, RZ ;  /* 0x8000000009097824 */ /* 0x000fe400078e00ff */
[----:B------:R-:W-:Y:S02]  /*b5a0*/  IMAD R11, R11, 0x2745937f, RZ ;  /* 0x2745937f0b0b7824 */ /* 0x000fe400078e02ff */
[----:B------:R-:W-:Y:S02]  /*b5b0*/  IMAD.IADD R33, R31, 0x1, R33 ;  /* 0x000000011f217824 */ /* 0x000fe400078e0221 */
[C---:B------:R-:W-:Y:S02]  /*b5c0*/  IMAD R35, R8.reuse, -0x775ed616, R9 ;  /* 0x88a129ea08237824 */ /* 0x040fe400078e0209 */
[----:B------:R-:W-:-:S04]  /*b5d0*/  IMAD.WIDE.U32 R30, R8, -0x80000000, RZ ;  /* 0x80000000081e7825 */ /* 0x000fc800078e00ff */
[----:B------:R-:W-:Y:S01]  /*b5e0*/  IMAD.WIDE.U32 R8, R10, 0x2745937f, RZ ;  /* 0x2745937f0a087825 */ /* 0x000fe200078e00ff */
[----:B0-----:R-:W-:-:S03]  /*b5f0*/  IADD3 R32, PT, PT, R31, R35, RZ ;  /* 0x000000231f207210 */ /* 0x001fc60007ffe0ff */
[----:B------:R-:W-:Y:S01]  /*b600*/  IMAD R43, R10, 0x4cf5ad43, R11 ;  /* 0x4cf5ad430a2b7824 */ /* 0x000fe200078e020b */
[----:B------:R-:W-:Y:S01]  /*b610*/  SHF.R.U32.HI R11, RZ, 0x1, R33 ;  /* 0x00000001ff0b7819 */ /* 0x000fe20000011621 */
[----:B------:R-:W-:Y:S02]  /*b620*/  IMAD R32, R32, 0x2745937f, RZ ;  /* 0x2745937f20207824 */ /* 0x000fe400078e02ff */
[----:B------:R-:W-:Y:S01]  /*b630*/  IMAD.IADD R31, R9, 0x1, R43 ;  /* 0x00000001091f7824 */ /* 0x000fe200078e022b */
[----:B------:R-:W-:Y:S01]  /*b640*/  LOP3.LUT R11, R11, R30, RZ, 0xfc, !PT ;  /* 0x0000001e0b0b7212 */ /* 0x000fe200078efcff */
[----:B------:R-:W-:Y:S02]  /*b650*/  IMAD R30, R10, 0x4e8b26fe, RZ ;  /* 0x4e8b26fe0a1e7824 */ /* 0x000fe400078e02ff */
[----:B---3--:R-:W-:Y:S01]  /*b660*/  IMAD R35, R15, 0x2745937f, RZ ;  /* 0x2745937f0f237824 */ /* 0x008fe200078e02ff */
[----:B------:R-:W-:Y:S01]  /*b670*/  SHF.R.U32.HI R9, RZ, 0x1f, R31 ;  /* 0x0000001fff097819 */ /* 0x000fe2000001161f */
[----:B------:R-:W-:-:S02]  /*b680*/  IMAD R33, R11, 0x4cf5ad43, R32 ;  /* 0x4cf5ad430b217824 */ /* 0x000fc400078e0220 */
[----:B------:R-:W-:Y:S01]  /*b690*/  IMAD.WIDE.U32 R10, R11, 0x2745937f, RZ ;  /* 0x2745937f0b0a7825 */ /* 0x000fe200078e00ff */
[----:B------:R-:W-:Y:S02]  /*b6a0*/  LOP3.LUT R9, R9, R30, RZ, 0xfc, !PT ;  /* 0x0000001e09097212 */ /* 0x000fe400078efcff */
[----:B------:R-:W-:Y:S01]  /*b6b0*/  SHF.R.U64 R30, R8, 0x1f, R31 ;  /* 0x0000001f081e7819 */ /* 0x000fe2000000121f */
[----:B------:R-:W-:Y:S01]  /*b6c0*/  IMAD.IADD R11, R11, 0x1, R33 ;  /* 0x000000010b0b7824 */ /* 0x000fe200078e0221 */
[----:B------:R-:W-:Y:S01]  /*b6d0*/  LOP3.LUT R4, R10, R4, RZ, 0x3c, !PT ;  /* 0x000000040a047212 */ /* 0x000fe200078e3cff */
[----:B------:R-:W-:Y:S02]  /*b6e0*/  IMAD R31, R9, 0x114253d5, RZ ;  /* 0x114253d5091f7824 */ /* 0x000fe400078e02ff */
[----:B------:R-:W-:Y:S01]  /*b6f0*/  IMAD.WIDE.U32 R8, R30, 0x114253d5, RZ ;  /* 0x114253d51e087825 */ /* 0x000fe200078e00ff */
[----:B------:R-:W-:-:S03]  /*b700*/  LOP3.LUT R11, R11, R24, RZ, 0x3c, !PT ;  /* 0x000000180b0b7212 */ /* 0x000fc600078e3cff */
[----:B------:R-:W-:Y:S01]  /*b710*/  IMAD R33, R30, -0x783c846f, R31 ;  /* 0x87c37b911e217824 */ /* 0x000fe200078e021f */
[-C--:B------:R-:W-:Y:S01]  /*b720*/  LOP3.LUT R30, R8, R26.reuse, RZ, 0x3c, !PT ;  /* 0x0000001a081e7212 */ /* 0x080fe200078e3cff */
[----:B------:R-:W-:Y:S01]  /*b730*/  IMAD R35, R14, 0x4cf5ad43, R35 ;  /* 0x4cf5ad430e237824 */ /* 0x000fe200078e0223 */
[----:B------:R-:W-:Y:S01]  /*b740*/  SHF.L.W.U32.HI R31, R11, 0x1b, R4 ;  /* 0x0000001b0b1f7819 */ /* 0x000fe20000010e04 */
[----:B------:R-:W-:Y:S01]  /*b750*/  IMAD.IADD R8, R9, 0x1, R33 ;  /* 0x0000000109087824 */ /* 0x000fe200078e0221 */
[----:B------:R-:W-:Y:S01]  /*b760*/  SHF.L.W.U32.HI R24, R4, 0x1b, R11 ;  /* 0x0000001b04187819 */ /* 0x000fe20000010e0b */
[C---:B------:R-:W-:Y:S01]  /*b770*/  IMAD R33, R13.reuse, 0x114253d5, RZ ;  /* 0x114253d50d217824 */ /* 0x040fe200078e02ff */
[----:B------:R-:W-:Y:S01]  /*b780*/  SHF.L.U32 R13, R13, 0x1f, RZ ;  /* 0x0000001f0d0d7819 */ /* 0x000fe200000006ff */
[----:B------:R-:W-:Y:S01]  /*b790*/  IMAD.WIDE.U32 R10, R12, 0x114253d5, RZ ;  /* 0x114253d50c0a7825 */ /* 0x000fe200078e00ff */
[----:B------:R-:W-:Y:S02]  /*b7a0*/  LOP3.LUT R15, R8, R25, RZ, 0x3c, !PT ;  /* 0x00000019080f7212 */ /* 0x000fe400078e3cff */
[----:B------:R-:W-:Y:S01]  /*b7b0*/  IADD3 R31, P1, PT, R31, R26, RZ ;  /* 0x0000001a1f1f7210 */ /* 0x000fe20007f3e0ff */
[----:B------:R-:W-:Y:S01]  /*b7c0*/  IMAD R10, R12, -0x783c846f, R33 ;  /* 0x87c37b910c0a7824 */ /* 0x000fe200078e0221 */
[----:B------:R-:W-:Y:S01]  /*b7d0*/  SHF.L.W.U32.HI R4, R30, 0x1f, R15 ;  /* 0x0000001f1e047819 */ /* 0x000fe20000010e0f */
[----:B------:R-:W-:Y:S01]  /*b7e0*/  IMAD.WIDE.U32 R8, R14, 0x2745937f, RZ ;  /* 0x2745937f0e087825 */ /* 0x000fe200078e00ff */
[----:B------:R-:W-:-:S03]  /*b7f0*/  SHF.L.W.U32.HI R15, R15, 0x1f, R30 ;  /* 0x0000001f0f0f7819 */ /* 0x000fc60000010e1e */
[----:B------:R-:W-:Y:S02]  /*b800*/  IMAD.IADD R10, R11, 0x1, R10 ;  /* 0x000000010b0a7824 */ /* 0x000fe400078e020a */
[----:B------:R-:W-:Y:S02]  /*b810*/  IMAD.IADD R9, R9, 0x1, R35 ;  /* 0x0000000109097824 */ /* 0x000fe400078e0223 */
[C---:B------:R-:W-:Y:S02]  /*b820*/  IMAD R11, R12.reuse, -0x775ed616, R13 ;  /* 0x88a129ea0c0b7824 */ /* 0x040fe400078e020d */
[----:B------:R-:W-:-:S04]  /*b830*/  IMAD.WIDE.U32 R12, R12, -0x80000000, RZ ;  /* 0x800000000c0c7825 */ /* 0x000fc800078e00ff */
[----:B------:R-:W-:Y:S01]  /*b840*/  IMAD.X R25, R24, 0x1, R25, P1 ;  /* 0x0000000118197824 */ /* 0x000fe200008e0619 */
[--C-:B------:R-:W-:Y:S01]  /*b850*/  SHF.R.U64 R24, R8, 0x1f, R9.reuse ;  /* 0x0000001f08187819 */ /* 0x100fe20000001209 */
[----:B------:R-:W-:Y:S01]  /*b860*/  IMAD R33, R14, 0x4e8b26fe, RZ ;  /* 0x4e8b26fe0e217824 */ /* 0x000fe200078e02ff */
[----:B------:R-:W-:Y:S01]  /*b870*/  SHF.R.U32.HI R14, RZ, 0x1f, R9 ;  /* 0x0000001fff0e7819 */ /* 0x000fe20000011609 */
[----:B------:R-:W-:Y:S01]  /*b880*/  IMAD R25, R25, 0x5, RZ ;  /* 0x0000000519197824 */ /* 0x000fe200078e02ff */
[----:B------:R-:W-:Y:S01]  /*b890*/  SHF.R.U32.HI R9, RZ, 0x1, R10 ;  /* 0x00000001ff097819 */ /* 0x000fe2000001160a */
[----:B------:R-:W-:Y:S01]  /*b8a0*/  IMAD.MOV.U32 R10, RZ, RZ, 0x52dce729 ;  /* 0x52dce729ff0a7424 */ /* 0x000fe200078e00ff */
[----:B------:R-:W-:Y:S01]  /*b8b0*/  IADD3 R13, PT, PT, R13, R11, RZ ;  /* 0x0000000b0d0d7210 */ /* 0x000fe20007ffe0ff */
[----:B------:R-:W-:Y:S01]  /*b8c0*/  IMAD.MOV.U32 R11, RZ, RZ, 0x0 ;  /* 0x00000000ff0b7424 */ /* 0x000fe200078e00ff */
[----:B------:R-:W-:Y:S01]  /*b8d0*/  LOP3.LUT R14, R14, R33, RZ, 0xfc, !PT ;  /* 0x000000210e0e7212 */ /* 0x000fe200078efcff */
[----:B------:R-:W-:Y:S01]  /*b8e0*/  IMAD.MOV.U32 R8, RZ, RZ, 0x38495ab5 ;  /* 0x38495ab5ff087424 */ /* 0x000fe200078e00ff */
[----:B------:R-:W-:Y:S01]  /*b8f0*/  LOP3.LUT R30, R9, R12, RZ, 0xfc, !PT ;  /* 0x0000000c091e7212 */ /* 0x000fe200078efcff */
[----:B------:R-:W-:-:S02]  /*b900*/  IMAD R33, R13, 0x2745937f, RZ ;  /* 0x2745937f0d217824 */ /* 0x000fc400078e02ff */
[----:B------:R-:W-:Y:S02]  /*b910*/  HFMA2 R9, -RZ, RZ, 0, 0 ;  /* 0x00000000ff097431 */ /* 0x000fe400000001ff */
[----:B------:R-:W-:-:S04]  /*b920*/  IMAD.WIDE.U32 R12, R31, 0x5, R10 ;  /* 0x000000051f0c7825 */ /* 0x000fc800078e000a */
[C---:B------:R-:W-:Y:S01]  /*b930*/  IMAD R35, R30.reuse, 0x4cf5ad43, R33 ;  /* 0x4cf5ad431e237824 */ /* 0x040fe200078e0221 */
[----:B------:R-:W-:Y:S01]  /*b940*/  IADD3 R15, P1, PT, R15, R12, RZ ;  /* 0x0000000c0f0f7210 */ /* 0x000fe20007f3e0ff */
[----:B------:R-:W-:-:S04]  /*b950*/  IMAD.WIDE.U32 R30, R30, 0x2745937f, RZ ;  /* 0x2745937f1e1e7825 */ /* 0x000fc800078e00ff */
[----:B------:R-:W-:Y:S01]  /*b960*/  IMAD.IADD R33, R13, 0x1, R25 ;  /* 0x000000010d217824 */ /* 0x000fe200078e0219 */
[----:B------:R-:W-:Y:S01]  /*b970*/  LOP3.LUT R13, R30, R12, RZ, 0x3c, !PT ;  /* 0x0000000c1e0d7212 */ /* 0x000fe200078e3cff */
[----:B------:R-:W-:Y:S02]  /*b980*/  IMAD.IADD R26, R31, 0x1, R35 ;  /* 0x000000011f1a7824 */ /* 0x000fe400078e0223 */
[----:B------:R-:W-:Y:S02]  /*b990*/  IMAD.X R4, R4, 0x1, R33, P1 ;  /* 0x0000000104047824 */ /* 0x000fe400008e0621 */
[----:B------:R-:W-:Y:S01]  /*b9a0*/  IMAD R43, R14, 0x114253d5, RZ ;  /* 0x114253d50e2b7824 */ /* 0x000fe200078e02ff */
[----:B------:R-:W-:Y:S01]  /*b9b0*/  LOP3.LUT R12, R26, R33, RZ, 0x3c, !PT ;  /* 0x000000211a0c7212 */ /* 0x000fe200078e3cff */
[----:B------:R-:W-:Y:S02]  /*b9c0*/  IMAD R31, R4, 0x5, RZ ;  /* 0x00000005041f7824 */ /* 0x000fe400078e02ff */
[----:B------:R-:W-:Y:S01]  /*b9d0*/  IMAD.WIDE.U32 R14, R15, 0x5, R8 ;  /* 0x000000050f0e7825 */ /* 0x000fe200078e0008 */
[----:B------:R-:W-:-:S02]  /*b9e0*/  SHF.L.W.U32.HI R4, R13, 0x1b, R12 ;  /* 0x0000001b0d047819 */ /* 0x000fc40000010e0c */
[----:B------:R-:W-:Y:S01]  /*b9f0*/  SHF.L.W.U32.HI R13, R12, 0x1b, R13 ;  /* 0x0000001b0c0d7819 */ /* 0x000fe20000010e0d */
[----:B----4-:R-:W-:Y:S02]  /*ba00*/  IMAD R33, R17, 0x114253d5, RZ ;  /* 0x114253d511217824 */ /* 0x010fe400078e02ff */
[----:B------:R-:W-:Y:S01]  /*ba10*/  IMAD.IADD R26, R15, 0x1, R31 ;  /* 0x000000010f1a7824 */ /* 0x000fe200078e021f */
[----:B------:R-:W-:Y:S01]  /*ba20*/  IADD3 R15, P1, PT, R13, R14, RZ ;  /* 0x0000000e0d0f7210 */ /* 0x000fe20007f3e0ff */
[----:B------:R-:W-:Y:S02]  /*ba30*/  IMAD.U32 R17, R17, -0x80000000, RZ ;  /* 0x8000000011117824 */ /* 0x000fe400078e00ff */
[----:B------:R-:W-:-:S04]  /*ba40*/  IMAD.WIDE.U32 R12, R16, 0x114253d5, RZ ;  /* 0x114253d5100c7825 */ /* 0x000fc800078e00ff */
[----:B------:R-:W-:Y:S02]  /*ba50*/  IMAD R33, R16, -0x783c846f, R33 ;  /* 0x87c37b9110217824 */ /* 0x000fe400078e0221 */
[C---:B------:R-:W-:Y:S02]  /*ba60*/  IMAD R43, R24.reuse, -0x783c846f, R43 ;  /* 0x87c37b91182b7824 */ /* 0x040fe400078e022b */
[----:B------:R-:W-:-:S04]  /*ba70*/  IMAD.WIDE.U32 R24, R24, 0x114253d5, RZ ;  /* 0x114253d518187825 */ /* 0x000fc800078e00ff */
[----:B------:R-:W-:Y:S01]  /*ba80*/  IMAD R31, R16, -0x775ed616, R17 ;  /* 0x88a129ea101f7824 */ /* 0x000fe200078e0211 */
[----:B------:R-:W-:Y:S01]  /*ba90*/  LOP3.LUT R24, R24, R14, RZ, 0x3c, !PT ;  /* 0x0000000e18187212 */ /* 0x000fe200078e3cff */
[----:B------:R-:W-:Y:S01]  /*baa0*/  IMAD R35, R19, 0x2745937f, RZ ;  /* 0x2745937f13237824 */ /* 0x000fe200078e02ff */
[----:B------:R-:W-:Y:S01]  /*bab0*/  IADD3 R25, PT, PT, R25, R43, RZ ;  /* 0x0000002b19197210 */ /* 0x000fe20007ffe0ff */
[----:B------:R-:W-:-:S03]  /*bac0*/  IMAD.WIDE.U32 R16, R16, -0x80000000, RZ ;  /* 0x8000000010107825 */ /* 0x000fc600078e00ff */
[----:B------:R-:W-:Y:S01]  /*bad0*/  LOP3.LUT R25, R25, R26, RZ, 0x3c, !PT ;  /* 0x0000001a19197212 */ /* 0x000fe200078e3cff */
[----:B------:R-:W-:Y:S01]  /*bae0*/  IMAD.X R19, R4, 0x1, R26, P1 ;  /* 0x0000000104137824 */ /* 0x000fe200008e061a */
[----:B------:R-:W-:Y:S01]  /*baf0*/  IADD3 R4, PT, PT, R13, R33, RZ ;  /* 0x000000210d047210 */ /* 0x000fe20007ffe0ff */
[----:B------:R-:W-:-:S04]  /*bb00*/  IMAD.WIDE.U32 R12, R18, 0x2745937f, RZ ;  /* 0x2745937f120c7825 */ /* 0x000fc800078e00ff */
[----:B------:R-:W-:Y:S02]  /*bb10*/  IMAD R35, R18, 0x4cf5ad43, R35 ;  /* 0x4cf5ad4312237824 */ /* 0x000fe400078e0223 */
[----:B------:R-:W-:Y:S01]  /*bb20*/  IMAD.IADD R14, R17, 0x1, R31 ;  /* 0x00000001110e7824 */ /* 0x000fe200078e021f */
[----:B------:R-:W-:Y:S01]  /*bb30*/  SHF.R.U32.HI R17, RZ, 0x1, R4 ;  /* 0x00000001ff117819 */ /* 0x000fe20000011604 */
[----:B------:R-:W-:Y:S01]  /*bb40*/  IMAD.IADD R31, R13, 0x1, R35 ;  /* 0x000000010d1f7824 */ /* 0x000fe200078e0223 */
[----:B------:R-:W-:Y:S01]  /*bb50*/  SHF.L.W.U32.HI R4, R24, 0x1f, R25 ;  /* 0x0000001f18047819 */ /* 0x000fe20000010e19 */
[----:B------:R-:W-:Y:S01]  /*bb60*/  IMAD R18, R18, 0x4e8b26fe, RZ ;  /* 0x4e8b26fe12127824 */ /* 0x000fe200078e02ff */
[----:B------:R-:W-:Y:S01]  /*bb70*/  LOP3.LUT R16, R17, R16, RZ, 0xfc, !PT ;  /* 0x0000001011107212 */ /* 0x000fe200078efcff */
[----:B------:R-:W-:Y:S01]  /*bb80*/  IMAD R17, R14, 0x2745937f, RZ ;  /* 0x2745937f0e117824 */ /* 0x000fe200078e02ff */
[----:B------:R-:W-:Y:S01]  /*bb90*/  SHF.R.U32.HI R13, RZ, 0x1f, R31 ;  /* 0x0000001fff0d7819 */ /* 0x000fe2000001161f */
[----:B------:R-:W-:Y:S01]  /*bba0*/  IMAD.WIDE.U32 R14, R15, 0x5, R10 ;  /* 0x000000050f0e7825 */ /* 0x000fe200078e000a */
[----:B------:R-:W-:-:S02]  /*bbb0*/  SHF.L.W.U32.HI R25, R25, 0x1f, R24 ;  /* 0x0000001f19197819 */ /* 0x000fc40000010e18 */
[----:B------:R-:W-:Y:S01]  /*bbc0*/  LOP3.LUT R13, R13, R18, RZ, 0xfc, !PT ;  /* 0x000000120d0d7212 */ /* 0x000fe200078efcff */
[----:B------:R-:W-:Y:S01]  /*bbd0*/  IMAD R33, R16, 0x4cf5ad43, R17 ;  /* 0x4cf5ad4310217824 */ /* 0x000fe200078e0211 */
[----:B------:R-:W-:Y:S01]  /*bbe0*/  IADD3 R25, P1, PT, R25, R14, RZ ;  /* 0x0000000e19197210 */ /* 0x000fe20007f3e0ff */
[----:B------:R-:W-:Y:S01]  /*bbf0*/  IMAD R19, R19, 0x5, RZ ;  /* 0x0000000513137824 */ /* 0x000fe200078e02ff */
[----:B------:R-:W-:Y:S01]  /*bc00*/  SHF.R.U64 R12, R12, 0x1f, R31 ;  /* 0x0000001f0c0c7819 */ /* 0x000fe2000000121f */
[----:B------:R-:W-:-:S04]  /*bc10*/  IMAD.WIDE.U32 R16, R16, 0x2745937f, RZ ;  /* 0x2745937f10107825 */ /* 0x000fc800078e00ff */
[----:B------:R-:W-:Y:S01]  /*bc20*/  IMAD.IADD R18, R15, 0x1, R19 ;  /* 0x000000010f127824 */ /* 0x000fe200078e0213 */
[----:B------:R-:W-:Y:S01]  /*bc30*/  IADD3 R15, PT, PT, R17, R33, RZ ;  /* 0x00000021110f7210 */ /* 0x000fe20007ffe0ff */
[----:B------:R-:W-:Y:S01]  /*bc40*/  IMAD R13, R13, 0x114253d5, RZ ;  /* 0x114253d50d0d7824 */ /* 0x000fe200078e02ff */
[----:B------:R-:W-:Y:S01]  /*bc50*/  LOP3.LUT R17, R16, R14, RZ, 0x3c, !PT ;  /* 0x0000000e10117212 */ /* 0x000fe200078e3cff */
[----:B------:R-:W-:Y:S01]  /*bc60*/  IMAD.X R19, R4, 0x1, R18, P1 ;  /* 0x0000000104137824 */ /* 0x000fe200008e0612 */
[----:B------:R-:W-:Y:S01]  /*bc70*/  LOP3.LUT R4, R15, R18, RZ, 0x3c, !PT ;  /* 0x000000120f047212 */ /* 0x000fe200078e3cff */
[C---:B------:R-:W-:Y:S02]  /*bc80*/  IMAD R31, R12.reuse, -0x783c846f, R13 ;  /* 0x87c37b910c1f7824 */ /* 0x040fe400078e020d */
[----:B------:R-:W-:Y:S01]  /*bc90*/  IMAD.WIDE.U32 R14, R12, 0x114253d5, RZ ;  /* 0x114253d50c0e7825 */ /* 0x000fe200078e00ff */
[----:B------:R-:W-:Y:S02]  /*bca0*/  SHF.L.W.U32.HI R16, R17, 0x1b, R4 ;  /* 0x0000001b11107819 */ /* 0x000fe40000010e04 */
[----:B------:R-:W-:Y:S01]  /*bcb0*/  SHF.L.W.U32.HI R17, R4, 0x1b, R17 ;  /* 0x0000001b04117819 */ /* 0x000fe20000010e11 */
[----:B------:R-:W-:-:S04]  /*bcc0*/  IMAD.WIDE.U32 R12, R25, 0x5, R8 ;  /* 0x00000005190c7825 */ /* 0x000fc800078e0008 */
[----:B-----5:R-:W-:Y:S01]  /*bcd0*/  IMAD R25, R21, 0x114253d5, RZ ;  /* 0x114253d515197824 */ /* 0x020fe200078e02ff */
[-C--:B------:R-:W-:Y:S01]  /*bce0*/  LOP3.LUT R4, R14, R12.reuse, RZ, 0x3c, !PT ;  /* 0x0000000c0e047212 */ /* 0x080fe200078e3cff */
[----:B------:R-:W-:Y:S01]  /*bcf0*/  IMAD.IADD R18, R15, 0x1, R31 ;  /* 0x000000010f127824 */ /* 0x000fe200078e021f */
[----:B------:R-:W-:Y:S01]  /*bd00*/  IADD3 R17, P1, PT, R17, R12, RZ ;  /* 0x0000000c11117210 */ /* 0x000fe20007f3e0ff */
[----:B------:R-:W-:-:S04]  /*bd10*/  IMAD.WIDE.U32 R14, R20, 0x114253d5, RZ ;  /* 0x114253d5140e7825 */ /* 0x000fc800078e00ff */
[C---:B------:R-:W-:Y:S02]  /*bd20*/  IMAD R25, R20.reuse, -0x783c846f, R25 ;  /* 0x87c37b9114197824 */ /* 0x040fe400078e0219 */
[----:B------:R-:W-:Y:S02]  /*bd30*/  IMAD.U32 R21, R21, -0x80000000, RZ ;  /* 0x8000000015157824 */ /* 0x000fe400078e00ff */
[----:B------:R-:W-:Y:S02]  /*bd40*/  IMAD R19, R19, 0x5, RZ ;  /* 0x0000000513137824 */ /* 0x000fe400078e02ff */
[----:B------:R-:W-:Y:S02]  /*bd50*/  IMAD R23, R23, 0x2745937f, RZ ;  /* 0x2745937f17177824 */ /* 0x000fe400078e02ff */
[----:B------:R-:W-:Y:S01]  /*bd60*/  IMAD.IADD R15, R15, 0x1, R25 ;  /* 0x000000010f0f7824 */ /* 0x000fe200078e0219 */
[----:B------:R-:W-:Y:S01]  /*bd70*/  IADD3 R19, PT, PT, R13, R19, RZ ;  /* 0x000000130d137210 */ /* 0x000fe20007ffe0ff */
[----:B------:R-:W-:-:S02]  /*bd80*/  IMAD R31, R20, -0x775ed616, R21 ;  /* 0x88a129ea141f7824 */ /* 0x000fc400078e0215 */
[----:B------:R-:W-:Y:S01]  /*bd90*/  IMAD.WIDE.U32 R20, R20, -0x80000000, RZ ;  /* 0x8000000014147825 */ /* 0x000fe200078e00ff */
[----:B------:R-:W-:-:S03]  /*bda0*/  SHF.R.U32.HI R15, RZ, 0x1, R15 ;  /* 0x00000001ff0f7819 */ /* 0x000fc6000001160f */
[----:B------:R-:W-:-:S04]  /*bdb0*/  IMAD.WIDE.U32 R12, R22, 0x2745937f, RZ ;  /* 0x2745937f160c7825 */ /* 0x000fc800078e00ff */
[----:B------:R-:W-:Y:S02]  /*bdc0*/  IMAD R25, R22, 0x4cf5ad43, R23 ;  /* 0x4cf5ad4316197824 */ /* 0x000fe400078e0217 */
[----:B------:R-:W-:Y:S01]  /*bdd0*/  IMAD.IADD R14, R21, 0x1, R31 ;  /* 0x00000001150e7824 */ /* 0x000fe200078e021f */
[----:B------:R-:W-:Y:S01]  /*bde0*/  LOP3.LUT R21, R18, R19, RZ, 0x3c, !PT ;  /* 0x0000001312157212 */ /* 0x000fe200078e3cff */
[----:B------:R-:W-:Y:S01]  /*bdf0*/  IMAD.X R23, R16, 0x1, R19, P1 ;  /* 0x0000000110177824 */ /* 0x000fe200008e0613 */
[----:B------:R-:W-:Y:S01]  /*be00*/  IADD3 R19, PT, PT, R13, R25, RZ ;  /* 0x000000190d137210 */ /* 0x000fe20007ffe0ff */
[----:B------:R-:W-:Y:S01]  /*be10*/  IMAD R13, R14, 0x2745937f, RZ ;  /* 0x2745937f0e0d7824 */ /* 0x000fe200078e02ff */
[----:B------:R-:W-:Y:S01]  /*be20*/  LOP3.LUT R16, R15, R20, RZ, 0xfc, !PT ;  /* 0x000000140f107212 */ /* 0x000fe200078efcff */
        /* <DEDUP_REMOVED lines=14> */
[----:B------:R-:W-:Y:S02]  /*bf10*/  IMAD.X R4, R4, 0x1, R23, P1 ;  /* 0x0000000104047824 */ /* 0x000fe400008e0617 */
[----:B------:R-:W-:Y:S01]  /*bf20*/  IMAD R16, R13, 0x114253d5, RZ ;  /* 0x114253d50d107824 */ /* 0x000fe200078e02ff */
[----:B------:R-:W-:Y:S01]  /*bf30*/  LOP3.LUT R14, R18, R23, RZ, 0x3c, !PT ;  /* 0x00000017120e7212 */ /* 0x000fe200078e3cff */
[----:B------:R-:W-:Y:S02]  /*bf40*/  IMAD R19, R4, 0x5, RZ ;  /* 0x0000000504137824 */ /* 0x000fe400078e02ff */
[----:B------:R-:W-:Y:S01]  /*bf50*/  IMAD.WIDE.U32 R12, R21, 0x5, R8 ;  /* 0x00000005150c7825 */ /* 0x000fe200078e0008 */
[----:B------:R-:W-:-:S02]  /*bf60*/  SHF.L.W.U32.HI R4, R17, 0x1b, R14 ;  /* 0x0000001b11047819 */ /* 0x000fc40000010e0e */
[----:B------:R-:W-:Y:S01]  /*bf70*/  SHF.L.W.U32.HI R17, R14, 0x1b, R17 ;  /* 0x0000001b0e117819 */ /* 0x000fe20000010e11 */
[----:B------:R-:W-:Y:S01]  /*bf80*/  IMAD R21, R15, -0x783c846f, R16 ;  /* 0x87c37b910f157824 */ /* 0x000fe200078e0210 */
[----:B------:R-:W-:Y:S01]  /*bf90*/  IADD3 R18, PT, PT, R13, R19, RZ ;  /* 0x000000130d127210 */ /* 0x000fe20007ffe0ff */
[----:B------:R-:W-:Y:S01]  /*bfa0*/  IMAD.WIDE.U32 R14, R15, 0x114253d5, RZ ;  /* 0x114253d50f0e7825 */ /* 0x000fe200078e00ff */
[----:B------:R-:W-:-:S03]  /*bfb0*/  IADD3 R17, P1, PT, R17, R12, RZ ;  /* 0x0000000c11117210 */ /* 0x000fc60007f3e0ff */
[----:B------:R-:W-:Y:S01]  /*bfc0*/  IMAD.IADD R15, R15, 0x1, R21 ;  /* 0x000000010f0f7824 */ /* 0x000fe200078e0215 */
[----:B------:R-:W-:Y:S01]  /*bfd0*/  LOP3.LUT R13, R14, R12, RZ, 0x3c, !PT ;  /* 0x0000000c0e0d7212 */ /* 0x000fe200078e3cff */
[----:B------:R-:W-:Y:S02]  /*bfe0*/  IMAD.X R16, R4, 0x1, R18, P1 ;  /* 0x0000000104107824 */ /* 0x000fe400008e0612 */
[----:B------:R-:W-:Y:S01]  /*bff0*/  IMAD.WIDE.U32 R10, R17, 0x5, R10 ;  /* 0x00000005110a7825 */ /* 0x000fe200078e000a */
[----:B------:R-:W-:-:S03]  /*c000*/  LOP3.LUT R4, R15, R18, RZ, 0x3c, !PT ;  /* 0x000000120f047212 */ /* 0x000fc600078e3cff */
[----:B------:R-:W-:Y:S01]  /*c010*/  IMAD R17, R16, 0x5, RZ ;  /* 0x0000000510117824 */ /* 0x000fe200078e02ff */
[----:B------:R-:W-:Y:S02]  /*c020*/  SHF.L.W.U32.HI R15, R4, 0x1f, R13 ;  /* 0x0000001f040f7819 */ /* 0x000fe40000010e0d */
[----:B------:R-:W-:Y:S01]  /*c030*/  SHF.L.W.U32.HI R13, R13, 0x1f, R4 ;  /* 0x0000001f0d0d7819 */ /* 0x000fe20000010e04 */
[----:B------:R-:W-:Y:S01]  /*c040*/  IMAD.IADD R24, R11, 0x1, R17 ;  /* 0x000000010b187824 */ /* 0x000fe200078e0211 */
[----:B------:R-:W-:Y:S01]  /*c050*/  IADD3 R15, P1, PT, R15, R10, RZ ;  /* 0x0000000a0f0f7210 */ /* 0x000fe20007f3e0ff */
[----:B------:R-:W-:-:S04]  /*c060*/  IMAD.MOV.U32 R4, RZ, RZ, R10 ;  /* 0x000000ffff047224 */ /* 0x000fc800078e000a */
[----:B------:R-:W-:Y:S01]  /*c070*/  IMAD.X R13, R13, 0x1, R24, P1 ;  /* 0x000000010d0d7824 */ /* 0x000fe200008e0618 */
[----:B------:R-:W-:Y:S01]  /*c080*/  ISETP.NE.AND P1, PT, R3, R0, PT ;  /* 0x000000000300720c */ /* 0x000fe20003f25270 */
[----:B------:R-:W-:-:S04]  /*c090*/  IMAD.WIDE.U32 R8, R15, 0x5, R8 ;  /* 0x000000050f087825 */ /* 0x000fc800078e0008 */
[----:B------:R-:W-:Y:S02]  /*c0a0*/  IMAD R13, R13, 0x5, RZ ;  /* 0x000000050d0d7824 */ /* 0x000fe400078e02ff */
[----:B------:R-:W-:-:S03]  /*c0b0*/  IMAD.MOV.U32 R26, RZ, RZ, R8 ;  /* 0x000000ffff1a7224 */ /* 0x000fc600078e0008 */
[----:B------:R-:W-:-:S03]  /*c0c0*/  IADD3 R25, PT, PT, R9, R13, RZ ;  /* 0x0000000d09197210 */ /* 0x000fc60007ffe0ff */
[----:B------:R-:W-:Y:S05]  /*c0d0*/  @P1 BRA `(.L_x_442) ;  /* 0xfffffff400041947 */ /* 0x000fea000383ffff */
.L_x_441:
[----:B------:R-:W-:Y:S05]  /*c0e0*/  BSYNC.RECONVERGENT B2 ;  /* 0x0000000000027941 */ /* 0x000fea0003800200 */
.L_x_440:
        /* <DEDUP_REMOVED lines=32> */
[----:B------:R-:W-:Y:S01]  /*c2f0*/  IMAD.IADD R11, R11, 0x1, R17 ;  /* 0x000000010b0b7824 */ /* 0x000fe200078e0211 */
[----:B------:R-:W-:Y:S01]  /*c300*/  LOP3.LUT R4, R10, R4, RZ, 0x3c, !PT ;  /* 0x000000040a047212 */ /* 0x000fe200078e3cff */
[----:B------:R-:W-:Y:S02]  /*c310*/  IMAD R3, R3, 0x114253d5, RZ ;  /* 0x114253d503037824 */ /* 0x000fe400078e02ff */
[----:B------:R-:W-:Y:S01]  /*c320*/  IMAD.WIDE.U32 R8, R16, 0x114253d5, RZ ;  /* 0x114253d510087825 */ /* 0x000fe200078e00ff */
[----:B------:R-:W-:-:S03]  /*c330*/  LOP3.LUT R11, R11, R24, RZ, 0x3c, !PT ;  /* 0x000000180b0b7212 */ /* 0x000fc600078e3cff */
[----:B------:R-:W-:Y:S01]  /*c340*/  IMAD R19, R16, -0x783c846f, R3 ;  /* 0x87c37b9110137824 */ /* 0x000fe200078e0203 */
[----:B------:R-:W-:Y:S01]  /*c350*/  SHF.L.W.U32.HI R3, R11, 0x1b, R4 ;  /* 0x0000001b0b037819 */ /* 0x000fe20000010e04 */
[----:B---3--:R-:W-:Y:S01]  /*c360*/  IMAD R15, R15, 0x2745937f, RZ ;  /* 0x2745937f0f0f7824 */ /* 0x008fe200078e02ff */
[-C--:B------:R-:W-:Y:S01]  /*c370*/  LOP3.LUT R17, R8, R26.reuse, RZ, 0x3c, !PT ;  /* 0x0000001a08117212 */ /* 0x080fe200078e3cff */
[----:B------:R-:W-:Y:S01]  /*c380*/  IMAD R23, R14, 0x4e8b26fe, RZ ;  /* 0x4e8b26fe0e177824 */ /* 0x000fe200078e02ff */
[----:B------:R-:W-:Y:S01]  /*c390*/  IADD3 R10, PT, PT, R9, R19, RZ ;  /* 0x00000013090a7210 */ /* 0x000fe20007ffe0ff */
[----:B------:R-:W-:Y:S01]  /*c3a0*/  IMAD.WIDE.U32 R8, R12, 0x114253d5, RZ ;  /* 0x114253d50c087825 */ /* 0x000fe200078e00ff */
[----:B------:R-:W-:Y:S02]  /*c3b0*/  IADD3 R19, P1, PT, R3, R26, RZ ;  /* 0x0000001a03137210 */ /* 0x000fe40007f3e0ff */
[----:B------:R-:W-:Y:S01]  /*c3c0*/  SHF.L.W.U32.HI R4, R4, 0x1b, R11 ;  /* 0x0000001b04047819 */ /* 0x000fe20000010e0b */
[C---:B------:R-:W-:Y:S01]  /*c3d0*/  IMAD R3, R13.reuse, 0x114253d5, RZ ;  /* 0x114253d50d037824 */ /* 0x040fe200078e02ff */
[----:B------:R-:W-:Y:S01]  /*c3e0*/  LOP3.LUT R10, R10, R25, RZ, 0x3c, !PT ;  /* 0x000000190a0a7212 */ /* 0x000fe200078e3cff */
[----:B------:R-:W-:-:S02]  /*c3f0*/  IMAD.U32 R11, R13, -0x80000000, RZ ;  /* 0x800000000d0b7824 */ /* 0x000fc400078e00ff */
[C---:B------:R-:W-:Y:S01]  /*c400*/  IMAD R8, R12.reuse, -0x783c846f, R3 ;  /* 0x87c37b910c087824 */ /* 0x040fe200078e0203 */
[----:B------:R-:W-:Y:S01]  /*c410*/  SHF.L.W.U32.HI R3, R17, 0x1f, R10 ;  /* 0x0000001f11037819 */ /* 0x000fe20000010e0a */
[----:B------:R-:W-:Y:S01]  /*c420*/  IMAD R11, R12, -0x775ed616, R11 ;  /* 0x88a129ea0c0b7824 */ /* 0x000fe200078e020b */
[----:B------:R-:W-:Y:S01]  /*c430*/  SHF.L.W.U32.HI R17, R10, 0x1f, R17 ;  /* 0x0000001f0a117819 */ /* 0x000fe20000010e11 */
[----:B------:R-:W-:-:S04]  /*c440*/  IMAD.WIDE.U32 R12, R12, -0x80000000, RZ ;  /* 0x800000000c0c7825 */ /* 0x000fc800078e00ff */
[----:B------:R-:W-:Y:S02]  /*c450*/  IMAD.IADD R10, R9, 0x1, R8 ;  /* 0x00000001090a7824 */ /* 0x000fe400078e0208 */
[----:B------:R-:W-:Y:S01]  /*c460*/  IMAD.X R25, R4, 0x1, R25, P1 ;  /* 0x0000000104197824 */ /* 0x000fe200008e0619 */
[----:B------:R-:W-:Y:S01]  /*c470*/  IADD3 R4, PT, PT, R13, R11, RZ ;  /* 0x0000000b0d047210 */ /* 0x000fe20007ffe0ff */
[----:B------:R-:W-:Y:S01]  /*c480*/  IMAD.WIDE.U32 R8, R14, 0x2745937f, RZ ;  /* 0x2745937f0e087825 */ /* 0x000fe200078e00ff */
[----:B------:R-:W-:-:S03]  /*c490*/  SHF.R.U32.HI R13, RZ, 0x1, R10 ;  /* 0x00000001ff0d7819 */ /* 0x000fc6000001160a */
[----:B------:R-:W-:Y:S01]  /*c4a0*/  IMAD R15, R14, 0x4cf5ad43, R15 ;  /* 0x4cf5ad430e0f7824 */ /* 0x000fe200078e020f */
[----:B------:R-:W-:Y:S01]  /*c4b0*/  LOP3.LUT R14, R13, R12, RZ, 0xfc, !PT ;  /* 0x0000000c0d0e7212 */ /* 0x000fe200078efcff */
[----:B------:R-:W-:Y:S02]  /*c4c0*/  IMAD.MOV.U32 R10, RZ, RZ, 0x52dce729 ;  /* 0x52dce729ff0a7424 */ /* 0x000fe400078e00ff */
[----:B------:R-:W-:Y:S02]  /*c4d0*/  IMAD.MOV.U32 R11, RZ, RZ, 0x0 ;  /* 0x00000000ff0b7424 */ /* 0x000fe400078e00ff */
[----:B------:R-:W-:Y:S02]  /*c4e0*/  IMAD.IADD R9, R9, 0x1, R15 ;  /* 0x0000000109097824 */ /* 0x000fe400078e020f */
[----:B------:R-:W-:Y:S02]  /*c4f0*/  IMAD R15, R4, 0x2745937f, RZ ;  /* 0x2745937f040f7824 */ /* 0x000fe400078e02ff */
[----:B------:R-:W-:Y:S01]  /*c500*/  IMAD.WIDE.U32 R12, R19, 0x5, R10 ;  /* 0x00000005130c7825 */ /* 0x000fe200078e000a */
[----:B------:R-:W-:-:S02]  /*c510*/  SHF.R.U32.HI R4, RZ, 0x1f, R9 ;  /* 0x0000001fff047819 */ /* 0x000fc40000011609 */
[----:B------:R-:W-:Y:S01]  /*c520*/  SHF.R.U64 R16, R8, 0x1f, R9 ;  /* 0x0000001f08107819 */ /* 0x000fe20000001209 */
[----:B------:R-:W-:Y:S01]  /*c530*/  IMAD R25, R25, 0x5, RZ ;  /* 0x0000000519197824 */ /* 0x000fe200078e02ff */
[----:B------:R-:W-:Y:S01]  /*c540*/  IADD3 R19, P1, PT, R17, R12, RZ ;  /* 0x0000000c11137210 */ /* 0x000fe20007f3e0ff */
[----:B------:R-:W-:Y:S01]  /*c550*/  IMAD R21, R14, 0x4cf5ad43, R15 ;  /* 0x4cf5ad430e157824 */ /* 0x000fe200078e020f */
[----:B------:R-:W-:Y:S01]  /*c560*/  LOP3.LUT R4, R4, R23, RZ, 0xfc, !PT ;  /* 0x0000001704047212 */ /* 0x000fe200078efcff */
[----:B------:R-:W-:Y:S01]  /*c570*/  IMAD.WIDE.U32 R14, R14, 0x2745937f, RZ ;  /* 0x2745937f0e0e7825 */ /* 0x000fe200078e00ff */
[----:B------:R-:W-:-:S03]  /*c580*/  IADD3 R18, PT, PT, R13, R25, RZ ;  /* 0x000000190d127210 */ /* 0x000fc60007ffe0ff */
[----:B------:R-:W-:Y:S01]  /*c590*/  IMAD.IADD R17, R15, 0x1, R21 ;  /* 0x000000010f117824 */ /* 0x000fe200078e0215 */
[----:B------:R-:W-:Y:S01]  /*c5a0*/  IADD3.X R3, PT, PT, R3, R18, RZ, P1, !PT ;  /* 0x0000001203037210 */ /* 0x000fe20000ffe4ff */
        /* <DEDUP_REMOVED lines=11> */
[-C--:B------:R-:W-:Y:S01]  /*c660*/  IADD3 R17, P1, PT, R17, R12.reuse, RZ ;  /* 0x0000000c11117210 */ /* 0x080fe20007f3e0ff */
[----:B------:R-:W-:Y:S02]  /*c670*/  IMAD.IADD R16, R13, 0x1, R19 ;  /* 0x000000010d107824 */ /* 0x000fe400078e0213 */
[----:B------:R-:W-:Y:S02]  /*c680*/  IMAD.IADD R4, R15, 0x1, R21 ;  /* 0x000000010f047824 */ /* 0x000fe400078e0215 */
[----:B------:R-:W-:Y:S01]  /*c690*/  IMAD.X R13, R3, 0x1, R16, P1 ;  /* 0x00000001030d7824 */ /* 0x000fe200008e0610 */
[----:B------:R-:W-:Y:S01]  /*c6a0*/  LOP3.LUT R3, R14, R12, RZ, 0x3c, !PT ;  /* 0x0000000c0e037212 */ /* 0x000fe200078e3cff */
        /* <DEDUP_REMOVED lines=8> */
[----:B------:R-:W-:Y:S02]  /*c730*/  IMAD.X R3, R3, 0x1, R24, P1 ;  /* 0x0000000103037824 */ /* 0x000fe400008e0618 */
[----:B------:R-:W-:-:S04]  /*c740*/  IMAD.WIDE.U32 R8, R13, 0x5, R8 ;  /* 0x000000050d087825 */ /* 0x000fc800078e0008 */
[----:B------:R-:W-:Y:S02]  /*c750*/  IMAD R3, R3, 0x5, RZ ;  /* 0x0000000503037824 */ /* 0x000fe400078e02ff */
[----:B------:R-:W-:-:S03]  /*c760*/  IMAD.MOV.U32 R26, RZ, RZ, R8 ;  /* 0x000000ffff1a7224 */ /* 0x000fc600078e0008 */
[----:B------:R-:W-:-:S07]  /*c770*/  IADD3 R25, PT, PT, R9, R3, RZ ;  /* 0x0000000309197210 */ /* 0x000fce0007ffe0ff */
.L_x_444:
[----:B------:R-:W-:Y:S05]  /*c780*/  BSYNC.RECONVERGENT B2 ;  /* 0x0000000000027941 */ /* 0x000fea0003800200 */
.L_x_443:
[----:B------:R-:W-:Y:S05]  /*c790*/  @P0 BRA `(.L_x_439) ;  /* 0x0000000000d00947 */ /* 0x000fea0003800000 */
[----:B------:R-:W-:-:S04]  /*c7a0*/  IMAD.SHL.U32 R0, R0, 0x2, RZ ;  /* 0x0000000200007824 */ /* 0x000fc800078e00ff */
[----:B------:R-:W-:-:S05]  /*c7b0*/  IMAD R0, R0, 0x8, R27 ;  /* 0x0000000800007824 */ /* 0x000fca00078e021b */
[----:B01234-:R-:W2:Y:S01]  /*c7c0*/  LDL.128 R8, [R0] ;  /* 0x0000000000087983 */ /* 0x01fea20000100c00 */
[----:B------:R-:W-:Y:S02]  /*c7d0*/  IMAD.MOV.U32 R27, RZ, RZ, 0x0 ;  /* 0x00000000ff1b7424 */ /* 0x000fe400078e00ff */
[C---:B--2---:R-:W-:Y:S02]  /*c7e0*/  IMAD R13, R9.reuse, 0x114253d5, RZ ;  /* 0x114253d5090d7824 */ /* 0x044fe400078e02ff */
[----:B------:R-:W-:Y:S02]  /*c7f0*/  IMAD.U32 R9, R9, -0x80000000, RZ ;  /* 0x8000000009097824 */ /* 0x000fe400078e00ff */
[----:B------:R-:W-:-:S04]  /*c800*/  IMAD.WIDE.U32 R2, R8, 0x114253d5, RZ ;  /* 0x114253d508027825 */ /* 0x000fc800078e00ff */
[C---:B------:R-:W-:Y:S02]  /*c810*/  IMAD R13, R8.reuse, -0x783c846f, R13 ;  /* 0x87c37b91080d7824 */ /* 0x040fe400078e020d */
[----:B------:R-:W-:Y:S02]  /*c820*/  IMAD R15, R11, 0x2745937f, RZ ;  /* 0x2745937f0b0f7824 */ /* 0x000fe400078e02ff */
[C---:B------:R-:W-:Y:S01]  /*c830*/  IMAD R11, R8.reuse, -0x775ed616, R9 ;  /* 0x88a129ea080b7824 */ /* 0x040fe200078e0209 */
[----:B------:R-:W-:Y:S01]  /*c840*/  IADD3 R12, PT, PT, R3, R13, RZ ;  /* 0x0000000d030c7210 */ /* 0x000fe20007ffe0ff */
        /* <DEDUP_REMOVED lines=14> */
[----:B------:R-:W-:Y:S02]  /*c930*/  IMAD.IADD R11, R9, 0x1, R11 ;  /* 0x00000001090b7824 */ /* 0x000fe400078e020b */
[----:B------:R-:W-:Y:S01]  /*c940*/  IMAD R3, R0, 0x114253d5, RZ ;  /* 0x114253d500037824 */ /* 0x000fe200078e02ff */
[----:B------:R-:W-:Y:S02]  /*c950*/  LOP3.LUT R0, R8, R4, RZ, 0x3c, !PT ;  /* 0x0000000408007212 */ /* 0x000fe400078e3cff */
[----:B------:R-:W-:Y:S01]  /*c960*/  LOP3.LUT R11, R11, R24, RZ, 0x3c, !PT ;  /* 0x000000180b0b7212 */ /* 0x000fe200078e3cff */
[C---:B------:R-:W-:Y:S02]  /*c970*/  IMAD R13, R2.reuse, -0x783c846f, R3 ;  /* 0x87c37b91020d7824 */ /* 0x040fe400078e0203 */
[----:B------:R-:W-:Y:S01]  /*c980*/  IMAD.WIDE.U32 R2, R2, 0x114253d5, RZ ;  /* 0x114253d502027825 */ /* 0x000fe200078e00ff */
[----:B------:R-:W-:Y:S02]  /*c990*/  SHF.L.W.U32.HI R9, R11, 0x1b, R0 ;  /* 0x0000001b0b097819 */ /* 0x000fe40000010e00 */
[----:B------:R-:W-:-:S02]  /*c9a0*/  SHF.L.W.U32.HI R0, R0, 0x1b, R11 ;  /* 0x0000001b00007819 */ /* 0x000fc40000010e0b */
[----:B------:R-:W-:Y:S01]  /*c9b0*/  IADD3 R4, PT, PT, R3, R13, RZ ;  /* 0x0000000d03047210 */ /* 0x000fe20007ffe0ff */
[----:B------:R-:W-:Y:S01]  /*c9c0*/  IMAD.MOV.U32 R3, RZ, RZ, 0x0 ;  /* 0x00000000ff037424 */ /* 0x000fe200078e00ff */
[-C--:B------:R-:W-:Y:S02]  /*c9d0*/  IADD3 R13, P0, PT, R9, R26.reuse, RZ ;  /* 0x0000001a090d7210 */ /* 0x080fe40007f1e0ff */
[----:B------:R-:W-:Y:S01]  /*c9e0*/  LOP3.LUT R9, R2, R26, RZ, 0x3c, !PT ;  /* 0x0000001a02097212 */ /* 0x000fe200078e3cff */
[----:B------:R-:W-:Y:S01]  /*c9f0*/  IMAD.MOV.U32 R2, RZ, RZ, 0x52dce729 ;  /* 0x52dce729ff027424 */ /* 0x000fe200078e00ff */
[----:B------:R-:W-:Y:S01]  /*ca00*/  LOP3.LUT R4, R4, R25, RZ, 0x3c, !PT ;  /* 0x0000001904047212 */ /* 0x000fe200078e3cff */
[----:B------:R-:W-:Y:S02]  /*ca10*/  IMAD.X R0, R0, 0x1, R25, P0 ;  /* 0x0000000100007824 */ /* 0x000fe400000e0619 */
[----:B------:R-:W-:Y:S01]  /*ca20*/  IMAD.WIDE.U32 R2, R13, 0x5, R2 ;  /* 0x000000050d027825 */ /* 0x000fe200078e0002 */
[----:B------:R-:W-:-:S02]  /*ca30*/  SHF.L.W.U32.HI R11, R4, 0x1f, R9 ;  /* 0x0000001f040b7819 */ /* 0x000fc40000010e09 */
[----:B------:R-:W-:Y:S01]  /*ca40*/  SHF.L.W.U32.HI R9, R9, 0x1f, R4 ;  /* 0x0000001f09097819 */ /* 0x000fe20000010e04 */
[----:B------:R-:W-:Y:S01]  /*ca50*/  IMAD R13, R0, 0x5, RZ ;  /* 0x00000005000d7824 */ /* 0x000fe200078e02ff */
[-C--:B------:R-:W-:Y:S01]  /*ca60*/  IADD3 R11, P0, PT, R11, R2.reuse, RZ ;  /* 0x000000020b0b7210 */ /* 0x080fe20007f1e0ff */
[----:B------:R-:W-:Y:S01]  /*ca70*/  IMAD.MOV.U32 R26, RZ, RZ, 0x38495ab5 ;  /* 0x38495ab5ff1a7424 */ /* 0x000fe200078e00ff */
[----:B------:R-:W-:Y:S02]  /*ca80*/  MOV R4, R2 ;  /* 0x0000000200047202 */ /* 0x000fe40000000f00 */
[----:B------:R-:W-:Y:S01]  /*ca90*/  IADD3 R24, PT, PT, R3, R13, RZ ;  /* 0x0000000d03187210 */ /* 0x000fe20007ffe0ff */
[----:B------:R-:W-:-:S04]  /*caa0*/  IMAD.WIDE.U32 R26, R11, 0x5, R26 ;  /* 0x000000050b1a7825 */ /* 0x000fc800078e001a */
[----:B------:R-:W-:-:S04]  /*cab0*/  IMAD.X R9, R9, 0x1, R24, P0 ;  /* 0x0000000109097824 */ /* 0x000fc800000e0618 */
[----:B------:R-:W-:-:S04]  /*cac0*/  IMAD R9, R9, 0x5, RZ ;  /* 0x0000000509097824 */ /* 0x000fc800078e02ff */
[----:B------:R-:W-:-:S07]  /*cad0*/  IMAD.IADD R25, R27, 0x1, R9 ;  /* 0x000000011b197824 */ /* 0x000fce00078e0209 */
.L_x_439:
[----:B------:R-:W-:Y:S05]  /*cae0*/  BSYNC.RECONVERGENT B1 ;  /* 0x0000000000017941 */ /* 0x000fea0003800200 */
.L_x_438:
[----:B0---4-:R-:W-:Y:S01]  /*caf0*/  LOP3.LUT P0, R10, R6, 0xf, RZ, 0xc0, !PT ;  /* 0x0000000f060a7812 */ /* 0x011fe2000780c0ff */
[----:B------:R-:W-:-:S12]  /*cb00*/  BSSY.RECONVERGENT B1, `(.L_x_445) ;  /* 0x000008d000017945 */ /* 0x000fd80003800200 */
[----:B------:R-:W-:Y:S05]  /*cb10*/  @!P0 BRA `(.L_x_446) ;  /* 0x00000008002c8947 */ /* 0x000fea0003800000 */
[----:B------:R-:W-:Y:S01]  /*cb20*/  BSSY.RECONVERGENT B2, `(.L_x_447) ;  /* 0x000000b000027945 */ /* 0x000fe20003800200 */
[----:B------:R-:W-:Y:S01]  /*cb30*/  LOP3.LUT R7, R7, 0xf, RZ, 0xc0, !PT ;  /* 0x0000000f07077812 */ /* 0x000fe200078ec0ff */
[----:B------:R-:W-:Y:S01]  /*cb40*/  IMAD.MOV.U32 R0, RZ, RZ, RZ ;  /* 0x000000ffff007224 */ /* 0x000fe200078e00ff */
[----:B------:R-:W-:-:S07]  /*cb50*/  LOP3.LUT R2, R6, 0x7ffffff0, RZ, 0xc0, !PT ;  /* 0x7ffffff006027812 */ /* 0x000fce00078ec0ff */
.L_x_448:
[----:B01----:R-:W-:-:S06]  /*cb60*/  IADD3 R3, PT, PT, R1, R2, R0 ;  /* 0x0000000201037210 */ /* 0x003fcc0007ffe000 */
[----:B------:R-:W4:Y:S01]  /*cb70*/  LDL.U8 R3, [R3] ;  /* 0x0000000003037983 */ /* 0x000f220000100000 */
[----:B--23--:R-:W-:Y:S01]  /*cb80*/  IMAD.IADD R8, R1, 0x1, R0 ;  /* 0x0000000101087824 */ /* 0x00cfe200078e0200 */
[----:B------:R-:W-:-:S04]  /*cb90*/  IADD3 R0, PT, PT, R0, 0x1, RZ ;  /* 0x0000000100007810 */ /* 0x000fc80007ffe0ff */
[----:B------:R-:W-:Y:S01]  /*cba0*/  ISETP.NE.AND P0, PT, R0, R7, PT ;  /* 0x000000070000720c */ /* 0x000fe20003f05270 */
[----:B----4-:R0:W-:-:S12]  /*cbb0*/  STL.U8 [R8+0x90], R3 ;  /* 0x0000900308007387 */ /* 0x0101d80000100000 */
[----:B------:R-:W-:Y:S05]  /*cbc0*/  @P0 BRA `(.L_x_448) ;  /* 0xfffffffc00e40947 */ /* 0x000fea000383ffff */
[----:B------:R-:W-:Y:S05]  /*cbd0*/  BSYNC.RECONVERGENT B2 ;  /* 0x0000000000027941 */ /* 0x000fea0003800200 */
.L_x_447:
        /* <DEDUP_REMOVED lines=14> */
.L_x_452:
[----:B------:R-:W-:-:S13]  /*ccc0*/  ISETP.GT.AND P0, PT, R10, 0x5, PT ;  /* 0x000000050a00780c */ /* 0x000fda0003f04270 */
[----:B------:R-:W-:Y:S05]  /*ccd0*/  @P0 BRA `(.L_x_456) ;  /* 0x00000000000c0947 */ /* 0x000fea0003800000 */
[----:B------:R-:W-:-:S13]  /*cce0*/  ISETP.NE.AND P0, PT, R10, 0x4, PT ;  /* 0x000000040a00780c */ /* 0x000fda0003f05270 */
[----:B------:R-:W-:Y:S05]  /*ccf0*/  @!P0 BRA `(.L_x_457) ;  /* 0x0000000400348947 */ /* 0x000fea0003800000 */
[----:B------:R-:W-:Y:S05]  /*cd00*/  BRA `(.L_x_458) ;  /* 0x0000000400287947 */ /* 0x000fea0003800000 */
.L_x_456:
[----:B------:R-:W-:-:S13]  /*cd10*/  ISETP.NE.AND P0, PT, R10, 0x6, PT ;  /* 0x000000060a00780c */ /* 0x000fda0003f05270 */
[----:B------:R-:W-:Y:S05]  /*cd20*/  @!P0 BRA `(.L_x_459) ;  /* 0x0000000400148947 */ /* 0x000fea0003800000 */
[----:B------:R-:W-:Y:S05]  /*cd30*/  BRA `(.L_x_460) ;  /* 0x0000000400047947 */ /* 0x000fea0003800000 */
.L_x_451:
        /* <DEDUP_REMOVED lines=10> */
.L_x_464:
[----:B------:R-:W-:-:S13]  /*cde0*/  ISETP.NE.AND P0, PT, R10, 0xa, PT ;  /* 0x0000000a0a00780c */ /* 0x000fda0003f05270 */
[----:B------:R-:W-:Y:S05]  /*cdf0*/  @!P0 BRA `(.L_x_467) ;  /* 0x0000000000708947 */ /* 0x000fea0003800000 */
[----:B------:R-:W-:Y:S05]  /*ce00*/  BRA `(.L_x_468) ;  /* 0x00000000005c7947 */ /* 0x000fea0003800000 */
.L_x_463:
        /* <DEDUP_REMOVED lines=8> */
.L_x_471:
[----:B------:R-:W-:Y:S01]  /*ce90*/  ISETP.NE.AND P0, PT, R10, 0xe, PT ;  /* 0x0000000e0a00780c */ /* 0x000fe20003f05270 */
[----:B------:R-:W2:-:S12]  /*cea0*/  LDL.U8 R2, [R1+0x9d] ;  /* 0x00009d0001027983 */ /* 0x000e980000100000 */
[----:B------:R-:W3:Y:S01]  /*ceb0*/  @P0 LDL.U8 R0, [R1+0x9e] ;  /* 0x00009e0001000983 */ /* 0x000ee20000100000 */
[----:B------:R-:W-:Y:S02]  /*cec0*/  @P0 IMAD.MOV.U32 R7, RZ, RZ, RZ ;  /* 0x000000ffff070224 */ /* 0x000fe400078e00ff */
[----:B--2---:R-:W-:Y:S01]  /*ced0*/  IMAD.SHL.U32 R2, R2, 0x100, RZ ;  /* 0x0000010002027824 */ /* 0x004fe200078e00ff */
[----:B---3--:R-:W-:-:S04]  /*cee0*/  @P0 SHF.L.U32 R9, R0, 0x10, RZ ;  /* 0x0000001000090819 */ /* 0x008fc800000006ff */
[----:B------:R-:W-:-:S07]  /*cef0*/  LOP3.LUT R9, R2, R9, RZ, 0x3c, !PT ;  /* 0x0000000902097212 */ /* 0x000fce00078e3cff */
.L_x_473:
[----:B------:R-:W-:Y:S05]  /*cf00*/  BSYNC.RELIABLE B7 ;  /* 0x0000000000077941 */ /* 0x000fea0003800100 */
.L_x_470:
[----:B------:R-:W2:Y:S02]  /*cf10*/  LDL.U8 R0, [R1+0x9c] ;  /* 0x00009c0001007983 */ /* 0x000ea40000100000 */
[----:B--2---:R-:W-:-:S07]  /*cf20*/  LOP3.LUT R9, R0, R9, RZ, 0x3c, !PT ;  /* 0x0000000900097212 */ /* 0x004fce00078e3cff */
.L_x_472:
[----:B------:R-:W-:Y:S05]  /*cf30*/  BSYNC.RECONVERGENT B6 ;  /* 0x0000000000067941 */ /* 0x000fea0003800200 */
.L_x_469:
[----:B------:R-:W0:Y:S02]  /*cf40*/  LDL.U8 R2, [R1+0x9b] ;  /* 0x00009b0001027983 */ /* 0x000e240000100000 */
[----:B0-----:R-:W-:-:S03]  /*cf50*/  IMAD.WIDE.U32 R2, R2, 0x1000000, RZ ;  /* 0x0100000002027825 */ /* 0x001fc600078e00ff */
[----:B------:R-:W-:Y:S02]  /*cf60*/  LOP3.LUT R7, R2, R7, RZ, 0x3c, !PT ;  /* 0x0000000702077212 */ /* 0x000fe400078e3cff */
[----:B------:R-:W-:-:S07]  /*cf70*/  LOP3.LUT R9, R3, R9, RZ, 0x3c, !PT ;  /* 0x0000000903097212 */ /* 0x000fce00078e3cff */
.L_x_468:
[----:B------:R-:W0:Y:S02]  /*cf80*/  LDL.U8 R2, [R1+0x9a] ;  /* 0x00009a0001027983 */ /* 0x000e240000100000 */
[----:B0-----:R-:W-:-:S03]  /*cf90*/  IMAD.WIDE.U32 R2, R2, 0x10000, RZ ;  /* 0x0001000002027825 */ /* 0x001fc600078e00ff */
[----:B------:R-:W-:Y:S02]  /*cfa0*/  LOP3.LUT R7, R2, R7, RZ, 0x3c, !PT ;  /* 0x0000000702077212 */ /* 0x000fe400078e3cff */
[----:B------:R-:W-:-:S07]  /*cfb0*/  LOP3.LUT R9, R3, R9, RZ, 0x3c, !PT ;  /* 0x0000000903097212 */ /* 0x000fce00078e3cff */
.L_x_467:
[----:B------:R-:W0:Y:S02]  /*cfc0*/  LDL.U8 R2, [R1+0x99] ;  /* 0x0000990001027983 */ /* 0x000e240000100000 */
[----:B0-----:R-:W-:-:S03]  /*cfd0*/  IMAD.WIDE.U32 R2, R2, 0x100, RZ ;  /* 0x0000010002027825 */ /* 0x001fc600078e00ff */
[----:B------:R-:W-:Y:S02]  /*cfe0*/  LOP3.LUT R7, R2, R7, RZ, 0x3c, !PT ;  /* 0x0000000702077212 */ /* 0x000fe400078e3cff */
[----:B------:R-:W-:-:S07]  /*cff0*/  LOP3.LUT R9, R3, R9, RZ, 0x3c, !PT ;  /* 0x0000000903097212 */ /* 0x000fce00078e3cff */
.L_x_466:
[----:B------:R-:W-:Y:S05]  /*d000*/  BSYNC.RELIABLE B5 ;  /* 0x0000000000057941 */ /* 0x000fea0003800100 */
.L_x_462:
        /* <DEDUP_REMOVED lines=16> */
.L_x_465:
[----:B------:R-:W-:Y:S05]  /*d110*/  BSYNC.RECONVERGENT B4 ;  /* 0x0000000000047941 */ /* 0x000fea0003800200 */
.L_x_461:
[----:B------:R-:W2:Y:S01]  /*d120*/  LDL.U8 R9, [R1+0x97] ;  /* 0x0000970001097983 */ /* 0x000ea20000100000 */
[----:B------:R-:W-:Y:S02]  /*d130*/  HFMA2 R7, -RZ, RZ, 0, 0 ;  /* 0x00000000ff077431 */ /* 0x000fe400000001ff */
[----:B--2---:R-:W-:-:S07]  /*d140*/  IMAD.SHL.U32 R9, R9, 0x1000000, RZ ;  /* 0x0100000009097824 */ /* 0x004fce00078e00ff */
.L_x_460:
[----:B------:R-:W2:Y:S02]  /*d150*/  LDL.U8 R0, [R1+0x96] ;  /* 0x0000960001007983 */ /* 0x000ea40000100000 */
[----:B--2---:R-:W-:-:S05]  /*d160*/  IMAD.U32 R0, R0, 0x10000, RZ ;  /* 0x0001000000007824 */ /* 0x004fca00078e00ff */
[----:B------:R-:W-:-:S07]  /*d170*/  LOP3.LUT R9, R0, R9, RZ, 0x3c, !PT ;  /* 0x0000000900097212 */ /* 0x000fce00078e3cff */
.L_x_459:
[----:B------:R-:W2:Y:S02]  /*d180*/  LDL.U8 R0, [R1+0x95] ;  /* 0x0000950001007983 */ /* 0x000ea40000100000 */
[----:B--2---:R-:W-:-:S05]  /*d190*/  IMAD.SHL.U32 R0, R0, 0x100, RZ ;  /* 0x0000010000007824 */ /* 0x004fca00078e00ff */
[----:B------:R-:W-:-:S07]  /*d1a0*/  LOP3.LUT R9, R0, R9, RZ, 0x3c, !PT ;  /* 0x0000000900097212 */ /* 0x000fce00078e3cff */
.L_x_458:
[----:B------:R-:W2:Y:S02]  /*d1b0*/  LDL.U8 R0, [R1+0x94] ;  /* 0x0000940001007983 */ /* 0x000ea40000100000 */
[----:B--2---:R-:W-:-:S07]  /*d1c0*/  LOP3.LUT R9, R0, R9, RZ, 0x3c, !PT ;  /* 0x0000000900097212 */ /* 0x004fce00078e3cff */
.L_x_457:
[----:B------:R-:W0:Y:S02]  /*d1d0*/  LDL.U8 R2, [R1+0x93] ;  /* 0x0000930001027983 */ /* 0x000e240000100000 */
[----:B0-----:R-:W-:-:S03]  /*d1e0*/  IMAD.WIDE.U32 R2, R2, 0x1000000, RZ ;  /* 0x0100000002027825 */ /* 0x001fc600078e00ff */
[----:B------:R-:W-:Y:S02]  /*d1f0*/  LOP3.LUT R7, R2, R7, RZ, 0x3c, !PT ;  /* 0x0000000702077212 */ /* 0x000fe400078e3cff */
[----:B------:R-:W-:-:S07]  /*d200*/  LOP3.LUT R9, R3, R9, RZ, 0x3c, !PT ;  /* 0x0000000903097212 */ /* 0x000fce00078e3cff */
.L_x_455:
[----:B------:R-:W0:Y:S02]  /*d210*/  LDL.U8 R2, [R1+0x92] ;  /* 0x0000920001027983 */ /* 0x000e240000100000 */
[----:B0-----:R-:W-:-:S03]  /*d220*/  IMAD.WIDE.U32 R2, R2, 0x10000, RZ ;  /* 0x0001000002027825 */ /* 0x001fc600078e00ff */
[----:B------:R-:W-:Y:S02]  /*d230*/  LOP3.LUT R7, R2, R7, RZ, 0x3c, !PT ;  /* 0x0000000702077212 */ /* 0x000fe400078e3cff */
[----:B------:R-:W-:-:S07]  /*d240*/  LOP3.LUT R9, R3, R9, RZ, 0x3c, !PT ;  /* 0x0000000903097212 */ /* 0x000fce00078e3cff */
.L_x_454:
[----:B------:R-:W-:Y:S05]  /*d250*/  BSYNC.RELIABLE B3 ;  /* 0x0000000000037941 */ /* 0x000fea0003800100 */
.L_x_450:
[----:B------:R-:W0:Y:S02]  /*d260*/  LDL.U8 R2, [R1+0x91] ;  /* 0x0000910001027983 */ /* 0x000e240000100000 */
[----:B0-----:R-:W-:-:S03]  /*d270*/  IMAD.WIDE.U32 R2, R2, 0x100, RZ ;  /* 0x0000010002027825 */ /* 0x001fc600078e00ff */
[----:B------:R-:W-:Y:S02]  /*d280*/  LOP3.LUT R7, R2, R7, RZ, 0x3c, !PT ;  /* 0x0000000702077212 */ /* 0x000fe400078e3cff */
[----:B------:R-:W-:-:S07]  /*d290*/  LOP3.LUT R9, R3, R9, RZ, 0x3c, !PT ;  /* 0x0000000903097212 */ /* 0x000fce00078e3cff */
.L_x_453:
[----:B------:R-:W-:Y:S05]  /*d2a0*/  BSYNC.RECONVERGENT B2 ;  /* 0x0000000000027941 */ /* 0x000fea0003800200 */
.L_x_449:
[----:B------:R-:W2:Y:S01]  /*d2b0*/  LDL.U8 R0, [R1+0x90] ;  /* 0x0000900001007983 */ /* 0x000ea20000100000 */
[C---:B0-----:R-:W-:Y:S01]  /*d2c0*/  IMAD R3, R9.reuse, 0x114253d5, RZ ;  /* 0x114253d509037824 */ /* 0x041fe200078e02ff */
[----:B------:R-:W-:Y:S02]  /*d2d0*/  SHF.L.U32 R9, R9, 0x1f, RZ ;  /* 0x0000001f09097819 */ /* 0x000fe400000006ff */
        /* <DEDUP_REMOVED lines=15> */
.L_x_446:
[----:B------:R-:W-:Y:S05]  /*d3d0*/  BSYNC.RECONVERGENT B1 ;  /* 0x0000000000017941 */ /* 0x000fea0003800200 */
.L_x_445:
[-C--:B------:R-:W-:Y:S02]  /*d3e0*/  LOP3.LUT R7, R4, R6.reuse, RZ, 0x3c, !PT ;  /* 0x0000000604077212 */ /* 0x080fe400078e3cff */
[----:B------:R-:W-:-:S04]  /*d3f0*/  LOP3.LUT R6, R26, R6, RZ, 0x3c, !PT ;  /* 0x000000061a067212 */ /* 0x000fc800078e3cff */
[----:B------:R-:W-:-:S04]  /*d400*/  IADD3 R7, P0, PT, R6, R7, RZ ;  /* 0x0000000706077210 */ /* 0x000fc80007f1e0ff */
[----:B------:R-:W-:Y:S02]  /*d410*/  IADD3.X R24, PT, PT, R24, R25, RZ, P0, !PT ;  /* 0x0000001918187210 */ /* 0x000fe400007fe4ff */
[----:B-1----:R-:W-:Y:S02]  /*d420*/  IADD3 R3, P0, PT, R7, R6, RZ ;  /* 0x0000000607037210 */ /* 0x002fe40007f1e0ff */
[----:B------:R-:W-:-:S03]  /*d430*/  SHF.R.U32.HI R2, RZ, 0x1, R24 ;  /* 0x00000001ff027819 */ /* 0x000fc60000011618 */
[----:B------:R-:W-:Y:S01]  /*d440*/  IMAD.X R25, R25, 0x1, R24, P0 ;  /* 0x0000000119197824 */ /* 0x000fe200000e0618 */
[----:B------:R-:W-:Y:S01]  /*d450*/  LOP3.LUT R2, R2, R7, RZ, 0x3c, !PT ;  /* 0x0000000702027212 */ /* 0x000fe200078e3cff */
[----:B------:R-:W-:-:S03]  /*d460*/  IMAD R7, R24, -0x12aa7333, RZ ;  /* 0xed558ccd18077824 */ /* 0x000fc600078e02ff */
[----:B------:R-:W-:Y:S01]  /*d470*/  SHF.R.U32.HI R6, RZ, 0x1, R25 ;  /* 0x00000001ff067819 */ /* 0x000fe20000011619 */
[----:B------:R-:W-:Y:S02]  /*d480*/  IMAD R25, R25, -0x12aa7333, RZ ;  /* 0xed558ccd19197824 */ /* 0x000fe400078e02ff */
[----:B---3--:R-:W-:Y:S01]  /*d490*/  IMAD R9, R2, -0xae5029, R7 ;  /* 0xff51afd702097824 */ /* 0x008fe200078e0207 */
[----:B------:R-:W-:Y:S01]  /*d4a0*/  LOP3.LUT R6, R6, R3, RZ, 0x3c, !PT ;  /* 0x0000000306067212 */ /* 0x000fe200078e3cff */
[----:B------:R-:W-:-:S04]  /*d4b0*/  IMAD.WIDE.U32 R2, R2, -0x12aa7333, RZ ;  /* 0xed558ccd02027825 */ /* 0x000fc800078e00ff */
[C---:B------:R-:W-:Y:S02]  /*d4c0*/  IMAD R25, R6.reuse, -0xae5029, R25 ;  /* 0xff51afd706197824 */ /* 0x040fe400078e0219 */
[----:B------:R-:W-:-:S04]  /*d4d0*/  IMAD.WIDE.U32 R6, R6, -0x12aa7333, RZ ;  /* 0xed558ccd06067825 */ /* 0x000fc800078e00ff */
[----:B------:R-:W-:Y:S02]  /*d4e0*/  IMAD.IADD R4, R3, 0x1, R9 ;  /* 0x0000000103047824 */ /* 0x000fe400078e0209 */
[----:B------:R-:W-:-:S03]  /*d4f0*/  IMAD.IADD R0, R7, 0x1, R25 ;  /* 0x0000000107007824 */ /* 0x000fc600078e0219 */
        /* <DEDUP_REMOVED lines=9> */
[C---:B------:R-:W-:Y:S01]  /*d590*/  IMAD R11, R6.reuse, -0x3b314602, R11 ;  /* 0xc4ceb9fe060b7824 */ /* 0x040fe200078e020b */
[----:B------:R-:W-:Y:S01]  /*d5a0*/  IADD3 R0, PT, PT, R3, R9, RZ ;  /* 0x0000000903007210 */ /* 0x000fe20007ffe0ff */
[----:B------:R-:W-:-:S03]  /*d5b0*/  IMAD.WIDE.U32 R6, R6, 0x1a85ec53, RZ ;  /* 0x1a85ec5306067825 */ /* 0x000fc600078e00ff */
[----:B------:R-:W-:Y:S01]  /*d5c0*/  SHF.R.U32.HI R3, RZ, 0x1, R0 ;  /* 0x00000001ff037819 */ /* 0x000fe20000011600 */
[----:B------:R-:W-:-:S03]  /*d5d0*/  IMAD.IADD R9, R7, 0x1, R11 ;  /* 0x0000000107097824 */ /* 0x000fc600078e020b */
[----:B------:R-:W-:Y:S02]  /*d5e0*/  LOP3.LUT R2, R3, R2, RZ, 0x3c, !PT ;  /* 0x0000000203027212 */ /* 0x000fe400078e3cff */
[----:B------:R-:W-:-:S04]  /*d5f0*/  SHF.R.U32.HI R7, RZ, 0x1, R9 ;  /* 0x00000001ff077819 */ /* 0x000fc80000011609 */
[----:B------:R-:W-:-:S04]  /*d600*/  LOP3.LUT R7, R7, R6, RZ, 0x3c, !PT ;  /* 0x0000000607077212 */ /* 0x000fc800078e3cff */
[----:B------:R-:W-:-:S05]  /*d610*/  IADD3 R2, P0, PT, R7, R2, RZ ;  /* 0x0000000207027210 */ /* 0x000fca0007f1e0ff */
[----:B------:R-:W-:Y:S01]  /*d620*/  IMAD.X R3, R9, 0x1, R0, P0 ;  /* 0x0000000109037824 */ /* 0x000fe200000e0600 */
[----:B------:R-:W-:-:S04]  /*d630*/  IADD3 R6, P0, PT, R2, R7, RZ ;  /* 0x0000000702067210 */ /* 0x000fc80007f1e0ff */
[----:B------:R1:W-:Y:S01]  /*d640*/  STG.E.64 desc[UR8][R40.64], R2 ;  /* 0x0000000228007986 */ /* 0x0003e2000c101b08 */
[----:B------:R-:W-:Y:S01]  /*d650*/  IMAD.X R7, R3, 0x1, R9, P0 ;  /* 0x0000000103077824 */ /* 0x000fe200000e0609 */
[----:B0-----:R-:W-:-:S04]  /*d660*/  ISETP.GE.AND P0, PT, R4, 0x1, PT ;  /* 0x000000010400780c */ /* 0x001fc80003f06270 */
[----:B------:R1:W-:Y:S09]  /*d670*/  STG.E.64 desc[UR8][R40.64+0x40], R6 ;  /* 0x0000400628007986 */ /* 0x0003f2000c101b08 */
[----:B------:R-:W-:Y:S05]  /*d680*/  @!P0 BRA `(.L_x_474) ;  /* 0x0000002400b08947 */ /* 0x000fea0003800000 */
[----:B-1----:R-:W0:Y:S01]  /*d690*/  LDC R7, c[0x0][0x3b8] ;  /* 0x0000ee00ff077b82 */ /* 0x002e220000000800 */
[----:B------:R-:W-:Y:S01]  /*d6a0*/  IADD3 R0, PT, PT, R4, -0x1, RZ ;  /* 0xffffffff04007810 */ /* 0x000fe20007ffe0ff */
[----:B------:R-:W-:-:S03]  /*d6b0*/  IMAD.MOV.U32 R3, RZ, RZ, RZ ;  /* 0x000000ffff037224 */ /* 0x000fc600078e00ff */
[----:B------:R-:W-:Y:S02]  /*d6c0*/  ISETP.GE.U32.AND P0, PT, R0, 0x7, PT ;  /* 0x000000070000780c */ /* 0x000fe40003f06070 */
[----:B------:R-:W-:Y:S02]  /*d6d0*/  LOP3.LUT R0, R4, 0x7, RZ, 0xc0, !PT ;  /* 0x0000000704007812 */ /* 0x000fe400078ec0ff */
[----:B0-----:R-:W-:-:S09]  /*d6e0*/  SHF.R.S32.HI R7, RZ, 0x1f, R7 ;  /* 0x0000001fff077819 */ /* 0x001fd20000011407 */
[----:B------:R-:W-:Y:S05]  /*d6f0*/  @!P0 BRA `(.L_x_475) ;  /* 0x00000014000c8947 */ /* 0x000fea0003800000 */
[----:B------:R-:W-:Y:S01]  /*d700*/  LOP3.LUT R3, R4, 0x7ffffff8, RZ, 0xc0, !PT ;  /* 0x7ffffff804037812 */ /* 0x000fe200078ec0ff */
[----:B------:R-:W-:-:S07]  /*d710*/  IMAD.MOV.U32 R2, RZ, RZ, RZ ;  /* 0x000000ffff027224 */ /* 0x000fce00078e00ff */
.L_x_500:
        /* <DEDUP_REMOVED lines=30> */
.L_x_477:
[----:B------:R-:W-:-:S07]  /*d900*/  MOV R12, 0xd920 ;  /* 0x0000d920000c7802 */ /* 0x000fce0000000f00 */
[----:B------:R-:W-:Y:S05]  /*d910*/  CALL.REL.NOINC `($__internal_4_$__cuda_sm20_rem_u64) ;  /* 0x000003d000087944 */ /* 0x000fea0003c00000 */
.L_x_478:
[----:B------:R-:W-:Y:S05]  /*d920*/  BSYNC.RECONVERGENT B1 ;  /* 0x0000000000017941 */ /* 0x000fea0003800200 */
.L_x_476:
        /* <DEDUP_REMOVED lines=36> */
.L_x_480:
[----:B------:R-:W-:Y:S01]  /*db70*/  IMAD.MOV.U32 R13, RZ, RZ, R6 ;  /* 0x000000ffff0d7224 */ /* 0x000fe200078e0006 */
[----:B------:R-:W-:-:S07]  /*db80*/  MOV R12, 0xdba0 ;  /* 0x0000dba0000c7802 */ /* 0x000fce0000000f00 */
[----:B------:R-:W-:Y:S05]  /*db90*/  CALL.REL.NOINC `($__internal_4_$__cuda_sm20_rem_u64) ;  /* 0x000003cc00687944 */ /* 0x000fea0003c00000 */
.L_x_481:
[----:B------:R-:W-:Y:S05]  /*dba0*/  BSYNC.RECONVERGENT B1 ;  /* 0x0000000000017941 */ /* 0x000fea0003800200 */
.L_x_479:
        /* <DEDUP_REMOVED lines=36> */
.L_x_483:
[----:B------:R-:W-:Y:S02]  /*ddf0*/  MOV R13, R6 ;  /* 0x00000006000d7202 */ /* 0x000fe40000000f00 */
[----:B------:R-:W-:-:S07]  /*de00*/  MOV R12, 0xde20 ;  /* 0x0000de20000c7802 */ /* 0x000fce0000000f00 */
[----:B------:R-:W-:Y:S05]  /*de10*/  CALL.REL.NOINC `($__internal_4_$__cuda_sm20_rem_u64) ;  /* 0x000003c800c87944 */ /* 0x000fea0003c00000 */
.L_x_484:
[----:B------:R-:W-:Y:S05]  /*de20*/  BSYNC.RECONVERGENT B1 ;  /* 0x0000000000017941 */ /* 0x000fea0003800200 */
.L_x_482:
        /* <DEDUP_REMOVED lines=36> */
.L_x_486:
[----:B------:R-:W-:Y:S01]  /*e070*/  IMAD.MOV.U32 R13, RZ, RZ, R6 ;  /* 0x000000ffff0d7224 */ /* 0x000fe200078e0006 */
[----:B------:R-:W-:-:S07]  /*e080*/  MOV R12, 0xe0a0 ;  /* 0x0000e0a0000c7802 */ /* 0x000fce0000000f00 */
[----:B------:R-:W-:Y:S05]  /*e090*/  CALL.REL.NOINC `($__internal_4_$__cuda_sm20_rem_u64) ;  /* 0x000003c800287944 */ /* 0x000fea0003c00000 */
.L_x_487:
[----:B------:R-:W-:Y:S05]  /*e0a0*/  BSYNC.RECONVERGENT B1 ;  /* 0x0000000000017941 */ /* 0x000fea0003800200 */
.L_x_485:
        /* <DEDUP_REMOVED lines=36> */
.L_x_489:
[----:B------:R-:W-:Y:S01]  /*e2f0*/  IMAD.MOV.U32 R13, RZ, RZ, R6 ;  /* 0x000000ffff0d7224 */ /* 0x000fe200078e0006 */
[----:B------:R-:W-:-:S07]  /*e300*/  MOV R12, 0xe320 ;  /* 0x0000e320000c7802 */ /* 0x000fce0000000f00 */
[----:B------:R-:W-:Y:S05]  /*e310*/  CALL.REL.NOINC `($__internal_4_$__cuda_sm20_rem_u64) ;  /* 0x000003c400887944 */ /* 0x000fea0003c00000 */
.L_x_490:
[----:B------:R-:W-:Y:S05]  /*e320*/  BSYNC.RECONVERGENT B1 ;  /* 0x0000000000017941 */ /* 0x000fea0003800200 */
.L_x_488:
        /* <DEDUP_REMOVED lines=36> */
.L_x_492:
[----:B------:R-:W-:Y:S01]  /*e570*/  IMAD.MOV.U32 R13, RZ, RZ, R6 ;  /* 0x000000ffff0d7224 */ /* 0x000fe200078e0006 */
[----:B------:R-:W-:-:S07]  /*e580*/  MOV R12, 0xe5a0 ;  /* 0x0000e5a0000c7802 */ /* 0x000fce0000000f00 */
[----:B------:R-:W-:Y:S05]  /*e590*/  CALL.REL.NOINC `($__internal_4_$__cuda_sm20_rem_u64) ;  /* 0x000003c000e87944 */ /* 0x000fea0003c00000 */
.L_x_493:
[----:B------:R-:W-:Y:S05]  /*e5a0*/  BSYNC.RECONVERGENT B1 ;  /* 0x0000000000017941 */ /* 0x000fea0003800200 */
.L_x_491:
        /* <DEDUP_REMOVED lines=36> */
.L_x_495:
[----:B------:R-:W-:Y:S02]  /*e7f0*/  MOV R13, R6 ;  /* 0x00000006000d7202 */ /* 0x000fe40000000f00 */
[----:B------:R-:W-:-:S07]  /*e800*/  MOV R12, 0xe820 ;  /* 0x0000e820000c7802 */ /* 0x000fce0000000f00 */
[----:B------:R-:W-:Y:S05]  /*e810*/  CALL.REL.NOINC `($__internal_4_$__cuda_sm20_rem_u64) ;  /* 0x000003c000487944 */ /* 0x000fea0003c00000 */
.L_x_496:
[----:B------:R-:W-:Y:S05]  /*e820*/  BSYNC.RECONVERGENT B1 ;  /* 0x0000000000017941 */ /* 0x000fea0003800200 */
.L_x_494:
        /* <DEDUP_REMOVED lines=36> */
.L_x_498:
[----:B------:R-:W-:Y:S01]  /*ea70*/  IMAD.MOV.U32 R13, RZ, RZ, R6 ;  /* 0x000000ffff0d7224 */ /* 0x000fe200078e0006 */
[----:B------:R-:W-:-:S07]  /*ea80*/  MOV R12, 0xeaa0 ;  /* 0x0000eaa0000c7802 */ /* 0x000fce0000000f00 */
[----:B------:R-:W-:Y:S05]  /*ea90*/  CALL.REL.NOINC `($__internal_4_$__cuda_sm20_rem_u64) ;  /* 0x000003bc00a87944 */ /* 0x000fea0003c00000 */
.L_x_499:
[----:B------:R-:W-:Y:S05]  /*eaa0*/  BSYNC.RECONVERGENT B1 ;  /* 0x0000000000017941 */ /* 0x000fea0003800200 */
.L_x_497:
[----:B------:R-:W0:Y:S01]  /*eab0*/  LDCU.64 UR12, c[0x0][0x390] ;  /* 0x00007200ff0c77ac */ /* 0x000e220008000a00 */
[----:B------:R-:W-:Y:S02]  /*eac0*/  HFMA2 R4, -RZ, RZ, 0, 5.9604644775390625e-08 ;  /* 0x00000001ff047431 */ /* 0x000fe400000001ff */
[----:B------:R-:W-:Y:S01]  /*ead0*/  VIADD R2, R2, 0x8 ;  /* 0x0000000802027836 */ /* 0x000fe20000000000 */
[----:B0-----:R-:W-:-:S04]  /*eae0*/  IADD3 R8, P0, PT, R16, UR12, RZ ;  /* 0x0000000c10087c10 */ /* 0x001fc8000ff1e0ff */
[----:B------:R-:W-:Y:S02]  /*eaf0*/  IADD3.X R9, PT, PT, R17, UR13, RZ, P0, !PT ;  /* 0x0000000d11097c10 */ /* 0x000fe400087fe4ff */
[----:B------:R-:W-:-:S03]  /*eb00*/  ISETP.NE.AND P0, PT, R2, R3, PT ;  /* 0x000000030200720c */ /* 0x000fc60003f05270 */
[----:B------:R0:W-:Y:S10]  /*eb10*/  STG.E.U8 desc[UR8][R8.64], R4 ;  /* 0x0000000408007986 */ /* 0x0001f4000c101108 */
[----:B------:R-:W-:Y:S05]  /*eb20*/  @P0 BRA `(.L_x_500) ;  /* 0xffffffe800fc0947 */ /* 0x000fea000383ffff */
.L_x_475:
        /* <DEDUP_REMOVED lines=36> */
.L_x_503:
[----:B------:R-:W-:-:S07]  /*ed70*/  MOV R12, 0xed90 ;  /* 0x0000ed90000c7802 */ /* 0x000fce0000000f00 */
[----:B------:R-:W-:Y:S05]  /*ed80*/  CALL.REL.NOINC `($__internal_4_$__cuda_sm20_rem_u64) ;  /* 0x000003b800ec7944 */ /* 0x000fea0003c00000 */
.L_x_504:
[----:B------:R-:W-:Y:S05]  /*ed90*/  BSYNC.RECONVERGENT B1 ;  /* 0x0000000000017941 */ /* 0x000fea0003800200 */
.L_x_502:
        /* <DEDUP_REMOVED lines=36> */
.L_x_506:
[----:B------:R-:W-:Y:S02]  /*efe0*/  MOV R13, R4 ;  /* 0x00000004000d7202 */ /* 0x000fe40000000f00 */
[----:B------:R-:W-:-:S07]  /*eff0*/  MOV R12, 0xf010 ;  /* 0x0000f010000c7802 */ /* 0x000fce0000000f00 */
[----:B------:R-:W-:Y:S05]  /*f000*/  CALL.REL.NOINC `($__internal_4_$__cuda_sm20_rem_u64) ;  /* 0x000003b8004c7944 */ /* 0x000fea0003c00000 */
.L_x_507:
[----:B------:R-:W-:Y:S05]  /*f010*/  BSYNC.RECONVERGENT B1 ;  /* 0x0000000000017941 */ /* 0x000fea0003800200 */
.L_x_505:
        /* <DEDUP_REMOVED lines=36> */
.L_x_509:
[----:B------:R-:W-:Y:S01]  /*f260*/  IMAD.MOV.U32 R13, RZ, RZ, R4 ;  /* 0x000000ffff0d7224 */ /* 0x000fe200078e0004 */
[----:B------:R-:W-:-:S07]  /*f270*/  MOV R12, 0xf290 ;  /* 0x0000f290000c7802 */ /* 0x000fce0000000f00 */
[----:B------:R-:W-:Y:S05]  /*f280*/  CALL.REL.NOINC `($__internal_4_$__cuda_sm20_rem_u64) ;  /* 0x000003b400ac7944 */ /* 0x000fea0003c00000 */
.L_x_510:
[----:B------:R-:W-:Y:S05]  /*f290*/  BSYNC.RECONVERGENT B1 ;  /* 0x0000000000017941 */ /* 0x000fea0003800200 */
.L_x_508:
[----:B------:R-:W0:Y:S01]  /*f2a0*/  LDCU.64 UR12, c[0x0][0x390] ;  /* 0x00007200ff0c77ac */ /* 0x000e220008000a00 */
[----:B------:R-:W-:Y:S01]  /*f2b0*/  HFMA2 R6, -RZ, RZ, 0, 5.9604644775390625e-08 ;  /* 0x00000001ff067431 */ /* 0x000fe200000001ff */
        /* <DEDUP_REMOVED lines=34> */
.L_x_512:
[----:B------:R-:W-:Y:S01]  /*f4e0*/  IMAD.MOV.U32 R13, RZ, RZ, R4 ;  /* 0x000000ffff0d7224 */ /* 0x000fe200078e0004 */
[----:B------:R-:W-:-:S07]  /*f4f0*/  MOV R12, 0xf510 ;  /* 0x0000f510000c7802 */ /* 0x000fce0000000f00 */
[----:B------:R-:W-:Y:S05]  /*f500*/  CALL.REL.NOINC `($__internal_4_$__cuda_sm20_rem_u64) ;  /* 0x000003b4000c7944 */ /* 0x000fea0003c00000 */
.L_x_513:
[----:B------:R-:W-:Y:S05]  /*f510*/  BSYNC.RECONVERGENT B1 ;  /* 0x0000000000017941 */ /* 0x000fea0003800200 */
.L_x_511:
[----:B------:R-:W0:Y:S01]  /*f520*/  LDCU.64 UR12, c[0x0][0x390] ;  /* 0x00007200ff0c77ac */ /* 0x000e220008000a00 */
[----:B------:R-:W-:Y:S01]  /*f530*/  IMAD.MOV.U32 R4, RZ, RZ, 0x1 ;  /* 0x00000001ff047424 */ /* 0x000fe200078e00ff */
[----:B------:R-:W-:Y:S02]  /*f540*/  IADD3 R3, PT, PT, R3, 0x4, RZ ;  /* 0x0000000403037810 */ /* 0x000fe40007ffe0ff */
[----:B0-----:R-:W-:-:S04]  /*f550*/  IADD3 R8, P0, PT, R16, UR12, RZ ;  /* 0x0000000c10087c10 */ /* 0x001fc8000ff1e0ff */
[----:B------:R-:W-:-:S05]  /*f560*/  IADD3.X R9, PT, PT, R17, UR13, RZ, P0, !PT ;  /* 0x0000000d11097c10 */ /* 0x000fca00087fe4ff */
[----:B------:R1:W-:Y:S04]  /*f570*/  STG.E.U8 desc[UR8][R8.64], R4 ;  /* 0x0000000408007986 */ /* 0x0003e8000c101108 */
.L_x_501:
        /* <DEDUP_REMOVED lines=34> */
.L_x_516:
[----:B------:R-:W-:-:S07]  /*f7a0*/  MOV R12, 0xf7c0 ;  /* 0x0000f7c0000c7802 */ /* 0x000fce0000000f00 */
[----:B------:R-:W-:Y:S05]  /*f7b0*/  CALL.REL.NOINC `($__internal_4_$__cuda_sm20_rem_u64) ;  /* 0x000003b000607944 */ /* 0x000fea0003c00000 */
.L_x_517:
[----:B------:R-:W-:Y:S05]  /*f7c0*/  BSYNC.RECONVERGENT B1 ;  /* 0x0000000000017941 */ /* 0x000fea0003800200 */
.L_x_515:
        /* <DEDUP_REMOVED lines=36> */
.L_x_519:
[----:B------:R-:W-:Y:S01]  /*fa10*/  IMAD.MOV.U32 R13, RZ, RZ, R2 ;  /* 0x000000ffff0d7224 */ /* 0x000fe200078e0002 */
[----:B------:R-:W-:-:S07]  /*fa20*/  MOV R12, 0xfa40 ;  /* 0x0000fa40000c7802 */ /* 0x000fce0000000f00 */
[----:B------:R-:W-:Y:S05]  /*fa30*/  CALL.REL.NOINC `($__internal_4_$__cuda_sm20_rem_u64) ;  /* 0x000003ac00c07944 */ /* 0x000fea0003c00000 */
.L_x_520:
[----:B------:R-:W-:Y:S05]  /*fa40*/  BSYNC.RECONVERGENT B1 ;  /* 0x0000000000017941 */ /* 0x000fea0003800200 */
.L_x_518:
[----:B------:R-:W0:Y:S01]  /*fa50*/  LDCU.64 UR12, c[0x0][0x390] ;  /* 0x00007200ff0c77ac */ /* 0x000e220008000a00 */
[----:B------:R-:W-:Y:S01]  /*fa60*/  MOV R4, 0x1 ;  /* 0x0000000100047802 */ /* 0x000fe20000000f00 */
[----:B------:R-:W-:Y:S01]  /*fa70*/  VIADD R3, R3, 0x2 ;  /* 0x0000000203037836 */ /* 0x000fe20000000000 */
[----:B0-----:R-:W-:-:S04]  /*fa80*/  IADD3 R8, P0, PT, R16, UR12, RZ ;  /* 0x0000000c10087c10 */ /* 0x001fc8000ff1e0ff */
[----:B------:R-:W-:-:S05]  /*fa90*/  IADD3.X R9, PT, PT, R17, UR13, RZ, P0, !PT ;  /* 0x0000000d11097c10 */ /* 0x000fca00087fe4ff */
[----:B------:R3:W-:Y:S04]  /*faa0*/  STG.E.U8 desc[UR8][R8.64], R4 ;  /* 0x0000000408007986 */ /* 0x0007e8000c101108 */
.L_x_514:
        /* <DEDUP_REMOVED lines=34> */
.L_x_522:
[----:B------:R-:W-:-:S07]  /*fcd0*/  MOV R12, 0xfcf0 ;  /* 0x0000fcf0000c7802 */ /* 0x000fce0000000f00 */
[----:B------:R-:W-:Y:S05]  /*fce0*/  CALL.REL.NOINC `($__internal_4_$__cuda_sm20_rem_u64) ;  /* 0x000003ac00147944 */ /* 0x000fea0003c00000 */
.L_x_523:
[----:B------:R-:W-:Y:S05]  /*fcf0*/  BSYNC.RECONVERGENT B1 ;  /* 0x0000000000017941 */ /* 0x000fea0003800200 */
.L_x_521:
[----:B------:R-:W0:Y:S01]  /*fd00*/  LDCU.64 UR12, c[0x0][0x390] ;  /* 0x00007200ff0c77ac */ /* 0x000e220008000a00 */
[----:B------:R-:W-:Y:S01]  /*fd10*/  IMAD.MOV.U32 R0, RZ, RZ, 0x1 ;  /* 0x00000001ff007424 */ /* 0x000fe200078e00ff */
[----:B0-----:R-:W-:-:S04]  /*fd20*/  IADD3 R2, P0, PT, R16, UR12, RZ ;  /* 0x0000000c10027c10 */ /* 0x001fc8000ff1e0ff */
[----:B------:R-:W-:-:S05]  /*fd30*/  IADD3.X R3, PT, PT, R17, UR13, RZ, P0, !PT ;  /* 0x0000000d11037c10 */ /* 0x000fca00087fe4ff */
[----:B------:R4:W-:Y:S04]  /*fd40*/  STG.E.U8 desc[UR8][R2.64], R0 ;  /* 0x0000000002007986 */ /* 0x0009e8000c101108 */
.L_x_474:
[----:B------:R0:W-:Y:S01]  /*fd50*/  STG.E desc[UR8][R36.64], R5 ;  /* 0x0000000524007986 */ /* 0x0001e2000c101908 */
[----:B------:R-:W-:Y:S05]  /*fd60*/  BRA `(.L_x_215) ;  /* 0x000000f8002c7947 */ /* 0x000fea0003800000 */
.L_x_216:
[----:B------:R-:W-:Y:S01]  /*fd70*/  LEA.HI.SX32 R5, R5, 0xffffffff, 0x1f ;  /* 0xffffffff05057811 */ /* 0x000fe200078ffaff */
[----:B------:R-:W-:Y:S02]  /*fd80*/  VIADD R0, R3, -UR5 ;  /* 0x8000000503007c36 */ /* 0x000fe40008000000 */
[----:B------:R-:W-:Y:S01]  /*fd90*/  HFMA2 R2, -RZ, RZ, 0, 5.9604644775390625e-08 ;  /* 0x00000001ff027431 */ /* 0x000fe200000001ff */
[----:B------:R-:W-:Y:S01]  /*fda0*/  BSSY.RECONVERGENT B1, `(.L_x_524) ;  /* 0x0000021000017945 */ /* 0x000fe20003800200 */
[----:B------:R-:W-:Y:S02]  /*fdb0*/  IMAD.MOV.U32 R6, RZ, RZ, RZ ;  /* 0x000000ffff067224 */ /* 0x000fe400078e00ff */
[----:B------:R-:W-:-:S05]  /*fdc0*/  IMAD R0, R5, UR5, R0 ;  /* 0x0000000505007c24 */ /* 0x000fca000f8e0200 */
[----:B------:R-:W-:-:S04]  /*fdd0*/  LEA R9, R0, 0x2, 0x1 ;  /* 0x0000000200097811 */ /* 0x000fc800078e08ff */
[--C-:B------:R-:W-:Y:S01]  /*fde0*/  SHF.R.S32.HI R3, RZ, 0x1f, R9.reuse ;  /* 0x0000001fff037819 */ /* 0x100fe20000011409 */
[----:B------:R-:W-:-:S04]  /*fdf0*/  IMAD.MOV.U32 R8, RZ, RZ, R9 ;  /* 0x000000ffff087224 */ /* 0x000fc800078e0009 */
[----:B------:R-:W-:-:S07]  /*fe00*/  IMAD.MOV.U32 R17, RZ, RZ, R3 ;  /* 0x000000ffff117224 */ /* 0x000fce00078e0003 */
.L_x_525:
[----:B------:R-:W-:Y:S01]  /*fe10*/  IMAD.WIDE.U32 R10, R17, 0x66666667, RZ ;  /* 0x66666667110a7825 */ /* 0x000fe200078e00ff */
[----:B------:R-:W-:Y:S02]  /*fe20*/  IADD3 R0, P2, PT, R9, 0x9, RZ ;  /* 0x0000000909007810 */ /* 0x000fe40007f5e0ff */
[----:B------:R-:W-:Y:S01]  /*fe30*/  ISETP.LT.AND P1, PT, R17, RZ, PT ;  /* 0x000000ff1100720c */ /* 0x000fe20003f21270 */
[----:B------:R-:W-:Y:S02]  /*fe40*/  VIADD R4, R2, 0x1 ;  /* 0x0000000102047836 */ /* 0x000fe40000000000 */
        /* <DEDUP_REMOVED lines=12> */
[----:B------:R-:W-:Y:S02]  /*ff10*/  ISETP.GT.U32.AND.EX P0, PT, R0, RZ, PT, P0 ;  /* 0x000000ff0000720c */ /* 0x000fe40003f04100 */
[----:B------:R-:W-:-:S02]  /*ff20*/  SHF.R.S64 R9, R9, 0x2, R10 ;  /* 0x0000000209097819 */ /* 0x000fc4000000100a */
[----:B------:R-:W-:Y:S02]  /*ff30*/  PRMT R7, R2, 0x7610, R7 ;  /* 0x0000761002077816 */ /* 0x000fe40000000007 */
[----:B------:R-:W-:Y:S02]  /*ff40*/  LEA.HI R9, P1, R10, R9, RZ, 0x1 ;  /* 0x000000090a097211 */ /* 0x000fe400078308ff */
[----:B------:R-:W-:Y:S01]  /*ff50*/  MOV R0, R6 ;  /* 0x0000000600007202 */ /* 0x000fe20000000f00 */
[----:B------:R-:W-:Y:S01]  /*ff60*/  VIADD R6, R6, 0x1 ;  /* 0x0000000106067836 */ /* 0x000fe20000000000 */
[----:B------:R-:W-:Y:S02]  /*ff70*/  LEA.HI.X.SX32 R10, R10, RZ, 0x1e, P1 ;  /* 0x000000ff0a0a7211 */ /* 0x000fe400008ff6ff */
[----:B------:R-:W-:-:S03]  /*ff80*/  PRMT R2, R4, 0x7610, R2 ;  /* 0x0000761004027816 */ /* 0x000fc60000000002 */
[----:B------:R-:W-:Y:S01]  /*ff90*/  IMAD.MOV.U32 R17, RZ, RZ, R10 ;  /* 0x000000ffff117224 */ /* 0x000fe200078e000a */
[----:B------:R-:W-:Y:S06]  /*ffa0*/  @P0 BRA `(.L_x_525) ;  /* 0xfffffffc00980947 */ /* 0x000fec000383ffff */
[----:B------:R-:W-:Y:S05]  /*ffb0*/  BSYNC.RECONVERGENT B1 ;  /* 0x0000000000017941 */ /* 0x000fea0003800200 */
.L_x_524:
[----:B------:R-:W-:Y:S01]  /*ffc0*/  BSSY.RECONVERGENT B1, `(.L_x_526) ;  /* 0x000001d000017945 */ /* 0x000fe20003800200 */
[----:B------:R-:W-:-:S07]  /*ffd0*/  IMAD.MOV.U32 R2, RZ, RZ, RZ ;  /* 0x000000ffff027224 */ /* 0x000fce00078e00ff */
.L_x_527:
[C---:B0-----:R-:W-:Y:S01]  /*ffe0*/  IMAD.WIDE.U32 R10, R3.reuse, 0x66666667, RZ ;  /* 0x66666667030a7825 */ /* 0x041fe200078e00ff */
[----:B------:R-:W-:-:S03]  /*fff0*/  ISETP.LT.AND P1, PT, R3, RZ, PT ;  /* 0x000000ff0300720c */ /* 0x000fc60003f21270 */
        /* <DEDUP_REMOVED lines=15> */
[----:B------:R-:W-:Y:S01]  /*100f0*/  IMAD.X R3, RZ, RZ, R3, P2 ;  /* 0x000000ffff037224 */ /* 0x000fe200010e0603 */
[----:B------:R-:W-:Y:S01]  /*10100*/  MOV R4, R2 ;  /* 0x0000000200047202 */ /* 0x000fe20000000f00 */
        /* <DEDUP_REMOVED lines=9> */
.L_x_526:
[----:B------:R-:W-:Y:S01]  /*101a0*/  IMAD.MOV.U32 R8, RZ, RZ, 0x30 ;  /* 0x00000030ff087424 */ /* 0x000fe200078e00ff */
[----:B------:R-:W-:Y:S01]  /*101b0*/  IADD3 R3, PT, PT, R1, R4, RZ ;  /* 0x0000000401037210 */ /* 0x000fe20007ffe0ff */
[----:B------:R-:W-:Y:S01]  /*101c0*/  BSSY.RECONVERGENT B1, `(.L_x_528) ;  /* 0x0000017000017945 */ /* 0x000fe20003800200 */
[----:B------:R-:W-:Y:S01]  /*101d0*/  ISETP.GE.U32.AND P3, PT, R0, 0x3, PT ;  /* 0x000000030000780c */ /* 0x000fe20003f66070 */
[----:B------:R-:W-:Y:S01]  /*101e0*/  IMAD.MOV.U32 R2, RZ, RZ, RZ ;  /* 0x000000ffff027224 */ /* 0x000fe200078e00ff */
[----:B------:R-:W-:Y:S01]  /*101f0*/  LOP3.LUT R16, R6, 0x3, RZ, 0xc0, !PT ;  /* 0x0000000306107812 */ /* 0x000fe200078ec0ff */
[----:B------:R1:W-:Y:S01]  /*10200*/  STL.U8 [R3+0xa1], R8 ;  /* 0x0000a10803007387 */ /* 0x0003e20000100000 */
[----:B------:R-:W-:Y:S01]  /*10210*/  ISETP.GE.U32.AND P0, PT, R0, 0xf, PT ;  /* 0x0000000f0000780c */ /* 0x000fe20003f06070 */
[----:B------:R-:W-:Y:S01]  /*10220*/  IMAD.MOV.U32 R4, RZ, RZ, RZ ;  /* 0x000000ffff047224 */ /* 0x000fe200078e00ff */
[----:B------:R-:W-:-:S07]  /*10230*/  ISETP.NE.AND P1, PT, R16, RZ, PT ;  /* 0x000000ff1000720c */ /* 0x000fce0003f25270 */
[----:B-1----:R-:W-:Y:S06]  /*10240*/  @!P3 BRA `(.L_x_529) ;  /* 0x000000000038b947 */ /* 0x002fec0003800000 */
[----:B------:R-:W-:Y:S01]  /*10250*/  LOP3.LUT R4, R6, 0xfffffffc, RZ, 0xc0, !PT ;  /* 0xfffffffc06047812 */ /* 0x000fe200078ec0ff */
[----:B------:R-:W-:-:S07]  /*10260*/  IMAD.MOV.U32 R3, RZ, RZ, RZ ;  /* 0x000000ffff037224 */ /* 0x000fce00078e00ff */
.L_x_530:
[----:B-1----:R-:W-:-:S05]  /*10270*/  IADD3 R13, PT, PT, R1, R3, RZ ;  /* 0x00000003010d7210 */ /* 0x002fca0007ffe0ff */
        /* <DEDUP_REMOVED lines=11> */
.L_x_529:
[----:B------:R-:W-:Y:S05]  /*10330*/  BSYNC.RECONVERGENT B1 ;  /* 0x0000000000017941 */ /* 0x000fea0003800200 */
.L_x_528:
[----:B------:R-:W-:Y:S04]  /*10340*/  BSSY.RECONVERGENT B1, `(.L_x_531) ;  /* 0x000000a000017945 */ /* 0x000fe80003800200 */
[----:B------:R-:W-:Y:S05]  /*10350*/  @!P1 BRA `(.L_x_532) ;  /* 0x0000000000209947 */ /* 0x000fea0003800000 */
[----:B------:R-:W-:-:S07]  /*10360*/  IMAD.MOV.U32 R3, RZ, RZ, RZ ;  /* 0x000000ffff037224 */ /* 0x000fce00078e00ff */
.L_x_533:
[----:B0-2---:R-:W-:-:S05]  /*10370*/  IMAD.IADD R9, R1, 0x1, R4 ;  /* 0x0000000101097824 */ /* 0x005fca00078e0204 */
[----:B-1----:R-:W2:Y:S01]  /*10380*/  LDL.U8 R8, [R9+0xa0] ;  /* 0x0000a00009087983 */ /* 0x002ea20000100000 */
[----:B------:R-:W-:Y:S01]  /*10390*/  IADD3 R3, PT, PT, R3, 0x1, RZ ;  /* 0x0000000103037810 */ /* 0x000fe20007ffe0ff */
[----:B------:R-:W-:-:S03]  /*103a0*/  VIADD R4, R4, 0x1 ;  /* 0x0000000104047836 */ /* 0x000fc60000000000 */
[----:B------:R-:W-:Y:S01]  /*103b0*/  ISETP.NE.AND P2, PT, R3, R16, PT ;  /* 0x000000100300720c */ /* 0x000fe20003f45270 */
[----:B--2---:R2:W-:-:S12]  /*103c0*/  STL.U8 [R9], R8 ;  /* 0x0000000809007387 */ /* 0x0045d80000100000 */
[----:B------:R-:W-:Y:S05]  /*103d0*/  @P2 BRA `(.L_x_533) ;  /* 0xfffffffc00e42947 */ /* 0x000fea000383ffff */
.L_x_532:
[----:B------:R-:W-:Y:S05]  /*103e0*/  BSYNC.RECONVERGENT B1 ;  /* 0x0000000000017941 */ /* 0x000fea0003800200 */
.L_x_531:
[----:B------:R-:W-:Y:S01]  /*103f0*/  BSSY.RECONVERGENT B1, `(.L_x_534) ;  /* 0x000001c000017945 */ /* 0x000fe20003800200 */
[----:B------:R-:W-:Y:S02]  /*10400*/  IMAD.MOV.U32 R4, RZ, RZ, RZ ;  /* 0x000000ffff047224 */ /* 0x000fe400078e00ff */
[----:B------:R-:W-:Y:S01]  /*10410*/  VIADD R27, R1, 0x10 ;  /* 0x00000010011b7836 */ /* 0x000fe20000000000 */
[----:B------:R-:W-:Y:S06]  /*10420*/  @!P3 BRA `(.L_x_535) ;  /* 0x000000000060b947 */ /* 0x000fec0003800000 */
[----:B------:R-:W-:Y:S01]  /*10430*/  HFMA2 R3, -RZ, RZ, 0, 0 ;  /* 0x00000000ff037431 */ /* 0x000fe200000001ff */
[----:B------:R-:W-:-:S07]  /*10440*/  LOP3.LUT R2, R6, 0xfffffffc, RZ, 0xc0, !PT ;  /* 0xfffffffc06027812 */ /* 0x000fce00078ec0ff */
.L_x_536:
[----:B---3--:R-:W-:-:S05]  /*10450*/  IMAD.IADD R15, R1, 0x1, R3 ;  /* 0x00000001010f7824 */ /* 0x008fca00078e0203 */
[----:B-12---:R1:W0:Y:S01]  /*10460*/  LDL R8, [R15] ;  /* 0x000000000f087983 */ /* 0x0062220000100800 */
[C---:B------:R-:W-:Y:S02]  /*10470*/  IMAD R17, R3.reuse, 0x8, R27 ;  /* 0x0000000803117824 */ /* 0x040fe400078e021b */
[----:B------:R-:W-:Y:S02]  /*10480*/  VIADD R3, R3, 0x4 ;  /* 0x0000000403037836 */ /* 0x000fe40000000000 */
[----:B-1----:R-:W-:-:S03]  /*10490*/  IMAD.MOV.U32 R15, RZ, RZ, RZ ;  /* 0x000000ffff0f7224 */ /* 0x002fc600078e00ff */
[----:B------:R-:W-:Y:S02]  /*104a0*/  ISETP.NE.AND P2, PT, R3, R2, PT ;  /* 0x000000020300720c */ /* 0x000fe40003f45270 */
[C---:B0-----:R-:W-:Y:S02]  /*104b0*/  PRMT R10, R8.reuse, 0x7770, RZ ;  /* 0x00007770080a7816 */ /* 0x041fe400000000ff */
[C---:B------:R-:W-:Y:S02]  /*104c0*/  PRMT R9, R8.reuse, 0x7771, RZ ;  /* 0x0000777108097816 */ /* 0x040fe400000000ff */
[C---:B------:R-:W-:Y:S02]  /*104d0*/  PRMT R11, R8.reuse, 0x7773, RZ ;  /* 0x00007773080b7816 */ /* 0x040fe400000000ff */
[----:B------:R-:W-:Y:S02]  /*104e0*/  PRMT R8, R8, 0x7772, RZ ;  /* 0x0000777208087816 */ /* 0x000fe400000000ff */
[----:B------:R-:W-:-:S02]  /*104f0*/  LOP3.LUT R10, R10, 0xff, RZ, 0xc0, !PT ;  /* 0x000000ff0a0a7812 */ /* 0x000fc400078ec0ff */
[----:B------:R-:W-:Y:S02]  /*10500*/  LOP3.LUT R13, R9, 0xff, RZ, 0xc0, !PT ;  /* 0x000000ff090d7812 */ /* 0x000fe400078ec0ff */
[----:B------:R-:W-:Y:S01]  /*10510*/  LOP3.LUT R12, R8, 0xff, RZ, 0xc0, !PT ;  /* 0x000000ff080c7812 */ /* 0x000fe200078ec0ff */
[----:B------:R-:W-:Y:S01]  /*10520*/  IMAD.MOV.U32 R8, RZ, RZ, R10 ;  /* 0x000000ffff087224 */ /* 0x000fe200078e000a */
[----:B------:R-:W-:Y:S01]  /*10530*/  LOP3.LUT R14, R11, 0xff, RZ, 0xc0, !PT ;  /* 0x000000ff0b0e7812 */ /* 0x000fe200078ec0ff */
[----:B------:R-:W-:Y:S01]  /*10540*/  IMAD.MOV.U32 R10, RZ, RZ, R13 ;  /* 0x000000ffff0a7224 */ /* 0x000fe200078e000d */
[----:B------:R-:W-:Y:S01]  /*10550*/  MOV R9, RZ ;  /* 0x000000ff00097202 */ /* 0x000fe20000000f00 */
[----:B------:R-:W-:Y:S01]  /*10560*/  IMAD.MOV.U32 R11, RZ, RZ, RZ ;  /* 0x000000ffff0b7224 */ /* 0x000fe200078e00ff */
[----:B------:R-:W-:-:S04]  /*10570*/  MOV R13, RZ ;  /* 0x000000ff000d7202 */ /* 0x000fc80000000f00 */
[----:B------:R3:W-:Y:S04]  /*10580*/  STL.128 [R17], R8 ;  /* 0x0000000811007387 */ /* 0x0007e80000100c00 */
[----:B------:R3:W-:Y:S01]  /*10590*/  STL.128 [R17+0x10], R12 ;  /* 0x0000100c11007387 */ /* 0x0007e20000100c00 */
[----:B------:R-:W-:Y:S05]  /*105a0*/  @P2 BRA `(.L_x_536) ;  /* 0xfffffffc00a82947 */ /* 0x000fea000383ffff */
.L_x_535:
[----:B------:R-:W-:Y:S05]  /*105b0*/  BSYNC.RECONVERGENT B1 ;  /* 0x0000000000017941 */ /* 0x000fea0003800200 */
.L_x_534:
[----:B------:R-:W-:Y:S04]  /*105c0*/  BSSY.RECONVERGENT B1, `(.L_x_537) ;  /* 0x000000c000017945 */ /* 0x000fe80003800200 */
[----:B------:R-:W-:Y:S05]  /*105d0*/  @!P1 BRA `(.L_x_538) ;  /* 0x0000000000289947 */ /* 0x000fea0003800000 */
[----:B------:R-:W-:-:S07]  /*105e0*/  IMAD.MOV.U32 R3, RZ, RZ, RZ ;  /* 0x000000ffff037224 */ /* 0x000fce00078e00ff */
.L_x_539:
[----:B-1234-:R-:W-:-:S06]  /*105f0*/  IMAD.IADD R8, R1, 0x1, R2 ;  /* 0x0000000101087824 */ /* 0x01efcc00078e0202 */
[----:B------:R-:W2:Y:S01]  /*10600*/  LDL.U8 R8, [R8] ;  /* 0x0000000008087983 */ /* 0x000ea20000100000 */
[C---:B------:R-:W-:Y:S01]  /*10610*/  LEA R11, R2.reuse, R27, 0x3 ;  /* 0x0000001b020b7211 */ /* 0x040fe200078e18ff */
[----:B0-----:R-:W-:Y:S02]  /*10620*/  IMAD.MOV.U32 R9, RZ, RZ, RZ ;  /* 0x000000ffff097224 */ /* 0x001fe400078e00ff */
[----:B------:R-:W-:Y:S02]  /*10630*/  VIADD R3, R3, 0x1 ;  /* 0x0000000103037836 */ /* 0x000fe40000000000 */
[----:B------:R-:W-:-:S03]  /*10640*/  VIADD R2, R2, 0x1 ;  /* 0x0000000102027836 */ /* 0x000fc60000000000 */
[----:B------:R-:W-:Y:S01]  /*10650*/  ISETP.NE.AND P1, PT, R3, R16, PT ;  /* 0x000000100300720c */ /* 0x000fe20003f25270 */
[----:B--2---:R4:W-:-:S12]  /*10660*/  STL.64 [R11], R8 ;  /* 0x000000080b007387 */ /* 0x0049d80000100a00 */
[----:B------:R-:W-:Y:S05]  /*10670*/  @P1 BRA `(.L_x_539) ;  /* 0xfffffffc00dc1947 */ /* 0x000fea000383ffff */
.L_x_538:
[----:B------:R-:W-:Y:S05]  /*10680*/  BSYNC.RECONVERGENT B1 ;  /* 0x0000000000017941 */ /* 0x000fea0003800200 */
.L_x_537:
[----:B------:R-:W-:Y:S01]  /*10690*/  BSSY.RECONVERGENT B1, `(.L_x_540) ;  /* 0x0000172000017945 */ /* 0x000fe20003800200 */
[----:B------:R-:W-:Y:S02]  /*106a0*/  CS2R R24, SRZ ;  /* 0x0000000000187805 */ /* 0x000fe4000001ff00 */
[----:B------:R-:W-:Y:S01]  /*106b0*/  MOV R26, RZ ;  /* 0x000000ff001a7202 */ /* 0x000fe20000000f00 */
[----:B------:R-:W-:Y:S06]  /*106c0*/  @!P0 BRA `(.L_x_541) ;  /* 0x0000001400b88947 */ /* 0x000fec0003800000 */
[----:B------:R-:W-:Y:S01]  /*106d0*/  ISETP.GE.U32.AND P1, PT, R0, 0x3f, PT ;  /* 0x0000003f0000780c */ /* 0x000fe20003f26070 */
[----:B------:R-:W-:Y:S01]  /*106e0*/  BSSY.RECONVERGENT B2, `(.L_x_542) ;  /* 0x00000cd000027945 */ /* 0x000fe20003800200 */
[----:B------:R-:W-:Y:S01]  /*106f0*/  SHF.R.U32.HI R2, RZ, 0x4, R6 ;  /* 0x00000004ff027819 */ /* 0x000fe20000011606 */
[----:B------:R-:W-:Y:S01]  /*10700*/  IMAD.MOV.U32 R0, RZ, RZ, RZ ;  /* 0x000000ffff007224 */ /* 0x000fe200078e00ff */
[----:B------:R-:W-:Y:S01]  /*10710*/  CS2R R24, SRZ ;  /* 0x0000000000187805 */ /* 0x000fe2000001ff00 */
[----:B------:R-:W-:Y:S01]  /*10720*/  IMAD.MOV.U32 R26, RZ, RZ, RZ ;  /* 0x000000ffff1a7224 */ /* 0x000fe200078e00ff */
[----:B------:R-:W-:Y:S01]  /*10730*/  VIMNMX.U32 R2, PT, PT, R2, 0x1, !PT ;  /* 0x0000000102027848 */ /* 0x000fe20007fe0000 */
[----:B------:R-:W-:-:S03]  /*10740*/  IMAD.MOV.U32 R4, RZ, RZ, RZ ;  /* 0x000000ffff047224 */ /* 0x000fc600078e00ff */
[----:B------:R-:W-:-:S04]  /*10750*/  LOP3.LUT R29, R2, 0x3, RZ, 0xc0, !PT ;  /* 0x00000003021d7812 */ /* 0x000fc800078ec0ff */
[----:B------:R-:W-:Y:S01]  /*10760*/  ISETP.NE.AND P0, PT, R29, RZ, PT ;  /* 0x000000ff1d00720c */ /* 0x000fe20003f05270 */
[----:B------:R-:W-:-:S12]  /*10770*/  @!P1 BRA `(.L_x_543) ;  /* 0x0000000c000c9947 */ /* 0x000fd80003800000 */
[----:B------:R-:W-:Y:S01]  /*10780*/  HFMA2 R3, -RZ, RZ, 0, 0 ;  /* 0x00000000ff037431 */ /* 0x000fe200000001ff */
[----:B------:R-:W-:Y:S01]  /*10790*/  LOP3.LUT R0, R2, 0xffffffc, RZ, 0xc0, !PT ;  /* 0x0ffffffc02007812 */ /* 0x000fe200078ec0ff */
[----:B------:R-:W-:Y:S02]  /*107a0*/  IMAD.MOV.U32 R26, RZ, RZ, RZ ;  /* 0x000000ffff1a7224 */ /* 0x000fe400078e00ff */
[----:B------:R-:W-:-:S07]  /*107b0*/  IMAD.MOV.U32 R25, RZ, RZ, RZ ;  /* 0x000000ffff197224 */ /* 0x000fce00078e00ff */
.L_x_544:
[----:B-1234-:R-:W-:-:S05]  /*107c0*/  IMAD.SHL.U32 R8, R3, 0x2, RZ ;  /* 0x0000000203087824 */ /* 0x01efca00078e00ff */
[----:B------:R-:W-:-:S05]  /*107d0*/  LEA R32, R8, R27, 0x3 ;  /* 0x0000001b08207211 */ /* 0x000fca00078e18ff */
[----:B0-----:R-:W2:Y:S04]  /*107e0*/  LDL.128 R8, [R32] ;  /* 0x0000000020087983 */ /* 0x001ea80000100c00 */
        /* <DEDUP_REMOVED lines=8> */
[----:B------:R-:W-:Y:S02]  /*10870*/  IMAD R11, R11, 0x2745937f, RZ ;  /* 0x2745937f0b0b7824 */ /* 0x000fe400078e02ff */
[----:B------:R-:W-:Y:S02]  /*10880*/  IMAD.IADD R33, R31, 0x1, R33 ;  /* 0x000000011f217824 */ /* 0x000fe400078e0221 */
[C---:B------:R-:W-:Y:S02]  /*10890*/  IMAD R35, R8.reuse, -0x775ed616, R9 ;  /* 0x88a129ea08237824 */ /* 0x040fe400078e0209 */
[----:B------:R-:W-:-:S04]  /*108a0*/  IMAD.WIDE.U32 R30, R8, -0x80000000, RZ ;  /* 0x80000000081e7825 */ /* 0x000fc800078e00ff */
[----:B------:R-:W-:-:S04]  /*108b0*/  IMAD.WIDE.U32 R8, R10, 0x2745937f, RZ ;  /* 0x2745937f0a087825 */ /* 0x000fc800078e00ff */
[----:B------:R-:W-:Y:S01]  /*108c0*/  IMAD R43, R10, 0x4cf5ad43, R11 ;  /* 0x4cf5ad430a2b7824 */ /* 0x000fe200078e020b */
[----:B------:R-:W-:Y:S01]  /*108d0*/  SHF.R.U32.HI R11, RZ, 0x1, R33 ;  /* 0x00000001ff0b7819 */ /* 0x000fe20000011621 */
[----:B0-----:R-:W-:Y:S02]  /*108e0*/  IMAD.IADD R32, R31, 0x1, R35 ;  /* 0x000000011f207824 */ /* 0x001fe400078e0223 */
[----:B---3--:R-:W-:Y:S01]  /*108f0*/  IMAD R35, R15, 0x2745937f, RZ ;  /* 0x2745937f0f237824 */ /* 0x008fe200078e02ff */
[----:B------:R-:W-:Y:S01]  /*10900*/  IADD3 R31, PT, PT, R9, R43, RZ ;  /* 0x0000002b091f7210 */ /* 0x000fe20007ffe0ff */
[----:B------:R-:W-:Y:S01]  /*10910*/  IMAD R32, R32, 0x2745937f, RZ ;  /* 0x2745937f20207824 */ /* 0x000fe200078e02ff */
[----:B------:R-:W-:Y:S01]  /*10920*/  LOP3.LUT R11, R11, R30, RZ, 0xfc, !PT ;  /* 0x0000001e0b0b7212 */ /* 0x000fe200078efcff */
[----:B------:R-:W-:Y:S01]  /*10930*/  IMAD R30, R10, 0x4e8b26fe, RZ ;  /* 0x4e8b26fe0a1e7824 */ /* 0x000fe200078e02ff */
[----:B------:R-:W-:Y:S01]  /*10940*/  SHF.R.U32.HI R9, RZ, 0x1f, R31 ;  /* 0x0000001fff097819 */ /* 0x000fe2000001161f */
[----:B------:R-:W-:-:S02]  /*10950*/  IMAD R35, R14, 0x4cf5ad43, R35 ;  /* 0x4cf5ad430e237824 */ /* 0x000fc400078e0223 */
[----:B------:R-:W-:Y:S01]  /*10960*/  IMAD R33, R11, 0x4cf5ad43, R32 ;  /* 0x4cf5ad430b217824 */ /* 0x000fe200078e0220 */
[----:B------:R-:W-:Y:S01]  /*10970*/  LOP3.LUT R9, R9, R30, RZ, 0xfc, !PT ;  /* 0x0000001e09097212 */ /* 0x000fe200078efcff */
[----:B------:R-:W-:Y:S01]  /*10980*/  IMAD.WIDE.U32 R10, R11, 0x2745937f, RZ ;  /* 0x2745937f0b0a7825 */ /* 0x000fe200078e00ff */
[----:B------:R-:W-:-:S03]  /*10990*/  SHF.R.U64 R30, R8, 0x1f, R31 ;  /* 0x0000001f081e7819 */ /* 0x000fc6000000121f */
[----:B------:R-:W-:Y:S01]  /*109a0*/  IMAD R31, R9, 0x114253d5, RZ ;  /* 0x114253d5091f7824 */ /* 0x000fe200078e02ff */
[----:B------:R-:W-:Y:S01]  /*109b0*/  LOP3.LUT R4, R10, R4, RZ, 0x3c, !PT ;  /* 0x000000040a047212 */ /* 0x000fe200078e3cff */
[----:B------:R-:W-:-:S04]  /*109c0*/  IMAD.WIDE.U32 R8, R30, 0x114253d5, RZ ;  /* 0x114253d51e087825 */ /* 0x000fc800078e00ff */
[----:B------:R-:W-:Y:S02]  /*109d0*/  IMAD.IADD R11, R11, 0x1, R33 ;  /* 0x000000010b0b7824 */ /* 0x000fe400078e0221 */
[----:B------:R-:W-:Y:S01]  /*109e0*/  IMAD R33, R30, -0x783c846f, R31 ;  /* 0x87c37b911e217824 */ /* 0x000fe200078e021f */
[----:B------:R-:W-:Y:S01]  /*109f0*/  LOP3.LUT R30, R8, R26, RZ, 0x3c, !PT ;  /* 0x0000001a081e7212 */ /* 0x000fe200078e3cff */
[----:B-----5:R-:W-:Y:S01]  /*10a00*/  IMAD R23, R23, 0x2745937f, RZ ;  /* 0x2745937f17177824 */ /* 0x020fe200078e02ff */
[----:B------:R-:W-:Y:S01]  /*10a10*/  LOP3.LUT R11, R11, R24, RZ, 0x3c, !PT ;  /* 0x000000180b0b7212 */ /* 0x000fe200078e3cff */
[----:B------:R-:W-:Y:S02]  /*10a20*/  IMAD.IADD R8, R9, 0x1, R33 ;  /* 0x0000000109087824 */ /* 0x000fe400078e0221 */
[----:B------:R-:W-:Y:S01]  /*10a30*/  IMAD R33, R13, 0x114253d5, RZ ;  /* 0x114253d50d217824 */ /* 0x000fe200078e02ff */
[----:B------:R-:W-:Y:S01]  /*10a40*/  SHF.L.W.U32.HI R31, R11, 0x1b, R4 ;  /* 0x0000001b0b1f7819 */ /* 0x000fe20000010e04 */
[----:B------:R-:W-:Y:S01]  /*10a50*/  IMAD.U32 R13, R13, -0x80000000, RZ ;  /* 0x800000000d0d7824 */ /* 0x000fe200078e00ff */
[----:B------:R-:W-:Y:S01]  /*10a60*/  SHF.L.W.U32.HI R24, R4, 0x1b, R11 ;  /* 0x0000001b04187819 */ /* 0x000fe20000010e0b */
[----:B------:R-:W-:Y:S01]  /*10a70*/  IMAD.WIDE.U32 R10, R12, 0x114253d5, RZ ;  /* 0x114253d50c0a7825 */ /* 0x000fe200078e00ff */
[----:B------:R-:W-:-:S02]  /*10a80*/  LOP3.LUT R15, R8, R25, RZ, 0x3c, !PT ;  /* 0x00000019080f7212 */ /* 0x000fc400078e3cff */
[----:B------:R-:W-:Y:S01]  /*10a90*/  IADD3 R31, P1, PT, R31, R26, RZ ;  /* 0x0000001a1f1f7210 */ /* 0x000fe20007f3e0ff */
[----:B------:R-:W-:Y:S01]  /*10aa0*/  IMAD.WIDE.U32 R8, R14, 0x2745937f, RZ ;  /* 0x2745937f0e087825 */ /* 0x000fe200078e00ff */
[----:B------:R-:W-:Y:S02]  /*10ab0*/  SHF.L.W.U32.HI R4, R30, 0x1f, R15 ;  /* 0x0000001f1e047819 */ /* 0x000fe40000010e0f */
[----:B------:R-:W-:Y:S01]  /*10ac0*/  IADD3.X R25, PT, PT, R24, R25, RZ, P1, !PT ;  /* 0x0000001918197210 */ /* 0x000fe20000ffe4ff */
[C---:B------:R-:W-:Y:S01]  /*10ad0*/  IMAD R10, R12.reuse, -0x783c846f, R33 ;  /* 0x87c37b910c0a7824 */ /* 0x040fe200078e0221 */
[----:B------:R-:W-:Y:S01]  /*10ae0*/  SHF.L.W.U32.HI R15, R15, 0x1f, R30 ;  /* 0x0000001f0f0f7819 */ /* 0x000fe20000010e1e */
[----:B------:R-:W-:Y:S02]  /*10af0*/  IMAD.IADD R9, R9, 0x1, R35 ;  /* 0x0000000109097824 */ /* 0x000fe400078e0223 */
[----:B------:R-:W-:Y:S02]  /*10b00*/  IMAD.IADD R10, R11, 0x1, R10 ;  /* 0x000000010b0a7824 */ /* 0x000fe400078e020a */
[----:B------:R-:W-:Y:S01]  /*10b10*/  IMAD R11, R12, -0x775ed616, R13 ;  /* 0x88a129ea0c0b7824 */ /* 0x000fe200078e020d */
[----:B------:R-:W-:Y:S01]  /*10b20*/  SHF.R.U64 R24, R8, 0x1f, R9 ;  /* 0x0000001f08187819 */ /* 0x000fe20000001209 */
[----:B------:R-:W-:-:S04]  /*10b30*/  IMAD.WIDE.U32 R12, R12, -0x80000000, RZ ;  /* 0x800000000c0c7825 */ /* 0x000fc800078e00ff */
        /* <DEDUP_REMOVED lines=13> */
[----:B------:R-:W-:Y:S01]  /*10c10*/  IMAD.WIDE.U32 R30, R30, 0x2745937f, RZ ;  /* 0x2745937f1e1e7825 */ /* 0x000fe200078e00ff */
[----:B------:R-:W-:-:S03]  /*10c20*/  IADD3 R33, PT, PT, R13, R25, RZ ;  /* 0x000000190d217210 */ /* 0x000fc60007ffe0ff */
[----:B------:R-:W-:Y:S01]  /*10c30*/  IMAD.IADD R26, R31, 0x1, R35 ;  /* 0x000000011f1a7824 */ /* 0x000fe200078e0223 */
[----:B------:R-:W-:Y:S01]  /*10c40*/  LOP3.LUT R13, R30, R12, RZ, 0x3c, !PT ;  /* 0x0000000c1e0d7212 */ /* 0x000fe200078e3cff */
[----:B------:R-:W-:Y:S02]  /*10c50*/  IMAD.X R4, R4, 0x1, R33, P1 ;  /* 0x0000000104047824 */ /* 0x000fe400008e0621 */
[----:B------:R-:W-:Y:S01]  /*10c60*/  IMAD.MOV.U32 R8, RZ, RZ, 0x38495ab5 ;  /* 0x38495ab5ff087424 */ /* 0x000fe200078e00ff */
[----:B------:R-:W-:Y:S01]  /*10c70*/  LOP3.LUT R12, R26, R33, RZ, 0x3c, !PT ;  /* 0x000000211a0c7212 */ /* 0x000fe200078e3cff */
[----:B------:R-:W-:Y:S02]  /*10c80*/  IMAD.MOV.U32 R9, RZ, RZ, 0x0 ;  /* 0x00000000ff097424 */ /* 0x000fe400078e00ff */
[----:B------:R-:W-:Y:S02]  /*10c90*/  IMAD R43, R14, 0x114253d5, RZ ;  /* 0x114253d50e2b7824 */ /* 0x000fe400078e02ff */
[----:B------:R-:W-:Y:S01]  /*10ca0*/  IMAD R31, R4, 0x5, RZ ;  /* 0x00000005041f7824 */ /* 0x000fe200078e02ff */
[----:B------:R-:W-:Y:S01]  /*10cb0*/  SHF.L.W.U32.HI R4, R13, 0x1b, R12 ;  /* 0x0000001b0d047819 */ /* 0x000fe20000010e0c */
[----:B------:R-:W-:Y:S01]  /*10cc0*/  IMAD.WIDE.U32 R14, R15, 0x5, R8 ;  /* 0x000000050f0e7825 */ /* 0x000fe200078e0008 */
[----:B------:R-:W-:-:S03]  /*10cd0*/  SHF.L.W.U32.HI R13, R12, 0x1b, R13 ;  /* 0x0000001b0c0d7819 */ /* 0x000fc60000010e0d */
[C---:B----4-:R-:W-:Y:S01]  /*10ce0*/  IMAD R33, R17.reuse, 0x114253d5, RZ ;  /* 0x114253d511217824 */ /* 0x050fe200078e02ff */
[----:B------:R-:W-:Y:S01]  /*10cf0*/  SHF.L.U32 R17, R17, 0x1f, RZ ;  /* 0x0000001f11117819 */ /* 0x000fe200000006ff */
[----:B------:R-:W-:Y:S01]  /*10d00*/  IMAD.IADD R26, R15, 0x1, R31 ;  /* 0x000000010f1a7824 */ /* 0x000fe200078e021f */
[----:B------:R-:W-:Y:S01]  /*10d10*/  IADD3 R15, P1, PT, R13, R14, RZ ;  /* 0x0000000e0d0f7210 */ /* 0x000fe20007f3e0ff */
[----:B------:R-:W-:-:S04]  /*10d20*/  IMAD.WIDE.U32 R12, R16, 0x114253d5, RZ ;  /* 0x114253d5100c7825 */ /* 0x000fc800078e00ff */
[----:B------:R-:W-:Y:S02]  /*10d30*/  IMAD R33, R16, -0x783c846f, R33 ;  /* 0x87c37b9110217824 */ /* 0x000fe400078e0221 */
[C---:B------:R-:W-:Y:S02]  /*10d40*/  IMAD R43, R24.reuse, -0x783c846f, R43 ;  /* 0x87c37b91182b7824 */ /* 0x040fe400078e022b */
[----:B------:R-:W-:-:S04]  /*10d50*/  IMAD.WIDE.U32 R24, R24, 0x114253d5, RZ ;  /* 0x114253d518187825 */ /* 0x000fc800078e00ff */
[----:B------:R-:W-:Y:S01]  /*10d60*/  IMAD R31, R16, -0x775ed616, R17 ;  /* 0x88a129ea101f7824 */ /* 0x000fe200078e0211 */
[----:B------:R-:W-:Y:S01]  /*10d70*/  LOP3.LUT R24, R24, R14, RZ, 0x3c, !PT ;  /* 0x0000000e18187212 */ /* 0x000fe200078e3cff */
[----:B------:R-:W-:Y:S02]  /*10d80*/  IMAD R35, R19, 0x2745937f, RZ ;  /* 0x2745937f13237824 */ /* 0x000fe400078e02ff */
[----:B------:R-:W-:-:S04]  /*10d90*/  IMAD.WIDE.U32 R16, R16, -0x80000000, RZ ;  /* 0x8000000010107825 */ /* 0x000fc800078e00ff */
[----:B------:R-:W-:Y:S01]  /*10da0*/  IMAD.X R19, R4, 0x1, R26, P1 ;  /* 0x0000000104137824 */ /* 0x000fe200008e061a */
[----:B------:R-:W-:Y:S01]  /*10db0*/  IADD3 R14, PT, PT, R17, R31, RZ ;  /* 0x0000001f110e7210 */ /* 0x000fe20007ffe0ff */
[----:B------:R-:W-:Y:S02]  /*10dc0*/  IMAD.IADD R4, R13, 0x1, R33 ;  /* 0x000000010d047824 */ /* 0x000fe400078e0221 */
[----:B------:R-:W-:-:S03]  /*10dd0*/  IMAD.WIDE.U32 R12, R18, 0x2745937f, RZ ;  /* 0x2745937f120c7825 */ /* 0x000fc600078e00ff */
[----:B------:R-:W-:Y:S01]  /*10de0*/  SHF.R.U32.HI R17, RZ, 0x1, R4 ;  /* 0x00000001ff117819 */ /* 0x000fe20000011604 */
[----:B------:R-:W-:Y:S02]  /*10df0*/  IMAD R35, R18, 0x4cf5ad43, R35 ;  /* 0x4cf5ad4312237824 */ /* 0x000fe400078e0223 */
[----:B------:R-:W-:Y:S01]  /*10e00*/  IMAD.IADD R25, R25, 0x1, R43 ;  /* 0x0000000119197824 */ /* 0x000fe200078e022b */
[----:B------:R-:W-:Y:S01]  /*10e10*/  LOP3.LUT R16, R17, R16, RZ, 0xfc, !PT ;  /* 0x0000001011107212 */ /* 0x000fe200078efcff */
[----:B------:R-:W-:Y:S02]  /*10e20*/  IMAD.IADD R31, R13, 0x1, R35 ;  /* 0x000000010d1f7824 */ /* 0x000fe400078e0223 */
        /* <DEDUP_REMOVED lines=10> */
[----:B------:R-:W-:Y:S01]  /*10ed0*/  IADD3 R25, P1, PT, R25, R14, RZ ;  /* 0x0000000e19197210 */ /* 0x000fe20007f3e0ff */
[----:B------:R-:W-:Y:S01]  /*10ee0*/  IMAD.WIDE.U32 R16, R16, 0x2745937f, RZ ;  /* 0x2745937f10107825 */ /* 0x000fe200078e00ff */
[----:B------:R-:W-:-:S03]  /*10ef0*/  SHF.R.U64 R12, R12, 0x1f, R31 ;  /* 0x0000001f0c0c7819 */ /* 0x000fc6000000121f */
[----:B------:R-:W-:Y:S02]  /*10f00*/  IMAD.IADD R18, R15, 0x1, R19 ;  /* 0x000000010f127824 */ /* 0x000fe400078e0213 */
[----:B------:R-:W-:Y:S01]  /*10f10*/  IMAD.IADD R15, R17, 0x1, R33 ;  /* 0x00000001110f7824 */ /* 0x000fe200078e0221 */
[----:B------:R-:W-:Y:S01]  /*10f20*/  LOP3.LUT R17, R16, R14, RZ, 0x3c, !PT ;  /* 0x0000000e10117212 */ /* 0x000fe200078e3cff */
[----:B------:R-:W-:Y:S01]  /*10f30*/  IMAD R13, R13, 0x114253d5, RZ ;  /* 0x114253d50d0d7824 */ /* 0x000fe200078e02ff */
[-C--:B------:R-:W-:Y:S02]  /*10f40*/  IADD3.X R19, PT, PT, R4, R18.reuse, RZ, P1, !PT ;  /* 0x0000001204137210 */ /* 0x080fe40000ffe4ff */
[----:B------:R-:W-:Y:S01]  /*10f50*/  LOP3.LUT R4, R15, R18, RZ, 0x3c, !PT ;  /* 0x000000120f047212 */ /* 0x000fe200078e3cff */
[C---:B------:R-:W-:Y:S02]  /*10f60*/  IMAD R31, R12.reuse, -0x783c846f, R13 ;  /* 0x87c37b910c1f7824 */ /* 0x040fe400078e020d */
[----:B------:R-:W-:Y:S01]  /*10f70*/  IMAD.WIDE.U32 R14, R12, 0x114253d5, RZ ;  /* 0x114253d50c0e7825 */ /* 0x000fe200078e00ff */
[----:B------:R-:W-:-:S02]  /*10f80*/  SHF.L.W.U32.HI R16, R17, 0x1b, R4 ;  /* 0x0000001b11107819 */ /* 0x000fc40000010e04 */
[----:B------:R-:W-:Y:S01]  /*10f90*/  SHF.L.W.U32.HI R17, R4, 0x1b, R17 ;  /* 0x0000001b04117819 */ /* 0x000fe20000010e11 */
[----:B------:R-:W-:-:S04]  /*10fa0*/  IMAD.WIDE.U32 R12, R25, 0x5, R8 ;  /* 0x00000005190c7825 */ /* 0x000fc800078e0008 */
[----:B------:R-:W-:Y:S01]  /*10fb0*/  IMAD R25, R21, 0x114253d5, RZ ;  /* 0x114253d515197824 */ /* 0x000fe200078e02ff */
[-C--:B------:R-:W-:Y:S01]  /*10fc0*/  LOP3.LUT R4, R14, R12.reuse, RZ, 0x3c, !PT ;  /* 0x0000000c0e047212 */ /* 0x080fe200078e3cff */
[----:B------:R-:W-:Y:S01]  /*10fd0*/  IMAD.IADD R18, R15, 0x1, R31 ;  /* 0x000000010f127824 */ /* 0x000fe200078e021f */
[----:B------:R-:W-:Y:S01]  /*10fe0*/  IADD3 R17, P1, PT, R17, R12, RZ ;  /* 0x0000000c11117210 */ /* 0x000fe20007f3e0ff */
[----:B------:R-:W-:-:S04]  /*10ff0*/  IMAD.WIDE.U32 R14, R20, 0x114253d5, RZ ;  /* 0x114253d5140e7825 */ /* 0x000fc800078e00ff */
[C---:B------:R-:W-:Y:S02]  /*11000*/  IMAD R25, R20.reuse, -0x783c846f, R25 ;  /* 0x87c37b9114197824 */ /* 0x040fe400078e0219 */
[----:B------:R-:W-:Y:S02]  /*11010*/  IMAD.U32 R21, R21, -0x80000000, RZ ;  /* 0x8000000015157824 */ /* 0x000fe400078e00ff */
[----:B------:R-:W-:Y:S01]  /*11020*/  IMAD R19, R19, 0x5, RZ ;  /* 0x0000000513137824 */ /* 0x000fe200078e02ff */
[----:B------:R-:W-:Y:S01]  /*11030*/  IADD3 R15, PT, PT, R15, R25, RZ ;  /* 0x000000190f0f7210 */ /* 0x000fe20007ffe0ff */
[C---:B------:R-:W-:Y:S02]  /*11040*/  IMAD R31, R20.reuse, -0x775ed616, R21 ;  /* 0x88a129ea141f7824 */ /* 0x040fe400078e0215 */
[----:B------:R-:W-:Y:S01]  /*11050*/  IMAD.WIDE.U32 R20, R20, -0x80000000, RZ ;  /* 0x8000000014147825 */ /* 0x000fe200078e00ff */
[----:B------:R-:W-:-:S03]  /*11060*/  SHF.R.U32.HI R15, RZ, 0x1, R15 ;  /* 0x00000001ff0f7819 */ /* 0x000fc6000001160f */
[----:B------:R-:W-:Y:S02]  /*11070*/  IMAD.IADD R19, R13, 0x1, R19 ;  /* 0x000000010d137824 */ /* 0x000fe400078e0213 */
[----:B------:R-:W-:-:S04]  /*11080*/  IMAD.WIDE.U32 R12, R22, 0x2745937f, RZ ;  /* 0x2745937f160c7825 */ /* 0x000fc800078e00ff */
[----:B------:R-:W-:Y:S02]  /*11090*/  IMAD R25, R22, 0x4cf5ad43, R23 ;  /* 0x4cf5ad4316197824 */ /* 0x000fe400078e0217 */
[----:B------:R-:W-:Y:S01]  /*110a0*/  IMAD.IADD R14, R21, 0x1, R31 ;  /* 0x00000001150e7824 */ /* 0x000fe200078e021f */
[----:B------:R-:W-:Y:S01]  /*110b0*/  LOP3.LUT R21, R18, R19, RZ, 0x3c, !PT ;  /* 0x0000001312157212 */ /* 0x000fe200078e3cff */
[----:B------:R-:W-:Y:S01]  /*110c0*/  IMAD.X R23, R16, 0x1, R19, P1 ;  /* 0x0000000110177824 */ /* 0x000fe200008e0613 */
[----:B------:R-:W-:Y:S01]  /*110d0*/  LOP3.LUT R16, R15, R20, RZ, 0xfc, !PT ;  /* 0x000000140f107212 */ /* 0x000fe200078efcff */
[----:B------:R-:W-:Y:S02]  /*110e0*/  IMAD.IADD R19, R13, 0x1, R25 ;  /* 0x000000010d137824 */ /* 0x000fe400078e0219 */
        /* <DEDUP_REMOVED lines=8> */
[-C--:B------:R-:W-:Y:S01]  /*11170*/  IADD3 R21, P1, PT, R13, R14.reuse, RZ ;  /* 0x0000000e0d157210 */ /* 0x080fe20007f3e0ff */
[----:B------:R-:W-:Y:S01]  /*11180*/  IMAD.WIDE.U32 R16, R16, 0x2745937f, RZ ;  /* 0x2745937f10107825 */ /* 0x000fe200078e00ff */
[----:B------:R-:W-:Y:S02]  /*11190*/  LOP3.LUT R13, R18, R31, RZ, 0xfc, !PT ;  /* 0x0000001f120d7212 */ /* 0x000fe400078efcff */
[----:B------:R-:W-:Y:S01]  /*111a0*/  IADD3 R23, PT, PT, R15, R23, RZ ;  /* 0x000000170f177210 */ /* 0x000fe20007ffe0ff */
[----:B------:R-:W-:Y:S01]  /*111b0*/  IMAD.IADD R18, R17, 0x1, R25 ;  /* 0x0000000111127824 */ /* 0x000fe200078e0219 */
[----:B------:R-:W-:Y:S01]  /*111c0*/  LOP3.LUT R17, R16, R14, RZ, 0x3c, !PT ;  /* 0x0000000e10117212 */ /* 0x000fe200078e3cff */
[----:B------:R-:W-:Y:S01]  /*111d0*/  IMAD R16, R13, 0x114253d5, RZ ;  /* 0x114253d50d107824 */ /* 0x000fe200078e02ff */
[----:B------:R-:W-:Y:S01]  /*111e0*/  SHF.R.U64 R15, R12, 0x1f, R19 ;  /* 0x0000001f0c0f7819 */ /* 0x000fe20000001213 */
[----:B------:R-:W-:Y:S01]  /*111f0*/  IMAD.X R4, R4, 0x1, R23, P1 ;  /* 0x0000000104047824 */ /* 0x000fe200008e0617 */
[----:B------:R-:W-:Y:S01]  /*11200*/  LOP3.LUT R14, R18, R23, RZ, 0x3c, !PT ;  /* 0x00000017120e7212 */ /* 0x000fe200078e3cff */
[----:B------:R-:W-:-:S04]  /*11210*/  IMAD.WIDE.U32 R12, R21, 0x5, R8 ;  /* 0x00000005150c7825 */ /* 0x000fc800078e0008 */
[----:B------:R-:W-:Y:S01]  /*11220*/  IMAD R19, R4, 0x5, RZ ;  /* 0x0000000504137824 */ /* 0x000fe200078e02ff */
[----:B------:R-:W-:Y:S01]  /*11230*/  SHF.L.W.U32.HI R4, R17, 0x1b, R14 ;  /* 0x0000001b11047819 */ /* 0x000fe20000010e0e */
[C---:B------:R-:W-:Y:S01]  /*11240*/  IMAD R21, R15.reuse, -0x783c846f, R16 ;  /* 0x87c37b910f157824 */ /* 0x040fe200078e0210 */
[----:B------:R-:W-:Y:S01]  /*11250*/  SHF.L.W.U32.HI R17, R14, 0x1b, R17 ;  /* 0x0000001b0e117819 */ /* 0x000fe20000010e11 */
[----:B------:R-:W-:-:S03]  /*11260*/  IMAD.WIDE.U32 R14, R15, 0x114253d5, RZ ;  /* 0x114253d50f0e7825 */ /* 0x000fc600078e00ff */
[-C--:B------:R-:W-:Y:S01]  /*11270*/  IADD3 R17, P1, PT, R17, R12.reuse, RZ ;  /* 0x0000000c11117210 */ /* 0x080fe20007f3e0ff */
[----:B------:R-:W-:Y:S01]  /*11280*/  IMAD.IADD R18, R13, 0x1, R19 ;  /* 0x000000010d127824 */ /* 0x000fe200078e0213 */
[----:B------:R-:W-:Y:S02]  /*11290*/  IADD3 R15, PT, PT, R15, R21, RZ ;  /* 0x000000150f0f7210 */ /* 0x000fe40007ffe0ff */
[----:B------:R-:W-:Y:S01]  /*112a0*/  LOP3.LUT R13, R14, R12, RZ, 0x3c, !PT ;  /* 0x0000000c0e0d7212 */ /* 0x000fe200078e3cff */
[----:B------:R-:W-:Y:S01]  /*112b0*/  IMAD.X R16, R4, 0x1, R18, P1 ;  /* 0x0000000104107824 */ /* 0x000fe200008e0612 */
        /* <DEDUP_REMOVED lines=9> */
[----:B------:R-:W-:Y:S02]  /*11350*/  IADD3.X R13, PT, PT, R13, R24, RZ, P1, !PT ;  /* 0x000000180d0d7210 */ /* 0x000fe40000ffe4ff */
[----:B------:R-:W-:Y:S01]  /*11360*/  ISETP.NE.AND P1, PT, R3, R0, PT ;  /* 0x000000000300720c */ /* 0x000fe20003f25270 */
[----:B------:R-:W-:Y:S02]  /*11370*/  IMAD.MOV.U32 R26, RZ, RZ, R8 ;  /* 0x000000ffff1a7224 */ /* 0x000fe400078e0008 */
[----:B------:R-:W-:-:S04]  /*11380*/  IMAD R13, R13, 0x5, RZ ;  /* 0x000000050d0d7824 */ /* 0x000fc800078e02ff */
[----:B------:R-:W-:-:S06]  /*11390*/  IMAD.IADD R25, R9, 0x1, R13 ;  /* 0x0000000109197824 */ /* 0x000fcc00078e020d */
[----:B------:R-:W-:Y:S05]  /*113a0*/  @P1 BRA `(.L_x_544) ;  /* 0xfffffff400041947 */ /* 0x000fea000383ffff */
.L_x_543:
[----:B------:R-:W-:Y:S05]  /*113b0*/  BSYNC.RECONVERGENT B2 ;  /* 0x0000000000027941 */ /* 0x000fea0003800200 */
.L_x_542:
[----:B------:R-:W-:Y:S05]  /*113c0*/  @!P0 BRA `(.L_x_541) ;  /* 0x0000000800788947 */ /* 0x000fea0003800000 */
[----:B------:R-:W-:Y:S01]  /*113d0*/  ISETP.NE.AND P1, PT, R29, 0x1, PT ;  /* 0x000000011d00780c */ /* 0x000fe20003f25270 */
[----:B------:R-:W-:Y:S01]  /*113e0*/  BSSY.RECONVERGENT B2, `(.L_x_545) ;  /* 0x0000067000027945 */ /* 0x000fe20003800200 */
[----:B------:R-:W-:-:S04]  /*113f0*/  LOP3.LUT R2, R2, 0x1, RZ, 0xc0, !PT ;  /* 0x0000000102027812 */ /* 0x000fc800078ec0ff */
[----:B------:R-:W-:-:S07]  /*11400*/  ISETP.NE.U32.AND P0, PT, R2, 0x1, PT ;  /* 0x000000010200780c */ /* 0x000fce0003f05070 */
[----:B------:R-:W-:Y:S06]  /*11410*/  @!P1 BRA `(.L_x_546) ;  /* 0x00000004008c9947 */ /* 0x000fec0003800000 */
[----:B------:R-:W-:-:S05]  /*11420*/  SHF.L.U32 R2, R0, 0x1, RZ ;  /* 0x0000000100027819 */ /* 0x000fca00000006ff */
[----:B------:R-:W-:-:S05]  /*11430*/  IMAD R3, R2, 0x8, R27 ;  /* 0x0000000802037824 */ /* 0x000fca00078e021b */
[----:B01234-:R-:W2:Y:S04]  /*11440*/  LDL.128 R8, [R3] ;  /* 0x0000000003087983 */ /* 0x01fea80000100c00 */
        /* <DEDUP_REMOVED lines=10> */
[----:B------:R-:W-:Y:S01]  /*114f0*/  IMAD.WIDE.U32 R8, R10, 0x2745937f, RZ ;  /* 0x2745937f0a087825 */ /* 0x000fe200078e00ff */
[----:B0-----:R-:W-:-:S03]  /*11500*/  IADD3 R3, PT, PT, R17, R19, RZ ;  /* 0x0000001311037210 */ /* 0x001fc60007ffe0ff */
[C---:B------:R-:W-:Y:S01]  /*11510*/  IMAD R21, R10.reuse, 0x4cf5ad43, R11 ;  /* 0x4cf5ad430a157824 */ /* 0x040fe200078e020b */
[----:B------:R-:W-:Y:S01]  /*11520*/  SHF.R.U32.HI R11, RZ, 0x1, R18 ;  /* 0x00000001ff0b7819 */ /* 0x000fe20000011612 */
[----:B------:R-:W-:Y:S02]  /*11530*/  IMAD R18, R10, 0x4e8b26fe, RZ ;  /* 0x4e8b26fe0a127824 */ /* 0x000fe400078e02ff */
[----:B------:R-:W-:Y:S01]  /*11540*/  IMAD.IADD R9, R9, 0x1, R21 ;  /* 0x0000000109097824 */ /* 0x000fe200078e0215 */
[----:B------:R-:W-:Y:S01]  /*11550*/  LOP3.LUT R11, R11, R16, RZ, 0xfc, !PT ;  /* 0x000000100b0b7212 */ /* 0x000fe200078efcff */
[----:B------:R-:W-:Y:S02]  /*11560*/  IMAD R16, R3, 0x2745937f, RZ ;  /* 0x2745937f03107824 */ /* 0x000fe400078e02ff */
[----:B---3--:R-:W-:Y:S01]  /*11570*/  IMAD R15, R15, 0x2745937f, RZ ;  /* 0x2745937f0f0f7824 */ /* 0x008fe200078e02ff */
        /* <DEDUP_REMOVED lines=16> */
[C---:B------:R-:W-:Y:S01]  /*11680*/  IMAD R3, R13.reuse, 0x114253d5, RZ ;  /* 0x114253d50d037824 */ /* 0x040fe200078e02ff */
[----:B------:R-:W-:Y:S01]  /*11690*/  SHF.L.W.U32.HI R4, R4, 0x1b, R11 ;  /* 0x0000001b04047819 */ /* 0x000fe20000010e0b */
[----:B------:R-:W-:Y:S01]  /*116a0*/  IMAD.WIDE.U32 R8, R12, 0x114253d5, RZ ;  /* 0x114253d50c087825 */ /* 0x000fe200078e00ff */
[----:B------:R-:W-:Y:S02]  /*116b0*/  LOP3.LUT R10, R10, R25, RZ, 0x3c, !PT ;  /* 0x000000190a0a7212 */ /* 0x000fe400078e3cff */
[----:B------:R-:W-:Y:S01]  /*116c0*/  SHF.L.U32 R11, R13, 0x1f, RZ ;  /* 0x0000001f0d0b7819 */ /* 0x000fe200000006ff */
[----:B------:R-:W-:Y:S01]  /*116d0*/  IMAD R8, R12, -0x783c846f, R3 ;  /* 0x87c37b910c087824 */ /* 0x000fe200078e0203 */
[----:B------:R-:W-:Y:S01]  /*116e0*/  SHF.L.W.U32.HI R3, R17, 0x1f, R10 ;  /* 0x0000001f11037819 */ /* 0x000fe20000010e0a */
[----:B------:R-:W-:Y:S01]  /*116f0*/  IMAD.X R25, R4, 0x1, R25, P1 ;  /* 0x0000000104197824 */ /* 0x000fe200008e0619 */
[----:B------:R-:W-:Y:S01]  /*11700*/  SHF.L.W.U32.HI R17, R10, 0x1f, R17 ;  /* 0x0000001f0a117819 */ /* 0x000fe20000010e11 */
[----:B------:R-:W-:-:S02]  /*11710*/  IMAD R11, R12, -0x775ed616, R11 ;  /* 0x88a129ea0c0b7824 */ /* 0x000fc400078e020b */
[----:B------:R-:W-:-:S04]  /*11720*/  IMAD.WIDE.U32 R12, R12, -0x80000000, RZ ;  /* 0x800000000c0c7825 */ /* 0x000fc800078e00ff */
[----:B------:R-:W-:Y:S02]  /*11730*/  IMAD.IADD R10, R9, 0x1, R8 ;  /* 0x00000001090a7824 */ /* 0x000fe400078e0208 */
[----:B------:R-:W-:Y:S02]  /*11740*/  IMAD.IADD R4, R13, 0x1, R11 ;  /* 0x000000010d047824 */ /* 0x000fe400078e020b */
[C---:B------:R-:W-:Y:S01]  /*11750*/  IMAD.WIDE.U32 R8, R14.reuse, 0x2745937f, RZ ;  /* 0x2745937f0e087825 */ /* 0x040fe200078e00ff */
[----:B------:R-:W-:Y:S02]  /*11760*/  SHF.R.U32.HI R13, RZ, 0x1, R10 ;  /* 0x00000001ff0d7819 */ /* 0x000fe4000001160a */
[----:B------:R-:W-:Y:S01]  /*11770*/  MOV R10, 0x52dce729 ;  /* 0x52dce729000a7802 */ /* 0x000fe20000000f00 */
[----:B------:R-:W-:Y:S01]  /*11780*/  IMAD R23, R14, 0x4e8b26fe, RZ ;  /* 0x4e8b26fe0e177824 */ /* 0x000fe200078e02ff */
[----:B------:R-:W-:Y:S01]  /*11790*/  LOP3.LUT R14, R13, R12, RZ, 0xfc, !PT ;  /* 0x0000000c0d0e7212 */ /* 0x000fe200078efcff */
[----:B------:R-:W-:-:S02]  /*117a0*/  IMAD.MOV.U32 R11, RZ, RZ, 0x0 ;  /* 0x00000000ff0b7424 */ /* 0x000fc400078e00ff */
[----:B------:R-:W-:Y:S02]  /*117b0*/  IMAD.IADD R9, R9, 0x1, R15 ;  /* 0x0000000109097824 */ /* 0x000fe400078e020f */
[----:B------:R-:W-:Y:S02]  /*117c0*/  IMAD R15, R4, 0x2745937f, RZ ;  /* 0x2745937f040f7824 */ /* 0x000fe400078e02ff */
[----:B------:R-:W-:Y:S01]  /*117d0*/  IMAD.WIDE.U32 R12, R19, 0x5, R10 ;  /* 0x00000005130c7825 */ /* 0x000fe200078e000a */
[--C-:B------:R-:W-:Y:S02]  /*117e0*/  SHF.R.U32.HI R4, RZ, 0x1f, R9.reuse ;  /* 0x0000001fff047819 */ /* 0x100fe40000011609 */
[----:B------:R-:W-:Y:S01]  /*117f0*/  SHF.R.U64 R16, R8, 0x1f, R9 ;  /* 0x0000001f08107819 */ /* 0x000fe20000001209 */
[----:B------:R-:W-:Y:S01]  /*11800*/  IMAD R21, R14, 0x4cf5ad43, R15 ;  /* 0x4cf5ad430e157824 */ /* 0x000fe200078e020f */
[----:B------:R-:W-:Y:S01]  /*11810*/  IADD3 R19, P1, PT, R17, R12, RZ ;  /* 0x0000000c11137210 */ /* 0x000fe20007f3e0ff */
[----:B------:R-:W-:Y:S01]  /*11820*/  IMAD R25, R25, 0x5, RZ ;  /* 0x0000000519197824 */ /* 0x000fe200078e02ff */
[----:B------:R-:W-:Y:S01]  /*11830*/  LOP3.LUT R4, R4, R23, RZ, 0xfc, !PT ;  /* 0x0000001704047212 */ /* 0x000fe200078efcff */
        /* <DEDUP_REMOVED lines=12> */
[C---:B------:R-:W-:Y:S01]  /*11900*/  IMAD R21, R16.reuse, -0x783c846f, R15 ;  /* 0x87c37b9110157824 */ /* 0x040fe200078e020f */
[----:B------:R-:W-:Y:S01]  /*11910*/  SHF.L.W.U32.HI R17, R17, 0x1b, R14 ;  /* 0x0000001b11117819 */ /* 0x000fe20000010e0e */
        /* <DEDUP_REMOVED lines=12> */
[----:B------:R-:W-:Y:S01]  /*119e0*/  IADD3 R13, P1, PT, R13, R10, RZ ;  /* 0x0000000a0d0d7210 */ /* 0x000fe20007f3e0ff */
[----:B------:R-:W-:-:S03]  /*119f0*/  IMAD.MOV.U32 R4, RZ, RZ, R10 ;  /* 0x000000ffff047224 */ /* 0x000fc600078e000a */
[----:B------:R-:W-:Y:S01]  /*11a00*/  IADD3.X R3, PT, PT, R3, R24, RZ, P1, !PT ;  /* 0x0000001803037210 */ /* 0x000fe20000ffe4ff */
[----:B------:R-:W-:-:S04]  /*11a10*/  IMAD.WIDE.U32 R8, R13, 0x5, R8 ;  /* 0x000000050d087825 */ /* 0x000fc800078e0008 */
[----:B------:R-:W-:Y:S02]  /*11a20*/  IMAD R3, R3, 0x5, RZ ;  /* 0x0000000503037824 */ /* 0x000fe400078e02ff */
[----:B------:R-:W-:Y:S02]  /*11a30*/  IMAD.MOV.U32 R26, RZ, RZ, R8 ;  /* 0x000000ffff1a7224 */ /* 0x000fe400078e0008 */
[----:B------:R-:W-:-:S07]  /*11a40*/  IMAD.IADD R25, R9, 0x1, R3 ;  /* 0x0000000109197824 */ /* 0x000fce00078e0203 */
.L_x_546:
[----:B------:R-:W-:Y:S05]  /*11a50*/  BSYNC.RECONVERGENT B2 ;  /* 0x0000000000027941 */ /* 0x000fea0003800200 */
.L_x_545:
[----:B------:R-:W-:Y:S05]  /*11a60*/  @P0 BRA `(.L_x_541) ;  /* 0x0000000000d00947 */ /* 0x000fea0003800000 */
[----:B------:R-:W-:-:S05]  /*11a70*/  SHF.L.U32 R0, R0, 0x1, RZ ;  /* 0x0000000100007819 */ /* 0x000fca00000006ff */
        /* <DEDUP_REMOVED lines=8> */
[C---:B------:R-:W-:Y:S02]  /*11b00*/  IMAD R11, R8.reuse, -0x775ed616, R9 ;  /* 0x88a129ea080b7824 */ /* 0x040fe400078e0209 */
[----:B------:R-:W-:-:S04]  /*11b10*/  IMAD.WIDE.U32 R8, R8, -0x80000000, RZ ;  /* 0x8000000008087825 */ /* 0x000fc800078e00ff */
[----:B------:R-:W-:Y:S01]  /*11b20*/  IMAD.IADD R12, R3, 0x1, R13 ;  /* 0x00000001030c7824 */ /* 0x000fe200078e020d */
[----:B------:R-:W-:Y:S01]  /*11b30*/  IADD3 R11, PT, PT, R9, R11, RZ ;  /* 0x0000000b090b7210 */ /* 0x000fe20007ffe0ff */
[----:B------:R-:W-:-:S03]  /*11b40*/  IMAD.WIDE.U32 R2, R10, 0x2745937f, RZ ;  /* 0x2745937f0a027825 */ /* 0x000fc600078e00ff */
[----:B------:R-:W-:Y:S01]  /*11b50*/  SHF.R.U32.HI R9, RZ, 0x1, R12 ;  /* 0x00000001ff097819 */ /* 0x000fe2000001160c */
[C---:B------:R-:W-:Y:S02]  /*11b60*/  IMAD R15, R10.reuse, 0x4cf5ad43, R15 ;  /* 0x4cf5ad430a0f7824 */ /* 0x040fe400078e020f */
[----:B------:R-:W-:Y:S01]  /*11b70*/  IMAD R11, R11, 0x2745937f, RZ ;  /* 0x2745937f0b0b7824 */ /* 0x000fe200078e02ff */
[----:B------:R-:W-:Y:S01]  /*11b80*/  LOP3.LUT R8, R9, R8, RZ, 0xfc, !PT ;  /* 0x0000000809087212 */ /* 0x000fe200078efcff */
[----:B------:R-:W-:Y:S02]  /*11b90*/  IMAD.IADD R3, R3, 0x1, R15 ;  /* 0x0000000103037824 */ /* 0x000fe400078e020f */
[----:B------:R-:W-:Y:S02]  /*11ba0*/  IMAD R13, R10, 0x4e8b26fe, RZ ;  /* 0x4e8b26fe0a0d7824 */ /* 0x000fe400078e02ff */
[C---:B------:R-:W-:Y:S01]  /*11bb0*/  IMAD R11, R8.reuse, 0x4cf5ad43, R11 ;  /* 0x4cf5ad43080b7824 */ /* 0x040fe200078e020b */
[--C-:B------:R-:W-:Y:S01]  /*11bc0*/  SHF.R.U32.HI R0, RZ, 0x1f, R3.reuse ;  /* 0x0000001fff007819 */ /* 0x100fe20000011603 */
[----:B------:R-:W-:Y:S01]  /*11bd0*/  IMAD.WIDE.U32 R8, R8, 0x2745937f, RZ ;  /* 0x2745937f08087825 */ /* 0x000fe200078e00ff */
[----:B------:R-:W-:-:S02]  /*11be0*/  SHF.R.U64 R2, R2, 0x1f, R3 ;  /* 0x0000001f02027819 */ /* 0x000fc40000001203 */
[----:B------:R-:W-:Y:S01]  /*11bf0*/  LOP3.LUT R0, R0, R13, RZ, 0xfc, !PT ;  /* 0x0000000d00007212 */ /* 0x000fe200078efcff */
[----:B------:R-:W-:-:S04]  /*11c00*/  IMAD.IADD R11, R9, 0x1, R11 ;  /* 0x00000001090b7824 */ /* 0x000fc800078e020b */
[----:B------:R-:W-:Y:S01]  /*11c10*/  IMAD R3, R0, 0x114253d5, RZ ;  /* 0x114253d500037824 */ /* 0x000fe200078e02ff */
[----:B------:R-:W-:Y:S02]  /*11c20*/  LOP3.LUT R0, R8, R4, RZ, 0x3c, !PT ;  /* 0x0000000408007212 */ /* 0x000fe400078e3cff */
[----:B------:R-:W-:Y:S01]  /*11c30*/  LOP3.LUT R11, R11, R24, RZ, 0x3c, !PT ;  /* 0x000000180b0b7212 */ /* 0x000fe200078e3cff */
[C---:B------:R-:W-:Y:S02]  /*11c40*/  IMAD R13, R2.reuse, -0x783c846f, R3 ;  /* 0x87c37b91020d7824 */ /* 0x040fe400078e0203 */
[----:B------:R-:W-:Y:S01]  /*11c50*/  IMAD.WIDE.U32 R2, R2, 0x114253d5, RZ ;  /* 0x114253d502027825 */ /* 0x000fe200078e00ff */
[----:B------:R-:W-:Y:S02]  /*11c60*/  SHF.L.W.U32.HI R9, R11, 0x1b, R0 ;  /* 0x0000001b0b097819 */ /* 0x000fe40000010e00 */
[----:B------:R-:W-:Y:S01]  /*11c70*/  SHF.L.W.U32.HI R0, R0, 0x1b, R11 ;  /* 0x0000001b00007819 */ /* 0x000fe20000010e0b */
[----:B------:R-:W-:Y:S01]  /*11c80*/  IMAD.IADD R4, R3, 0x1, R13 ;  /* 0x0000000103047824 */ /* 0x000fe200078e020d */
[-C--:B------:R-:W-:Y:S01]  /*11c90*/  IADD3 R13, P0, PT, R9, R26.reuse, RZ ;  /* 0x0000001a090d7210 */ /* 0x080fe20007f1e0ff */
[----:B------:R-:W-:Y:S01]  /*11ca0*/  IMAD.MOV.U32 R3, RZ, RZ, 0x0 ;  /* 0x00000000ff037424 */ /* 0x000fe200078e00ff */
[----:B------:R-:W-:Y:S01]  /*11cb0*/  LOP3.LUT R9, R2, R26, RZ, 0x3c, !PT ;  /* 0x0000001a02097212 */ /* 0x000fe200078e3cff */
[----:B------:R-:W-:Y:S01]  /*11cc0*/  HFMA2 R2, -RZ, RZ, 54.875, -1833 ;  /* 0x52dce729ff027431 */ /* 0x000fe200000001ff */
[----:B------:R-:W-:Y:S01]  /*11cd0*/  LOP3.LUT R4, R4, R25, RZ, 0x3c, !PT ;  /* 0x0000001904047212 */ /* 0x000fe200078e3cff */
[----:B------:R-:W-:Y:S01]  /*11ce0*/  IMAD.X R0, R0, 0x1, R25, P0 ;  /* 0x0000000100007824 */ /* 0x000fe200000e0619 */
[----:B------:R-:W-:-:S02]  /*11cf0*/  MOV R26, 0x38495ab5 ;  /* 0x38495ab5001a7802 */ /* 0x000fc40000000f00 */
[----:B------:R-:W-:Y:S02]  /*11d00*/  SHF.L.W.U32.HI R11, R4, 0x1f, R9 ;  /* 0x0000001f040b7819 */ /* 0x000fe40000010e09 */
[----:B------:R-:W-:Y:S01]  /*11d10*/  SHF.L.W.U32.HI R9, R9, 0x1f, R4 ;  /* 0x0000001f09097819 */ /* 0x000fe20000010e04 */
[----:B------:R-:W-:-:S04]  /*11d20*/  IMAD.WIDE.U32 R2, R13, 0x5, R2 ;  /* 0x000000050d027825 */ /* 0x000fc800078e0002 */
[----:B------:R-:W-:Y:S01]  /*11d30*/  IMAD R13, R0, 0x5, RZ ;  /* 0x00000005000d7824 */ /* 0x000fe200078e02ff */
[----:B------:R-:W-:Y:S01]  /*11d40*/  IADD3 R11, P0, PT, R11, R2, RZ ;  /* 0x000000020b0b7210 */ /* 0x000fe20007f1e0ff */
[----:B------:R-:W-:Y:S02]  /*11d50*/  IMAD.MOV.U32 R4, RZ, RZ, R2 ;  /* 0x000000ffff047224 */ /* 0x000fe400078e0002 */
[----:B------:R-:W-:Y:S02]  /*11d60*/  IMAD.IADD R24, R3, 0x1, R13 ;  /* 0x0000000103187824 */ /* 0x000fe400078e020d */
[----:B------:R-:W-:-:S04]  /*11d70*/  IMAD.WIDE.U32 R26, R11, 0x5, R26 ;  /* 0x000000050b1a7825 */ /* 0x000fc800078e001a */
[----:B------:R-:W-:-:S04]  /*11d80*/  IMAD.X R9, R9, 0x1, R24, P0 ;  /* 0x0000000109097824 */ /* 0x000fc800000e0618 */
[----:B------:R-:W-:-:S05]  /*11d90*/  IMAD R9, R9, 0x5, RZ ;  /* 0x0000000509097824 */ /* 0x000fca00078e02ff */
[----:B------:R-:W-:-:S07]  /*11da0*/  IADD3 R25, PT, PT, R27, R9, RZ ;  /* 0x000000091b197210 */ /* 0x000fce0007ffe0ff */
.L_x_541:
[----:B------:R-:W-:Y:S05]  /*11db0*/  BSYNC.RECONVERGENT B1 ;  /* 0x0000000000017941 */ /* 0x000fea0003800200 */
.L_x_540:
[----:B0--3--:R-:W-:Y:S01]  /*11dc0*/  LOP3.LUT P0, R10, R6, 0xf, RZ, 0xc0, !PT ;  /* 0x0000000f060a7812 */ /* 0x009fe2000780c0ff */
[----:B------:R-:W-:-:S12]  /*11dd0*/  BSSY.RECONVERGENT B1, `(.L_x_547) ;  /* 0x000008d000017945 */ /* 0x000fd80003800200 */
[----:B------:R-:W-:Y:S05]  /*11de0*/  @!P0 BRA `(.L_x_548) ;  /* 0x00000008002c8947 */ /* 0x000fea0003800000 */
[----:B------:R-:W-:Y:S01]  /*11df0*/  BSSY.RECONVERGENT B2, `(.L_x_549) ;  /* 0x000000b000027945 */ /* 0x000fe20003800200 */
[----:B------:R-:W-:Y:S01]  /*11e00*/  LOP3.LUT R7, R7, 0xf, RZ, 0xc0, !PT ;  /* 0x0000000f07077812 */ /* 0x000fe200078ec0ff */
[----:B------:R-:W-:Y:S01]  /*11e10*/  IMAD.MOV.U32 R0, RZ, RZ, RZ ;  /* 0x000000ffff007224 */ /* 0x000fe200078e00ff */
[----:B------:R-:W-:-:S07]  /*11e20*/  LOP3.LUT R2, R6, 0x7ffffff0, RZ, 0xc0, !PT ;  /* 0x7ffffff006027812 */ /* 0x000fce00078ec0ff */
.L_x_550:
[----:B0-----:R-:W-:-:S06]  /*11e30*/  IADD3 R3, PT, PT, R1, R2, R0 ;  /* 0x0000000201037210 */ /* 0x001fcc0007ffe000 */
[----:B------:R-:W3:Y:S01]  /*11e40*/  LDL.U8 R3, [R3] ;  /* 0x0000000003037983 */ /* 0x000ee20000100000 */
[----:B-12-4-:R-:W-:Y:S02]  /*11e50*/  IMAD.IADD R8, R1, 0x1, R0 ;  /* 0x0000000101087824 */ /* 0x016fe400078e0200 */
[----:B------:R-:W-:-:S05]  /*11e60*/  VIADD R0, R0, 0x1 ;  /* 0x0000000100007836 */ /* 0x000fca0000000000 */
[----:B------:R-:W-:Y:S01]  /*11e70*/  ISETP.NE.AND P0, PT, R0, R7, PT ;  /* 0x000000070000720c */ /* 0x000fe20003f05270 */
[----:B---3--:R0:W-:-:S12]  /*11e80*/  STL.U8 [R8+0x90], R3 ;  /* 0x0000900308007387 */ /* 0x0081d80000100000 */
[----:B------:R-:W-:Y:S05]  /*11e90*/  @P0 BRA `(.L_x_550) ;  /* 0xfffffffc00e40947 */ /* 0x000fea000383ffff */
[----:B------:R-:W-:Y:S05]  /*11ea0*/  BSYNC.RECONVERGENT B2 ;  /* 0x0000000000027941 */ /* 0x000fea0003800200 */
.L_x_549:
        /* <DEDUP_REMOVED lines=14> */
.L_x_554:
[----:B------:R-:W-:-:S13]  /*11f90*/  ISETP.GT.AND P0, PT, R10, 0x5, PT ;  /* 0x000000050a00780c */ /* 0x000fda0003f04270 */
[----:B------:R-:W-:Y:S05]  /*11fa0*/  @P0 BRA `(.L_x_558) ;  /* 0x00000000000c0947 */ /* 0x000fea0003800000 */
[----:B------:R-:W-:-:S13]  /*11fb0*/  ISETP.NE.AND P0, PT, R10, 0x4, PT ;  /* 0x000000040a00780c */ /* 0x000fda0003f05270 */
[----:B------:R-:W-:Y:S05]  /*11fc0*/  @!P0 BRA `(.L_x_559) ;  /* 0x0000000400348947 */ /* 0x000fea0003800000 */
[----:B------:R-:W-:Y:S05]  /*11fd0*/  BRA `(.L_x_560) ;  /* 0x0000000400287947 */ /* 0x000fea0003800000 */
.L_x_558:
[----:B------:R-:W-:-:S13]  /*11fe0*/  ISETP.NE.AND P0, PT, R10, 0x6, PT ;  /* 0x000000060a00780c */ /* 0x000fda0003f05270 */
[----:B------:R-:W-:Y:S05]  /*11ff0*/  @!P0 BRA `(.L_x_561) ;  /* 0x0000000400148947 */ /* 0x000fea0003800000 */
[----:B------:R-:W-:Y:S05]  /*12000*/  BRA `(.L_x_562) ;  /* 0x0000000400047947 */ /* 0x000fea0003800000 */
.L_x_553:
        /* <DEDUP_REMOVED lines=10> */
.L_x_566:
[----:B------:R-:W-:-:S13]  /*120b0*/  ISETP.NE.AND P0, PT, R10, 0xa, PT ;  /* 0x0000000a0a00780c */ /* 0x000fda0003f05270 */
[----:B------:R-:W-:Y:S05]  /*120c0*/  @!P0 BRA `(.L_x_569) ;  /* 0x0000000000708947 */ /* 0x000fea0003800000 */
[----:B------:R-:W-:Y:S05]  /*120d0*/  BRA `(.L_x_570) ;  /* 0x00000000005c7947 */ /* 0x000fea0003800000 */
.L_x_565:
        /* <DEDUP_REMOVED lines=8> */
.L_x_573:
[----:B------:R-:W-:Y:S01]  /*12160*/  ISETP.NE.AND P0, PT, R10, 0xe, PT ;  /* 0x0000000e0a00780c */ /* 0x000fe20003f05270 */
[----:B------:R-:W2:-:S12]  /*12170*/  LDL.U8 R2, [R1+0x9d] ;  /* 0x00009d0001027983 */ /* 0x000e980000100000 */
[----:B------:R-:W3:Y:S01]  /*12180*/  @P0 LDL.U8 R0, [R1+0x9e] ;  /* 0x00009e0001000983 */ /* 0x000ee20000100000 */
[----:B------:R-:W-:Y:S01]  /*12190*/  @P0 MOV R7, RZ ;  /* 0x000000ff00070202 */ /* 0x000fe20000000f00 */
[----:B--2---:R-:W-:Y:S02]  /*121a0*/  IMAD.SHL.U32 R2, R2, 0x100, RZ ;  /* 0x0000010002027824 */ /* 0x004fe400078e00ff */
[----:B---3--:R-:W-:-:S05]  /*121b0*/  @P0 IMAD.U32 R9, R0, 0x10000, RZ ;  /* 0x0001000000090824 */ /* 0x008fca00078e00ff */
[----:B------:R-:W-:-:S07]  /*121c0*/  LOP3.LUT R9, R2, R9, RZ, 0x3c, !PT ;  /* 0x0000000902097212 */ /* 0x000fce00078e3cff */
.L_x_575:
[----:B------:R-:W-:Y:S05]  /*121d0*/  BSYNC.RELIABLE B7 ;  /* 0x0000000000077941 */ /* 0x000fea0003800100 */
.L_x_572:
[----:B------:R-:W2:Y:S02]  /*121e0*/  LDL.U8 R0, [R1+0x9c] ;  /* 0x00009c0001007983 */ /* 0x000ea40000100000 */
[----:B--2---:R-:W-:-:S07]  /*121f0*/  LOP3.LUT R9, R0, R9, RZ, 0x3c, !PT ;  /* 0x0000000900097212 */ /* 0x004fce00078e3cff */
.L_x_574:
[----:B------:R-:W-:Y:S05]  /*12200*/  BSYNC.RECONVERGENT B6 ;  /* 0x0000000000067941 */ /* 0x000fea0003800200 */
.L_x_571:
[----:B------:R-:W0:Y:S02]  /*12210*/  LDL.U8 R2, [R1+0x9b] ;  /* 0x00009b0001027983 */ /* 0x000e240000100000 */
[----:B0-----:R-:W-:-:S03]  /*12220*/  IMAD.WIDE.U32 R2, R2, 0x1000000, RZ ;  /* 0x0100000002027825 */ /* 0x001fc600078e00ff */
[----:B------:R-:W-:Y:S02]  /*12230*/  LOP3.LUT R7, R2, R7, RZ, 0x3c, !PT ;  /* 0x0000000702077212 */ /* 0x000fe400078e3cff */
[----:B------:R-:W-:-:S07]  /*12240*/  LOP3.LUT R9, R3, R9, RZ, 0x3c, !PT ;  /* 0x0000000903097212 */ /* 0x000fce00078e3cff */
.L_x_570:
[----:B------:R-:W0:Y:S02]  /*12250*/  LDL.U8 R2, [R1+0x9a] ;  /* 0x00009a0001027983 */ /* 0x000e240000100000 */
[----:B0-----:R-:W-:-:S03]  /*12260*/  IMAD.WIDE.U32 R2, R2, 0x10000, RZ ;  /* 0x0001000002027825 */ /* 0x001fc600078e00ff */
[----:B------:R-:W-:Y:S02]  /*12270*/  LOP3.LUT R7, R2, R7, RZ, 0x3c, !PT ;  /* 0x0000000702077212 */ /* 0x000fe400078e3cff */
[----:B------:R-:W-:-:S07]  /*12280*/  LOP3.LUT R9, R3, R9, RZ, 0x3c, !PT ;  /* 0x0000000903097212 */ /* 0x000fce00078e3cff */
.L_x_569:
[----:B------:R-:W0:Y:S02]  /*12290*/  LDL.U8 R2, [R1+0x99] ;  /* 0x0000990001027983 */ /* 0x000e240000100000 */
[----:B0-----:R-:W-:-:S03]  /*122a0*/  IMAD.WIDE.U32 R2, R2, 0x100, RZ ;  /* 0x0000010002027825 */ /* 0x001fc600078e00ff */
[----:B------:R-:W-:Y:S02]  /*122b0*/  LOP3.LUT R7, R2, R7, RZ, 0x3c, !PT ;  /* 0x0000000702077212 */ /* 0x000fe400078e3cff */
[----:B------:R-:W-:-:S07]  /*122c0*/  LOP3.LUT R9, R3, R9, RZ, 0x3c, !PT ;  /* 0x0000000903097212 */ /* 0x000fce00078e3cff */
.L_x_568:
[----:B------:R-:W-:Y:S05]  /*122d0*/  BSYNC.RELIABLE B5 ;  /* 0x0000000000057941 */ /* 0x000fea0003800100 */
.L_x_564:
        /* <DEDUP_REMOVED lines=16> */
.L_x_567:
[----:B------:R-:W-:Y:S05]  /*123e0*/  BSYNC.RECONVERGENT B4 ;  /* 0x0000000000047941 */ /* 0x000fea0003800200 */
.L_x_563:
[----:B------:R-:W2:Y:S01]  /*123f0*/  LDL.U8 R9, [R1+0x97] ;  /* 0x0000970001097983 */ /* 0x000ea20000100000 */
[----:B------:R-:W-:Y:S01]  /*12400*/  IMAD.MOV.U32 R7, RZ, RZ, RZ ;  /* 0x000000ffff077224 */ /* 0x000fe200078e00ff */
[----:B--2---:R-:W-:-:S07]  /*12410*/  SHF.L.U32 R9, R9, 0x18, RZ ;  /* 0x0000001809097819 */ /* 0x004fce00000006ff */
.L_x_562:
[----:B------:R-:W2:Y:S02]  /*12420*/  LDL.U8 R0, [R1+0x96] ;  /* 0x0000960001007983 */ /* 0x000ea40000100000 */
[----:B--2---:R-:W-:-:S05]  /*12430*/  IMAD.U32 R0, R0, 0x10000, RZ ;  /* 0x0001000000007824 */ /* 0x004fca00078e00ff */
[----:B------:R-:W-:-:S07]  /*12440*/  LOP3.LUT R9, R0, R9, RZ, 0x3c, !PT ;  /* 0x0000000900097212 */ /* 0x000fce00078e3cff */
.L_x_561:
[----:B------:R-:W2:Y:S02]  /*12450*/  LDL.U8 R0, [R1+0x95] ;  /* 0x0000950001007983 */ /* 0x000ea40000100000 */
[----:B--2---:R-:W-:-:S05]  /*12460*/  IMAD.SHL.U32 R0, R0, 0x100, RZ ;  /* 0x0000010000007824 */ /* 0x004fca00078e00ff */
[----:B------:R-:W-:-:S07]  /*12470*/  LOP3.LUT R9, R0, R9, RZ, 0x3c, !PT ;  /* 0x0000000900097212 */ /* 0x000fce00078e3cff */
.L_x_560:
[----:B------:R-:W2:Y:S02]  /*12480*/  LDL.U8 R0, [R1+0x94] ;  /* 0x0000940001007983 */ /* 0x000ea40000100000 */
[----:B--2---:R-:W-:-:S07]  /*12490*/  LOP3.LUT R9, R0, R9, RZ, 0x3c, !PT ;  /* 0x0000000900097212 */ /* 0x004fce00078e3cff */
.L_x_559:
[----:B------:R-:W0:Y:S02]  /*124a0*/  LDL.U8 R2, [R1+0x93] ;  /* 0x0000930001027983 */ /* 0x000e240000100000 */
[----:B0-----:R-:W-:-:S03]  /*124b0*/  IMAD.WIDE.U32 R2, R2, 0x1000000, RZ ;  /* 0x0100000002027825 */ /* 0x001fc600078e00ff */
[----:B------:R-:W-:Y:S02]  /*124c0*/  LOP3.LUT R7, R2, R7, RZ, 0x3c, !PT ;  /* 0x0000000702077212 */ /* 0x000fe400078e3cff */
[----:B------:R-:W-:-:S07]  /*124d0*/  LOP3.LUT R9, R3, R9, RZ, 0x3c, !PT ;  /* 0x0000000903097212 */ /* 0x000fce00078e3cff */
.L_x_557:
[----:B------:R-:W0:Y:S02]  /*124e0*/  LDL.U8 R2, [R1+0x92] ;  /* 0x0000920001027983 */ /* 0x000e240000100000 */
[----:B0-----:R-:W-:-:S03]  /*124f0*/  IMAD.WIDE.U32 R2, R2, 0x10000, RZ ;  /* 0x0001000002027825 */ /* 0x001fc600078e00ff */
[----:B------:R-:W-:Y:S02]  /*12500*/  LOP3.LUT R7, R2, R7, RZ, 0x3c, !PT ;  /* 0x0000000702077212 */ /* 0x000fe400078e3cff */
[----:B------:R-:W-:-:S07]  /*12510*/  LOP3.LUT R9, R3, R9, RZ, 0x3c, !PT ;  /* 0x0000000903097212 */ /* 0x000fce00078e3cff */
.L_x_556:
[----:B------:R-:W-:Y:S05]  /*12520*/  BSYNC.RELIABLE B3 ;  /* 0x0000000000037941 */ /* 0x000fea0003800100 */
.L_x_552:
[----:B------:R-:W0:Y:S02]  /*12530*/  LDL.U8 R2, [R1+0x91] ;  /* 0x0000910001027983 */ /* 0x000e240000100000 */
[----:B0-----:R-:W-:-:S03]  /*12540*/  IMAD.WIDE.U32 R2, R2, 0x100, RZ ;  /* 0x0000010002027825 */ /* 0x001fc600078e00ff */
[----:B------:R-:W-:Y:S02]  /*12550*/  LOP3.LUT R7, R2, R7, RZ, 0x3c, !PT ;  /* 0x0000000702077212 */ /* 0x000fe400078e3cff */
[----:B------:R-:W-:-:S07]  /*12560*/  LOP3.LUT R9, R3, R9, RZ, 0x3c, !PT ;  /* 0x0000000903097212 */ /* 0x000fce00078e3cff */
.L_x_555:
[----:B------:R-:W-:Y:S05]  /*12570*/  BSYNC.RECONVERGENT B2 ;  /* 0x0000000000027941 */ /* 0x000fea0003800200 */
.L_x_551:
[----:B------:R-:W2:Y:S01]  /*12580*/  LDL.U8 R0, [R1+0x90] ;  /* 0x0000900001007983 */ /* 0x000ea20000100000 */
[C---:B0-----:R-:W-:Y:S02]  /*12590*/  IMAD R3, R9.reuse, 0x114253d5, RZ ;  /* 0x114253d509037824 */ /* 0x041fe400078e02ff */
[----:B------:R-:W-:Y:S01]  /*125a0*/  IMAD.U32 R9, R9, -0x80000000, RZ ;  /* 0x8000000009097824 */ /* 0x000fe200078e00ff */
[----:B--2---:R-:W-:-:S05]  /*125b0*/  LOP3.LUT R0, R7, R0, RZ, 0x3c, !PT ;  /* 0x0000000007007212 */ /* 0x004fca00078e3cff */
[C---:B------:R-:W-:Y:S02]  /*125c0*/  IMAD R7, R0.reuse, -0x783c846f, R3 ;  /* 0x87c37b9100077824 */ /* 0x040fe400078e0203 */
[----:B------:R-:W-:-:S04]  /*125d0*/  IMAD.WIDE.U32 R2, R0, 0x114253d5, RZ ;  /* 0x114253d500027825 */ /* 0x000fc800078e00ff */
[C---:B------:R-:W-:Y:S02]  /*125e0*/  IMAD R11, R0.reuse, -0x775ed616, R9 ;  /* 0x88a129ea000b7824 */ /* 0x040fe400078e0209 */
[----:B------:R-:W-:Y:S01]  /*125f0*/  IMAD.WIDE.U32 R8, R0, -0x80000000, RZ ;  /* 0x8000000000087825 */ /* 0x000fe200078e00ff */
[----:B------:R-:W-:-:S03]  /*12600*/  IADD3 R0, PT, PT, R3, R7, RZ ;  /* 0x0000000703007210 */ /* 0x000fc60007ffe0ff */
[----:B------:R-:W-:Y:S01]  /*12610*/  IMAD.IADD R2, R9, 0x1, R11 ;  /* 0x0000000109027824 */ /* 0x000fe200078e020b */
[----:B------:R-:W-:-:S03]  /*12620*/  SHF.R.U32.HI R0, RZ, 0x1, R0 ;  /* 0x00000001ff007819 */ /* 0x000fc60000011600 */
[----:B------:R-:W-:Y:S01]  /*12630*/  IMAD R3, R2, 0x2745937f, RZ ;  /* 0x2745937f02037824 */ /* 0x000fe200078e02ff */
[----:B------:R-:W-:-:S05]  /*12640*/  LOP3.LUT R0, R0, R8, RZ, 0xfc, !PT ;  /* 0x0000000800007212 */ /* 0x000fca00078efcff */
[C---:B------:R-:W-:Y:S02]  /*12650*/  IMAD R7, R0.reuse, 0x4cf5ad43, R3 ;  /* 0x4cf5ad4300077824 */ /* 0x040fe400078e0203 */
[----:B------:R-:W-:-:S04]  /*12660*/  IMAD.WIDE.U32 R2, R0, 0x2745937f, RZ ;  /* 0x2745937f00027825 */ /* 0x000fc800078e00ff */
[----:B------:R-:W-:Y:S01]  /*12670*/  IMAD.IADD R3, R3, 0x1, R7 ;  /* 0x0000000103037824 */ /* 0x000fe200078e0207 */
[----:B------:R-:W-:-:S04]  /*12680*/  LOP3.LUT R4, R2, R4, RZ, 0x3c, !PT ;  /* 0x0000000402047212 */ /* 0x000fc800078e3cff */
[----:B------:R-:W-:-:S07]  /*12690*/  LOP3.LUT R24, R3, R24, RZ, 0x3c, !PT ;  /* 0x0000001803187212 */ /* 0x000fce00078e3cff */
.L_x_548:
[----:B------:R-:W-:Y:S05]  /*126a0*/  BSYNC.RECONVERGENT B1 ;  /* 0x0000000000017941 */ /* 0x000fea0003800200 */
.L_x_547:
[-C--:B------:R-:W-:Y:S02]  /*126b0*/  LOP3.LUT R7, R4, R6.reuse, RZ, 0x3c, !PT ;  /* 0x0000000604077212 */ /* 0x080fe400078e3cff */
[----:B------:R-:W-:-:S04]  /*126c0*/  LOP3.LUT R6, R26, R6, RZ, 0x3c, !PT ;  /* 0x000000061a067212 */ /* 0x000fc800078e3cff */
[----:B------:R-:W-:-:S05]  /*126d0*/  IADD3 R7, P0, PT, R6, R7, RZ ;  /* 0x0000000706077210 */ /* 0x000fca0007f1e0ff */
[----:B------:R-:W-:Y:S01]  /*126e0*/  IMAD.X R24, R24, 0x1, R25, P0 ;  /* 0x0000000118187824 */ /* 0x000fe200000e0619 */
[----:B------:R-:W-:-:S04]  /*126f0*/  IADD3 R3, P0, PT, R7, R6, RZ ;  /* 0x0000000607037210 */ /* 0x000fc80007f1e0ff */
[----:B------:R-:W-:Y:S02]  /*12700*/  IADD3.X R25, PT, PT, R25, R24, RZ, P0, !PT ;  /* 0x0000001819197210 */ /* 0x000fe400007fe4ff */
[----:B------:R-:W-:Y:S02]  /*12710*/  SHF.R.U32.HI R2, RZ, 0x1, R24 ;  /* 0x00000001ff027819 */ /* 0x000fe40000011618 */
[----:B------:R-:W-:Y:S01]  /*12720*/  SHF.R.U32.HI R6, RZ, 0x1, R25 ;  /* 0x00000001ff067819 */ /* 0x000fe20000011619 */
[----:B------:R-:W-:Y:S01]  /*12730*/  IMAD R25, R25, -0x12aa7333, RZ ;  /* 0xed558ccd19197824 */ /* 0x000fe200078e02ff */
[----:B------:R-:W-:Y:S01]  /*12740*/  LOP3.LUT R2, R2, R7, RZ, 0x3c, !PT ;  /* 0x0000000702027212 */ /* 0x000fe200078e3cff */
[----:B------:R-:W-:Y:S01]  /*12750*/  IMAD R7, R24, -0x12aa7333, RZ ;  /* 0xed558ccd18077824 */ /* 0x000fe200078e02ff */
[----:B------:R-:W-:-:S03]  /*12760*/  LOP3.LUT R6, R6, R3, RZ, 0x3c, !PT ;  /* 0x0000000306067212 */ /* 0x000fc600078e3cff */
[----:B--2-4-:R-:W-:Y:S02]  /*12770*/  IMAD R9, R2, -0xae5029, R7 ;  /* 0xff51afd702097824 */ /* 0x014fe400078e0207 */
[----:B------:R-:W-:Y:S02]  /*12780*/  IMAD R25, R6, -0xae5029, R25 ;  /* 0xff51afd706197824 */ /* 0x000fe400078e0219 */
[----:B------:R-:W-:-:S04]  /*12790*/  IMAD.WIDE.U32 R2, R2, -0x12aa7333, RZ ;  /* 0xed558ccd02027825 */ /* 0x000fc800078e00ff */
        /* <DEDUP_REMOVED lines=10> */
[----:B------:R-:W-:Y:S02]  /*12840*/  IMAD R9, R2, -0x3b314602, R7 ;  /* 0xc4ceb9fe02097824 */ /* 0x000fe400078e0207 */
[----:B------:R-:W-:-:S02]  /*12850*/  IMAD R11, R6, -0x3b314602, R11 ;  /* 0xc4ceb9fe060b7824 */ /* 0x000fc400078e020b */
[----:B------:R-:W-:-:S04]  /*12860*/  IMAD.WIDE.U32 R2, R2, 0x1a85ec53, RZ ;  /* 0x1a85ec5302027825 */ /* 0x000fc800078e00ff */
[----:B------:R-:W-:-:S04]  /*12870*/  IMAD.WIDE.U32 R6, R6, 0x1a85ec53, RZ ;  /* 0x1a85ec5306067825 */ /* 0x000fc800078e00ff */
[----:B------:R-:W-:Y:S01]  /*12880*/  IMAD.IADD R0, R3, 0x1, R9 ;  /* 0x0000000103007824 */ /* 0x000fe200078e0209 */
[----:B------:R-:W-:-:S04]  /*12890*/  IADD3 R9, PT, PT, R7, R11, RZ ;  /* 0x0000000b07097210 */ /* 0x000fc80007ffe0ff */
[----:B------:R-:W-:Y:S02]  /*128a0*/  SHF.R.U32.HI R3, RZ, 0x1, R0 ;  /* 0x00000001ff037819 */ /* 0x000fe40000011600 */
[----:B------:R-:W-:Y:S02]  /*128b0*/  SHF.R.U32.HI R7, RZ, 0x1, R9 ;  /* 0x00000001ff077819 */ /* 0x000fe40000011609 */
[----:B------:R-:W-:Y:S02]  /*128c0*/  LOP3.LUT R2, R3, R2, RZ, 0x3c, !PT ;  /* 0x0000000203027212 */ /* 0x000fe400078e3cff */
        /* <DEDUP_REMOVED lines=9> */
[----:B--2---:R-:W0:Y:S01]  /*12960*/  LDC R7, c[0x0][0x3b8] ;  /* 0x0000ee00ff077b82 */ /* 0x004e220000000800 */
[----:B------:R-:W-:Y:S02]  /*12970*/  VIADD R0, R4, 0xffffffff ;  /* 0xffffffff04007836 */ /* 0x000fe40000000000 */
[----:B------:R-:W-:-:S03]  /*12980*/  HFMA2 R3, -RZ, RZ, 0, 0 ;  /* 0x00000000ff037431 */ /* 0x000fc600000001ff */
[----:B------:R-:W-:Y:S02]  /*12990*/  ISETP.GE.U32.AND P0, PT, R0, 0x7, PT ;  /* 0x000000070000780c */ /* 0x000fe40003f06070 */
[----:B------:R-:W-:Y:S02]  /*129a0*/  LOP3.LUT R0, R4, 0x7, RZ, 0xc0, !PT ;  /* 0x0000000704007812 */ /* 0x000fe400078ec0ff */
[----:B0-----:R-:W-:-:S09]  /*129b0*/  SHF.R.S32.HI R7, RZ, 0x1f, R7 ;  /* 0x0000001fff077819 */ /* 0x001fd20000011407 */
[----:B------:R-:W-:Y:S05]  /*129c0*/  @!P0 BRA `(.L_x_577) ;  /* 0x00000014000c8947 */ /* 0x000fea0003800000 */
[----:B------:R-:W-:Y:S01]  /*129d0*/  LOP3.LUT R3, R4, 0x7ffffff8, RZ, 0xc0, !PT ;  /* 0x7ffffff804037812 */ /* 0x000fe200078ec0ff */
[----:B------:R-:W-:-:S07]  /*129e0*/  IMAD.MOV.U32 R2, RZ, RZ, RZ ;  /* 0x000000ffff027224 */ /* 0x000fce00078e00ff */
.L_x_602:
[----:B01----:R-:W2:Y:S04]  /*129f0*/  LDG.E.64 R8, desc[UR8][R40.64] ;  /* 0x0000000828087981 */ /* 0x003ea8000c1e1b00 */
        /* <DEDUP_REMOVED lines=29> */
.L_x_579:
[----:B------:R-:W-:-:S07]  /*12bd0*/  MOV R12, 0x12bf0 ;  /* 0x00012bf0000c7802 */ /* 0x000fce0000000f00 */
[----:B------:R-:W-:Y:S05]  /*12be0*/  CALL.REL.NOINC `($__internal_4_$__cuda_sm20_rem_u64) ;  /* 0x0000037c00547944 */ /* 0x000fea0003c00000 */
.L_x_580:
[----:B------:R-:W-:Y:S05]  /*12bf0*/  BSYNC.RECONVERGENT B1 ;  /* 0x0000000000017941 */ /* 0x000fea0003800200 */
.L_x_578:
        /* <DEDUP_REMOVED lines=36> */
.L_x_582:
[----:B------:R-:W-:Y:S02]  /*12e40*/  MOV R13, R6 ;  /* 0x00000006000d7202 */ /* 0x000fe40000000f00 */
[----:B------:R-:W-:-:S07]  /*12e50*/  MOV R12, 0x12e70 ;  /* 0x00012e70000c7802 */ /* 0x000fce0000000f00 */
[----:B------:R-:W-:Y:S05]  /*12e60*/  CALL.REL.NOINC `($__internal_4_$__cuda_sm20_rem_u64) ;  /* 0x0000037800b47944 */ /* 0x000fea0003c00000 */
.L_x_583:
[----:B------:R-:W-:Y:S05]  /*12e70*/  BSYNC.RECONVERGENT B1 ;  /* 0x0000000000017941 */ /* 0x000fea0003800200 */
.L_x_581:
        /* <DEDUP_REMOVED lines=36> */
.L_x_585:
[----:B------:R-:W-:Y:S01]  /*130c0*/  IMAD.MOV.U32 R13, RZ, RZ, R6 ;  /* 0x000000ffff0d7224 */ /* 0x000fe200078e0006 */
[----:B------:R-:W-:-:S07]  /*130d0*/  MOV R12, 0x130f0 ;  /* 0x000130f0000c7802 */ /* 0x000fce0000000f00 */
[----:B------:R-:W-:Y:S05]  /*130e0*/  CALL.REL.NOINC `($__internal_4_$__cuda_sm20_rem_u64) ;  /* 0x0000037800147944 */ /* 0x000fea0003c00000 */
.L_x_586:
[----:B------:R-:W-:Y:S05]  /*130f0*/  BSYNC.RECONVERGENT B1 ;  /* 0x0000000000017941 */ /* 0x000fea0003800200 */
.L_x_584:
        /* <DEDUP_REMOVED lines=36> */
.L_x_588:
[----:B------:R-:W-:Y:S01]  /*13340*/  IMAD.MOV.U32 R13, RZ, RZ, R6 ;  /* 0x000000ffff0d7224 */ /* 0x000fe200078e0006 */
[----:B------:R-:W-:-:S07]  /*13350*/  MOV R12, 0x13370 ;  /* 0x00013370000c7802 */ /* 0x000fce0000000f00 */
[----:B------:R-:W-:Y:S05]  /*13360*/  CALL.REL.NOINC `($__internal_4_$__cuda_sm20_rem_u64) ;  /* 0x0000037400747944 */ /* 0x000fea0003c00000 */
.L_x_589:
[----:B------:R-:W-:Y:S05]  /*13370*/  BSYNC.RECONVERGENT B1 ;  /* 0x0000000000017941 */ /* 0x000fea0003800200 */
.L_x_587:
        /* <DEDUP_REMOVED lines=36> */
.L_x_591:
[----:B------:R-:W-:Y:S01]  /*135c0*/  IMAD.MOV.U32 R13, RZ, RZ, R6 ;  /* 0x000000ffff0d7224 */ /* 0x000fe200078e0006 */
[----:B------:R-:W-:-:S07]  /*135d0*/  MOV R12, 0x135f0 ;  /* 0x000135f0000c7802 */ /* 0x000fce0000000f00 */
[----:B------:R-:W-:Y:S05]  /*135e0*/  CALL.REL.NOINC `($__internal_4_$__cuda_sm20_rem_u64) ;  /* 0x0000037000d47944 */ /* 0x000fea0003c00000 */
.L_x_592:
[----:B------:R-:W-:Y:S05]  /*135f0*/  BSYNC.RECONVERGENT B1 ;  /* 0x0000000000017941 */ /* 0x000fea0003800200 */
.L_x_590:
        /* <DEDUP_REMOVED lines=36> */
.L_x_594:
[----:B------:R-:W-:Y:S02]  /*13840*/  MOV R13, R6 ;  /* 0x00000006000d7202 */ /* 0x000fe40000000f00 */
[----:B------:R-:W-:-:S07]  /*13850*/  MOV R12, 0x13870 ;  /* 0x00013870000c7802 */ /* 0x000fce0000000f00 */
[----:B------:R-:W-:Y:S05]  /*13860*/  CALL.REL.NOINC `($__internal_4_$__cuda_sm20_rem_u64) ;  /* 0x0000037000347944 */ /* 0x000fea0003c00000 */
.L_x_595:
[----:B------:R-:W-:Y:S05]  /*13870*/  BSYNC.RECONVERGENT B1 ;  /* 0x0000000000017941 */ /* 0x000fea0003800200 */
.L_x_593:
        /* <DEDUP_REMOVED lines=36> */
.L_x_597:
[----:B------:R-:W-:Y:S01]  /*13ac0*/  IMAD.MOV.U32 R13, RZ, RZ, R6 ;  /* 0x000000ffff0d7224 */ /* 0x000fe200078e0006 */
[----:B------:R-:W-:-:S07]  /*13ad0*/  MOV R12, 0x13af0 ;  /* 0x00013af0000c7802 */ /* 0x000fce0000000f00 */
[----:B------:R-:W-:Y:S05]  /*13ae0*/  CALL.REL.NOINC `($__internal_4_$__cuda_sm20_rem_u64) ;  /* 0x0000036c00947944 */ /* 0x000fea0003c00000 */
.L_x_598:
[----:B------:R-:W-:Y:S05]  /*13af0*/  BSYNC.RECONVERGENT B1 ;  /* 0x0000000000017941 */ /* 0x000fea0003800200 */
.L_x_596:
        /* <DEDUP_REMOVED lines=36> */
.L_x_600:
[----:B------:R-:W-:Y:S01]  /*13d40*/  IMAD.MOV.U32 R13, RZ, RZ, R6 ;  /* 0x000000ffff0d7224 */ /* 0x000fe200078e0006 */
[----:B------:R-:W-:-:S07]  /*13d50*/  MOV R12, 0x13d70 ;  /* 0x00013d70000c7802 */ /* 0x000fce0000000f00 */
[----:B------:R-:W-:Y:S05]  /*13d60*/  CALL.REL.NOINC `($__internal_4_$__cuda_sm20_rem_u64) ;  /* 0x0000036800f47944 */ /* 0x000fea0003c00000 */
.L_x_601:
[----:B------:R-:W-:Y:S05]  /*13d70*/  BSYNC.RECONVERGENT B1 ;  /* 0x0000000000017941 */ /* 0x000fea0003800200 */
.L_x_599:
[----:B------:R-:W0:Y:S01]  /*13d80*/  LDCU.64 UR12, c[0x0][0x390] ;  /* 0x00007200ff0c77ac */ /* 0x000e220008000a00 */
[----:B------:R-:W-:Y:S01]  /*13d90*/  IMAD.MOV.U32 R4, RZ, RZ, 0x1 ;  /* 0x00000001ff047424 */ /* 0x000fe200078e00ff */
[----:B------:R-:W-:Y:S02]  /*13da0*/  IADD3 R2, PT, PT, R2, 0x8, RZ ;  /* 0x0000000802027810 */ /* 0x000fe40007ffe0ff */
[----:B0-----:R-:W-:-:S04]  /*13db0*/  IADD3 R8, P0, PT, R16, UR12, RZ ;  /* 0x0000000c10087c10 */ /* 0x001fc8000ff1e0ff */
[----:B------:R-:W-:Y:S02]  /*13dc0*/  IADD3.X R9, PT, PT, R17, UR13, RZ, P0, !PT ;  /* 0x0000000d11097c10 */ /* 0x000fe400087fe4ff */
[----:B------:R-:W-:-:S03]  /*13dd0*/  ISETP.NE.AND P0, PT, R2, R3, PT ;  /* 0x000000030200720c */ /* 0x000fc60003f05270 */
[----:B------:R0:W-:Y:S10]  /*13de0*/  STG.E.U8 desc[UR8][R8.64], R4 ;  /* 0x0000000408007986 */ /* 0x0001f4000c101108 */
[----:B------:R-:W-:Y:S05]  /*13df0*/  @P0 BRA `(.L_x_602) ;  /* 0xffffffe800fc0947 */ /* 0x000fea000383ffff */
.L_x_577:
[----:B------:R-:W-:-:S13]  /*13e00*/  ISETP.NE.AND P0, PT, R0, RZ, PT ;  /* 0x000000ff0000720c */ /* 0x000fda0003f05270 */
[----:B------:R-:W-:Y:S05]  /*13e10*/  @!P0 BRA `(.L_x_576) ;  /* 0x0000001000808947 */ /* 0x000fea0003800000 */
[----:B------:R-:W2:Y:S01]  /*13e20*/  LDC R2, c[0x0][0x3b4] ;  /* 0x0000ed00ff027b82 */ /* 0x000ea20000000800 */
[----:B------:R-:W-:Y:S02]  /*13e30*/  ISETP.GE.U32.AND P0, PT, R0, 0x4, PT ;  /* 0x000000040000780c */ /* 0x000fe40003f06070 */
[----:B--2---:R-:W-:-:S11]  /*13e40*/  LOP3.LUT R0, R2, 0x3, RZ, 0xc0, !PT ;  /* 0x0000000302007812 */ /* 0x004fd600078ec0ff */
[----:B------:R-:W-:Y:S05]  /*13e50*/  @!P0 BRA `(.L_x_603) ;  /* 0x00000008007c8947 */ /* 0x000fea0003800000 */
        /* <DEDUP_REMOVED lines=30> */
.L_x_605:
[----:B------:R-:W-:-:S07]  /*14040*/  MOV R12, 0x14060 ;  /* 0x00014060000c7802 */ /* 0x000fce0000000f00 */
[----:B------:R-:W-:Y:S05]  /*14050*/  CALL.REL.NOINC `($__internal_4_$__cuda_sm20_rem_u64) ;  /* 0x0000036800387944 */ /* 0x000fea0003c00000 */
.L_x_606:
[----:B------:R-:W-:Y:S05]  /*14060*/  BSYNC.RECONVERGENT B1 ;  /* 0x0000000000017941 */ /* 0x000fea0003800200 */
.L_x_604:
        /* <DEDUP_REMOVED lines=36> */
.L_x_608:
[----:B------:R-:W-:Y:S01]  /*142b0*/  IMAD.MOV.U32 R13, RZ, RZ, R4 ;  /* 0x000000ffff0d7224 */ /* 0x000fe200078e0004 */
[----:B------:R-:W-:-:S07]  /*142c0*/  MOV R12, 0x142e0 ;  /* 0x000142e0000c7802 */ /* 0x000fce0000000f00 */
[----:B------:R-:W-:Y:S05]  /*142d0*/  CALL.REL.NOINC `($__internal_4_$__cuda_sm20_rem_u64) ;  /* 0x0000036400987944 */ /* 0x000fea0003c00000 */
.L_x_609:
[----:B------:R-:W-:Y:S05]  /*142e0*/  BSYNC.RECONVERGENT B1 ;  /* 0x0000000000017941 */ /* 0x000fea0003800200 */
.L_x_607:
        /* <DEDUP_REMOVED lines=36> */
.L_x_611:
[----:B------:R-:W-:Y:S01]  /*14530*/  IMAD.MOV.U32 R13, RZ, RZ, R4 ;  /* 0x000000ffff0d7224 */ /* 0x000fe200078e0004 */
[----:B------:R-:W-:-:S07]  /*14540*/  MOV R12, 0x14560 ;  /* 0x00014560000c7802 */ /* 0x000fce0000000f00 */
[----:B------:R-:W-:Y:S05]  /*14550*/  CALL.REL.NOINC `($__internal_4_$__cuda_sm20_rem_u64) ;  /* 0x0000036000f87944 */ /* 0x000fea0003c00000 */
.L_x_612:
[----:B------:R-:W-:Y:S05]  /*14560*/  BSYNC.RECONVERGENT B1 ;  /* 0x0000000000017941 */ /* 0x000fea0003800200 */
.L_x_610:
        /* <DEDUP_REMOVED lines=36> */
.L_x_614:
[----:B------:R-:W-:Y:S01]  /*147b0*/  IMAD.MOV.U32 R13, RZ, RZ, R4 ;  /* 0x000000ffff0d7224 */ /* 0x000fe200078e0004 */
[----:B------:R-:W-:-:S07]  /*147c0*/  MOV R12, 0x147e0 ;  /* 0x000147e0000c7802 */ /* 0x000fce0000000f00 */
[----:B------:R-:W-:Y:S05]  /*147d0*/  CALL.REL.NOINC `($__internal_4_$__cuda_sm20_rem_u64) ;  /* 0x0000036000587944 */ /* 0x000fea0003c00000 */
.L_x_615:
[----:B------:R-:W-:Y:S05]  /*147e0*/  BSYNC.RECONVERGENT B1 ;  /* 0x0000000000017941 */ /* 0x000fea0003800200 */
.L_x_613:
[----:B------:R-:W0:Y:S01]  /*147f0*/  LDCU.64 UR12, c[0x0][0x390] ;  /* 0x00007200ff0c77ac */ /* 0x000e220008000a00 */
[----:B------:R-:W-:Y:S02]  /*14800*/  IMAD.MOV.U32 R4, RZ, RZ, 0x1 ;  /* 0x00000001ff047424 */ /* 0x000fe400078e00ff */
[----:B------:R-:W-:Y:S01]  /*14810*/  VIADD R3, R3, 0x4 ;  /* 0x0000000403037836 */ /* 0x000fe20000000000 */
[----:B0-----:R-:W-:-:S04]  /*14820*/  IADD3 R8, P0, PT, R16, UR12, RZ ;  /* 0x0000000c10087c10 */ /* 0x001fc8000ff1e0ff */
[----:B------:R-:W-:-:S05]  /*14830*/  IADD3.X R9, PT, PT, R17, UR13, RZ, P0, !PT ;  /* 0x0000000d11097c10 */ /* 0x000fca00087fe4ff */
[----:B------:R2:W-:Y:S04]  /*14840*/  STG.E.U8 desc[UR8][R8.64], R4 ;  /* 0x0000000408007986 */ /* 0x0005e8000c101108 */
.L_x_603:
        /* <DEDUP_REMOVED lines=34> */
.L_x_618:
[----:B------:R-:W-:-:S07]  /*14a70*/  MOV R12, 0x14a90 ;  /* 0x00014a90000c7802 */ /* 0x000fce0000000f00 */
[----:B------:R-:W-:Y:S05]  /*14a80*/  CALL.REL.NOINC `($__internal_4_$__cuda_sm20_rem_u64) ;  /* 0x0000035c00ac7944 */ /* 0x000fea0003c00000 */
.L_x_619:
[----:B------:R-:W-:Y:S05]  /*14a90*/  BSYNC.RECONVERGENT B1 ;  /* 0x0000000000017941 */ /* 0x000fea0003800200 */
.L_x_617:
        /* <DEDUP_REMOVED lines=36> */
.L_x_621:
[----:B------:R-:W-:Y:S01]  /*14ce0*/  IMAD.MOV.U32 R13, RZ, RZ, R2 ;  /* 0x000000ffff0d7224 */ /* 0x000fe200078e0002 */
[----:B------:R-:W-:-:S07]  /*14cf0*/  MOV R12, 0x14d10 ;  /* 0x00014d10000c7802 */ /* 0x000fce0000000f00 */
[----:B------:R-:W-:Y:S05]  /*14d00*/  CALL.REL.NOINC `($__internal_4_$__cuda_sm20_rem_u64) ;  /* 0x0000035c000c7944 */ /* 0x000fea0003c00000 */
.L_x_622:
[----:B------:R-:W-:Y:S05]  /*14d10*/  BSYNC.RECONVERGENT B1 ;  /* 0x0000000000017941 */ /* 0x000fea0003800200 */
.L_x_620:
[----:B------:R-:W0:Y:S01]  /*14d20*/  LDCU.64 UR12, c[0x0][0x390] ;  /* 0x00007200ff0c77ac */ /* 0x000e220008000a00 */
[----:B------:R-:W-:Y:S01]  /*14d30*/  IMAD.MOV.U32 R4, RZ, RZ, 0x1 ;  /* 0x00000001ff047424 */ /* 0x000fe200078e00ff */
[----:B------:R-:W-:Y:S02]  /*14d40*/  IADD3 R3, PT, PT, R3, 0x2, RZ ;  /* 0x0000000203037810 */ /* 0x000fe40007ffe0ff */
[----:B0-----:R-:W-:-:S04]  /*14d50*/  IADD3 R8, P0, PT, R16, UR12, RZ ;  /* 0x0000000c10087c10 */ /* 0x001fc8000ff1e0ff */
[----:B------:R-:W-:-:S05]  /*14d60*/  IADD3.X R9, PT, PT, R17, UR13, RZ, P0, !PT ;  /* 0x0000000d11097c10 */ /* 0x000fca00087fe4ff */
[----:B------:R3:W-:Y:S04]  /*14d70*/  STG.E.U8 desc[UR8][R8.64], R4 ;  /* 0x0000000408007986 */ /* 0x0007e8000c101108 */
.L_x_616:
        /* <DEDUP_REMOVED lines=34> */
.L_x_624:
[----:B------:R-:W-:-:S07]  /*14fa0*/  MOV R12, 0x14fc0 ;  /* 0x00014fc0000c7802 */ /* 0x000fce0000000f00 */
[----:B------:R-:W-:Y:S05]  /*14fb0*/  CALL.REL.NOINC `($__internal_4_$__cuda_sm20_rem_u64) ;  /* 0x0000035800607944 */ /* 0x000fea0003c00000 */
.L_x_625:
[----:B------:R-:W-:Y:S05]  /*14fc0*/  BSYNC.RECONVERGENT B1 ;  /* 0x0000000000017941 */ /* 0x000fea0003800200 */
.L_x_623:
[----:B------:R-:W0:Y:S01]  /*14fd0*/  LDCU.64 UR12, c[0x0][0x390] ;  /* 0x00007200ff0c77ac */ /* 0x000e220008000a00 */
[----:B------:R-:W-:Y:S01]  /*14fe0*/  IMAD.MOV.U32 R0, RZ, RZ, 0x1 ;  /* 0x00000001ff007424 */ /* 0x000fe200078e00ff */
[----:B0-----:R-:W-:-:S04]  /*14ff0*/  IADD3 R2, P0, PT, R16, UR12, RZ ;  /* 0x0000000c10027c10 */ /* 0x001fc8000ff1e0ff */
[----:B------:R-:W-:-:S05]  /*15000*/  IADD3.X R3, PT, PT, R17, UR13, RZ, P0, !PT ;  /* 0x0000000d11037c10 */ /* 0x000fca00087fe4ff */
[----:B------:R4:W-:Y:S04]  /*15010*/  STG.E.U8 desc[UR8][R2.64], R0 ;  /* 0x0000000002007986 */ /* 0x0009e8000c101108 */
.L_x_576:
[----:B----4-:R-:W4:Y:S01]  /*15020*/  LDG.E R0, desc[UR8][R38.64] ;  /* 0x0000000826007981 */ /* 0x010f22000c1e1900 */
[----:B--2---:R-:W-:Y:S01]  /*15030*/  LEA R3, R5, 0x1, 0x1 ;  /* 0x0000000105037811 */ /* 0x004fe200078e08ff */
[----:B------:R-:W-:Y:S03]  /*15040*/  BSSY.RECONVERGENT B1, `(.L_x_626) ;  /* 0x0000a5c000017945 */ /* 0x000fe60003800200 */
[----:B----4-:R-:W-:-:S13]  /*15050*/  ISETP.NE.AND P0, PT, R0, R3, PT ;  /* 0x000000030000720c */ /* 0x010fda0003f05270 */
[----:B------:R-:W-:Y:S05]  /*15060*/  @P0 BRA `(.L_x_627) ;  /* 0x0000005000b40947 */ /* 0x000fea0003800000 */
[----:B------:R-:W2:Y:S01]  /*15070*/  LDG.E R0, desc[UR8][R36.64] ;  /* 0x0000000824007981 */ /* 0x000ea2000c1e1900 */
[----:B------:R-:W4:Y:S01]  /*15080*/  LDC R2, c[0x0][0x398] ;  /* 0x0000e600ff027b82 */ /* 0x000f220000000800 */
[----:B------:R-:W-:Y:S01]  /*15090*/  BSSY.RECONVERGENT B2, `(.L_x_628) ;  /* 0x0000023000027945 */ /* 0x000fe20003800200 */
[----:B------:R-:W-:Y:S01]  /*150a0*/  MOV R6, RZ ;  /* 0x000000ff00067202 */ /* 0x000fe20000000f00 */
[----:B----4-:R-:W-:Y:S02]  /*150b0*/  IMAD R3, R5, R2, -R2 ;  /* 0x0000000205037224 */ /* 0x010fe400078e0a02 */
[----:B------:R-:W-:Y:S02]  /*150c0*/  IMAD.MOV.U32 R2, RZ, RZ, 0x1 ;  /* 0x00000001ff027424 */ /* 0x000fe400078e00ff */
[----:B--2---:R-:W-:-:S05]  /*150d0*/  IMAD.IADD R0, R0, 0x1, R3 ;  /* 0x0000000100007824 */ /* 0x004fca00078e0203 */
[----:B0--3--:R-:W-:-:S04]  /*150e0*/  LEA R9, R0, 0x2, 0x1 ;  /* 0x0000000200097811 */ /* 0x009fc800078e08ff */
[--C-:B------:R-:W-:Y:S01]  /*150f0*/  SHF.R.S32.HI R3, RZ, 0x1f, R9.reuse ;  /* 0x0000001fff037819 */ /* 0x100fe20000011409 */
[----:B-1----:R-:W-:-:S04]  /*15100*/  IMAD.MOV.U32 R8, RZ, RZ, R9 ;  /* 0x000000ffff087224 */ /* 0x002fc800078e0009 */
[----:B------:R-:W-:-:S07]  /*15110*/  IMAD.MOV.U32 R17, RZ, RZ, R3 ;  /* 0x000000ffff117224 */ /* 0x000fce00078e0003 */
.L_x_629:
        /* <DEDUP_REMOVED lines=27> */
.L_x_628:
[----:B------:R-:W-:Y:S01]  /*152d0*/  BSSY.RECONVERGENT B2, `(.L_x_630) ;  /* 0x000001d000027945 */ /* 0x000fe20003800200 */
[----:B------:R-:W-:-:S07]  /*152e0*/  IMAD.MOV.U32 R2, RZ, RZ, RZ ;  /* 0x000000ffff027224 */ /* 0x000fce00078e00ff */
.L_x_631:
        /* <DEDUP_REMOVED lines=28> */
.L_x_630:
        /* <DEDUP_REMOVED lines=13> */
.L_x_634:
        /* <DEDUP_REMOVED lines=12> */
.L_x_633:
[----:B------:R-:W-:Y:S05]  /*15640*/  BSYNC.RECONVERGENT B2 ;  /* 0x0000000000027941 */ /* 0x000fea0003800200 */
.L_x_632:
[----:B------:R-:W-:Y:S04]  /*15650*/  BSSY.RECONVERGENT B2, `(.L_x_635) ;  /* 0x000000a000027945 */ /* 0x000fe80003800200 */
[----:B------:R-:W-:Y:S05]  /*15660*/  @!P1 BRA `(.L_x_636) ;  /* 0x0000000000209947 */ /* 0x000fea0003800000 */
[----:B-1----:R-:W-:-:S07]  /*15670*/  IMAD.MOV.U32 R3, RZ, RZ, RZ ;  /* 0x000000ffff037224 */ /* 0x002fce00078e00ff */
.L_x_637:
[----:B0--3--:R-:W-:-:S05]  /*15680*/  IMAD.IADD R9, R1, 0x1, R4 ;  /* 0x0000000101097824 */ /* 0x009fca00078e0204 */
[----:B--2---:R-:W2:Y:S01]  /*15690*/  LDL.U8 R8, [R9+0xa0] ;  /* 0x0000a00009087983 */ /* 0x004ea20000100000 */
[----:B------:R-:W-:Y:S01]  /*156a0*/  VIADD R3, R3, 0x1 ;  /* 0x0000000103037836 */ /* 0x000fe20000000000 */
[----:B------:R-:W-:-:S04]  /*156b0*/  IADD3 R4, PT, PT, R4, 0x1, RZ ;  /* 0x0000000104047810 */ /* 0x000fc80007ffe0ff */
[----:B------:R-:W-:Y:S01]  /*156c0*/  ISETP.NE.AND P2, PT, R3, R16, PT ;  /* 0x000000100300720c */ /* 0x000fe20003f45270 */
[----:B--2---:R3:W-:-:S12]  /*156d0*/  STL.U8 [R9], R8 ;  /* 0x0000000809007387 */ /* 0x0047d80000100000 */
[----:B------:R-:W-:Y:S05]  /*156e0*/  @P2 BRA `(.L_x_637) ;  /* 0xfffffffc00e42947 */ /* 0x000fea000383ffff */
.L_x_636:
[----:B------:R-:W-:Y:S05]  /*156f0*/  BSYNC.RECONVERGENT B2 ;  /* 0x0000000000027941 */ /* 0x000fea0003800200 */
.L_x_635:
[----:B------:R-:W-:Y:S01]  /*15700*/  BSSY.RECONVERGENT B2, `(.L_x_638) ;  /* 0x000001c000027945 */ /* 0x000fe20003800200 */
[----:B------:R-:W-:Y:S02]  /*15710*/  IMAD.MOV.U32 R4, RZ, RZ, RZ ;  /* 0x000000ffff047224 */ /* 0x000fe400078e00ff */
[----:B------:R-:W-:Y:S01]  /*15720*/  VIADD R27, R1, 0x10 ;  /* 0x00000010011b7836 */ /* 0x000fe20000000000 */
[----:B------:R-:W-:Y:S06]  /*15730*/  @!P3 BRA `(.L_x_639) ;  /* 0x000000000060b947 */ /* 0x000fec0003800000 */
[----:B------:R-:W-:Y:S01]  /*15740*/  LOP3.LUT R2, R6, 0xfffffffc, RZ, 0xc0, !PT ;  /* 0xfffffffc06027812 */ /* 0x000fe200078ec0ff */
[----:B-1----:R-:W-:-:S07]  /*15750*/  IMAD.MOV.U32 R3, RZ, RZ, RZ ;  /* 0x000000ffff037224 */ /* 0x002fce00078e00ff */
.L_x_640:
        /* <DEDUP_REMOVED lines=22> */
.L_x_639:
[----:B------:R-:W-:Y:S05]  /*158c0*/  BSYNC.RECONVERGENT B2 ;  /* 0x0000000000027941 */ /* 0x000fea0003800200 */
.L_x_638:
[----:B------:R-:W-:Y:S04]  /*158d0*/  BSSY.RECONVERGENT B2, `(.L_x_641) ;  /* 0x000000c000027945 */ /* 0x000fe80003800200 */
[----:B------:R-:W-:Y:S05]  /*158e0*/  @!P1 BRA `(.L_x_642) ;  /* 0x0000000000289947 */ /* 0x000fea0003800000 */
[----:B-1----:R-:W-:-:S07]  /*158f0*/  IMAD.MOV.U32 R3, RZ, RZ, RZ ;  /* 0x000000ffff037224 */ /* 0x002fce00078e00ff */
.L_x_643:
        /* <DEDUP_REMOVED lines=9> */
.L_x_642:
[----:B------:R-:W-:Y:S05]  /*15990*/  BSYNC.RECONVERGENT B2 ;  /* 0x0000000000027941 */ /* 0x000fea0003800200 */
.L_x_641:
        /* <DEDUP_REMOVED lines=19> */
.L_x_648:
        /* <DEDUP_REMOVED lines=191> */
.L_x_647:
[----:B------:R-:W-:Y:S05]  /*166c0*/  BSYNC.RECONVERGENT B3 ;  /* 0x0000000000037941 */ /* 0x000fea0003800200 */
.L_x_646:
        /* <DEDUP_REMOVED lines=105> */
.L_x_650:
[----:B------:R-:W-:Y:S05]  /*16d60*/  BSYNC.RECONVERGENT B3 ;  /* 0x0000000000037941 */ /* 0x000fea0003800200 */
.L_x_649:
        /* <DEDUP_REMOVED lines=53> */
.L_x_645:
[----:B------:R-:W-:Y:S05]  /*170c0*/  BSYNC.RECONVERGENT B2 ;  /* 0x0000000000027941 */ /* 0x000fea0003800200 */
.L_x_644:
[----:B0---4-:R-:W-:Y:S01]  /*170d0*/  LOP3.LUT P0, R10, R6, 0xf, RZ, 0xc0, !PT ;  /* 0x0000000f060a7812 */ /* 0x011fe2000780c0ff */
[----:B------:R-:W-:-:S12]  /*170e0*/  BSSY.RECONVERGENT B2, `(.L_x_651) ;  /* 0x000008d000027945 */ /* 0x000fd80003800200 */
[----:B------:R-:W-:Y:S05]  /*170f0*/  @!P0 BRA `(.L_x_652) ;  /* 0x00000008002c8947 */ /* 0x000fea0003800000 */
[----:B------:R-:W-:Y:S01]  /*17100*/  HFMA2 R0, -RZ, RZ, 0, 0 ;  /* 0x00000000ff007431 */ /* 0x000fe200000001ff */
[----:B------:R-:W-:Y:S01]  /*17110*/  BSSY.RECONVERGENT B3, `(.L_x_653) ;  /* 0x000000a000037945 */ /* 0x000fe20003800200 */
[----:B------:R-:W-:Y:S02]  /*17120*/  LOP3.LUT R7, R7, 0xf, RZ, 0xc0, !PT ;  /* 0x0000000f07077812 */ /* 0x000fe400078ec0ff */
[----:B------:R-:W-:-:S07]  /*17130*/  LOP3.LUT R2, R6, 0x7ffffff0, RZ, 0xc0, !PT ;  /* 0x7ffffff006027812 */ /* 0x000fce00078ec0ff */
.L_x_654:
        /* <DEDUP_REMOVED lines=8> */
.L_x_653:
        /* <DEDUP_REMOVED lines=14> */
.L_x_658:
[----:B------:R-:W-:-:S13]  /*172a0*/  ISETP.GT.AND P0, PT, R10, 0x5, PT ;  /* 0x000000050a00780c */ /* 0x000fda0003f04270 */
[----:B------:R-:W-:Y:S05]  /*172b0*/  @P0 BRA `(.L_x_662) ;  /* 0x00000000000c0947 */ /* 0x000fea0003800000 */
[----:B------:R-:W-:-:S13]  /*172c0*/  ISETP.NE.AND P0, PT, R10, 0x4, PT ;  /* 0x000000040a00780c */ /* 0x000fda0003f05270 */
[----:B------:R-:W-:Y:S05]  /*172d0*/  @!P0 BRA `(.L_x_663) ;  /* 0x0000000400348947 */ /* 0x000fea0003800000 */
[----:B------:R-:W-:Y:S05]  /*172e0*/  BRA `(.L_x_664) ;  /* 0x0000000400287947 */ /* 0x000fea0003800000 */
.L_x_662:
[----:B------:R-:W-:-:S13]  /*172f0*/  ISETP.NE.AND P0, PT, R10, 0x6, PT ;  /* 0x000000060a00780c */ /* 0x000fda0003f05270 */
[----:B------:R-:W-:Y:S05]  /*17300*/  @!P0 BRA `(.L_x_665) ;  /* 0x0000000400148947 */ /* 0x000fea0003800000 */
[----:B------:R-:W-:Y:S05]  /*17310*/  BRA `(.L_x_666) ;  /* 0x0000000400047947 */ /* 0x000fea0003800000 */
.L_x_657:
        /* <DEDUP_REMOVED lines=10> */
.L_x_670:
[----:B------:R-:W-:-:S13]  /*173c0*/  ISETP.NE.AND P0, PT, R10, 0xa, PT ;  /* 0x0000000a0a00780c */ /* 0x000fda0003f05270 */
[----:B------:R-:W-:Y:S05]  /*173d0*/  @!P0 BRA `(.L_x_673) ;  /* 0x0000000000708947 */ /* 0x000fea0003800000 */
[----:B------:R-:W-:Y:S05]  /*173e0*/  BRA `(.L_x_674) ;  /* 0x00000000005c7947 */ /* 0x000fea0003800000 */
.L_x_669:
        /* <DEDUP_REMOVED lines=8> */
.L_x_677:
[----:B------:R-:W-:Y:S01]  /*17470*/  ISETP.NE.AND P0, PT, R10, 0xe, PT ;  /* 0x0000000e0a00780c */ /* 0x000fe20003f05270 */
[----:B------:R-:W2:-:S12]  /*17480*/  LDL.U8 R2, [R1+0x9d] ;  /* 0x00009d0001027983 */ /* 0x000e980000100000 */
[----:B------:R-:W3:Y:S01]  /*17490*/  @P0 LDL.U8 R0, [R1+0x9e] ;  /* 0x00009e0001000983 */ /* 0x000ee20000100000 */
[----:B------:R-:W-:Y:S02]  /*174a0*/  @P0 IMAD.MOV.U32 R7, RZ, RZ, RZ ;  /* 0x000000ffff070224 */ /* 0x000fe400078e00ff */
[----:B--2---:R-:W-:Y:S02]  /*174b0*/  IMAD.SHL.U32 R2, R2, 0x100, RZ ;  /* 0x0000010002027824 */ /* 0x004fe400078e00ff */
[----:B---3--:R-:W-:-:S05]  /*174c0*/  @P0 IMAD.U32 R9, R0, 0x10000, RZ ;  /* 0x0001000000090824 */ /* 0x008fca00078e00ff */
[----:B------:R-:W-:-:S07]  /*174d0*/  LOP3.LUT R9, R2, R9, RZ, 0x3c, !PT ;  /* 0x0000000902097212 */ /* 0x000fce00078e3cff */
.L_x_679:
[----:B------:R-:W-:Y:S05]  /*174e0*/  BSYNC.RELIABLE B8 ;  /* 0x0000000000087941 */ /* 0x000fea0003800100 */
.L_x_676:
[----:B------:R-:W2:Y:S02]  /*174f0*/  LDL.U8 R0, [R1+0x9c] ;  /* 0x00009c0001007983 */ /* 0x000ea40000100000 */
[----:B--2---:R-:W-:-:S07]  /*17500*/  LOP3.LUT R9, R0, R9, RZ, 0x3c, !PT ;  /* 0x0000000900097212 */ /* 0x004fce00078e3cff */
.L_x_678:
[----:B------:R-:W-:Y:S05]  /*17510*/  BSYNC.RECONVERGENT B7 ;  /* 0x0000000000077941 */ /* 0x000fea0003800200 */
.L_x_675:
[----:B------:R-:W0:Y:S02]  /*17520*/  LDL.U8 R2, [R1+0x9b] ;  /* 0x00009b0001027983 */ /* 0x000e240000100000 */
[----:B0-----:R-:W-:-:S03]  /*17530*/  IMAD.WIDE.U32 R2, R2, 0x1000000, RZ ;  /* 0x0100000002027825 */ /* 0x001fc600078e00ff */
[----:B------:R-:W-:Y:S02]  /*17540*/  LOP3.LUT R7, R2, R7, RZ, 0x3c, !PT ;  /* 0x0000000702077212 */ /* 0x000fe400078e3cff */
[----:B------:R-:W-:-:S07]  /*17550*/  LOP3.LUT R9, R3, R9, RZ, 0x3c, !PT ;  /* 0x0000000903097212 */ /* 0x000fce00078e3cff */
.L_x_674:
[----:B------:R-:W0:Y:S02]  /*17560*/  LDL.U8 R2, [R1+0x9a] ;  /* 0x00009a0001027983 */ /* 0x000e240000100000 */
[----:B0-----:R-:W-:-:S03]  /*17570*/  IMAD.WIDE.U32 R2, R2, 0x10000, RZ ;  /* 0x0001000002027825 */ /* 0x001fc600078e00ff */
[----:B------:R-:W-:Y:S02]  /*17580*/  LOP3.LUT R7, R2, R7, RZ, 0x3c, !PT ;  /* 0x0000000702077212 */ /* 0x000fe400078e3cff */
[----:B------:R-:W-:-:S07]  /*17590*/  LOP3.LUT R9, R3, R9, RZ, 0x3c, !PT ;  /* 0x0000000903097212 */ /* 0x000fce00078e3cff */
.L_x_673:
[----:B------:R-:W0:Y:S02]  /*175a0*/  LDL.U8 R2, [R1+0x99] ;  /* 0x0000990001027983 */ /* 0x000e240000100000 */
[----:B0-----:R-:W-:-:S03]  /*175b0*/  IMAD.WIDE.U32 R2, R2, 0x100, RZ ;  /* 0x0000010002027825 */ /* 0x001fc600078e00ff */
[----:B------:R-:W-:Y:S02]  /*175c0*/  LOP3.LUT R7, R2, R7, RZ, 0x3c, !PT ;  /* 0x0000000702077212 */ /* 0x000fe400078e3cff */
[----:B------:R-:W-:-:S07]  /*175d0*/  LOP3.LUT R9, R3, R9, RZ, 0x3c, !PT ;  /* 0x0000000903097212 */ /* 0x000fce00078e3cff */
.L_x_672:
[----:B------:R-:W-:Y:S05]  /*175e0*/  BSYNC.RELIABLE B6 ;  /* 0x0000000000067941 */ /* 0x000fea0003800100 */
.L_x_668:
        /* <DEDUP_REMOVED lines=16> */
.L_x_671:
[----:B------:R-:W-:Y:S05]  /*176f0*/  BSYNC.RECONVERGENT B5 ;  /* 0x0000000000057941 */ /* 0x000fea0003800200 */
.L_x_667:
[----:B------:R-:W2:Y:S01]  /*17700*/  LDL.U8 R9, [R1+0x97] ;  /* 0x0000970001097983 */ /* 0x000ea20000100000 */
[----:B------:R-:W-:Y:S02]  /*17710*/  IMAD.MOV.U32 R7, RZ, RZ, RZ ;  /* 0x000000ffff077224 */ /* 0x000fe400078e00ff */
[----:B--2---:R-:W-:-:S07]  /*17720*/  IMAD.SHL.U32 R9, R9, 0x1000000, RZ ;  /* 0x0100000009097824 */ /* 0x004fce00078e00ff */
.L_x_666:
[----:B------:R-:W2:Y:S02]  /*17730*/  LDL.U8 R0, [R1+0x96] ;  /* 0x0000960001007983 */ /* 0x000ea40000100000 */
[----:B--2---:R-:W-:-:S04]  /*17740*/  SHF.L.U32 R0, R0, 0x10, RZ ;  /* 0x0000001000007819 */ /* 0x004fc800000006ff */
[----:B------:R-:W-:-:S07]  /*17750*/  LOP3.LUT R9, R0, R9, RZ, 0x3c, !PT ;  /* 0x0000000900097212 */ /* 0x000fce00078e3cff */
.L_x_665:
[----:B------:R-:W2:Y:S02]  /*17760*/  LDL.U8 R0, [R1+0x95] ;  /* 0x0000950001007983 */ /* 0x000ea40000100000 */
[----:B--2---:R-:W-:-:S05]  /*17770*/  IMAD.SHL.U32 R0, R0, 0x100, RZ ;  /* 0x0000010000007824 */ /* 0x004fca00078e00ff */
[----:B------:R-:W-:-:S07]  /*17780*/  LOP3.LUT R9, R0, R9, RZ, 0x3c, !PT ;  /* 0x0000000900097212 */ /* 0x000fce00078e3cff */
.L_x_664:
[----:B------:R-:W2:Y:S02]  /*17790*/  LDL.U8 R0, [R1+0x94] ;  /* 0x0000940001007983 */ /* 0x000ea40000100000 */
[----:B--2---:R-:W-:-:S07]  /*177a0*/  LOP3.LUT R9, R0, R9, RZ, 0x3c, !PT ;  /* 0x0000000900097212 */ /* 0x004fce00078e3cff */
.L_x_663:
[----:B------:R-:W0:Y:S02]  /*177b0*/  LDL.U8 R2, [R1+0x93] ;  /* 0x0000930001027983 */ /* 0x000e240000100000 */
[----:B0-----:R-:W-:-:S03]  /*177c0*/  IMAD.WIDE.U32 R2, R2, 0x1000000, RZ ;  /* 0x0100000002027825 */ /* 0x001fc600078e00ff */
[----:B------:R-:W-:Y:S02]  /*177d0*/  LOP3.LUT R7, R2, R7, RZ, 0x3c, !PT ;  /* 0x0000000702077212 */ /* 0x000fe400078e3cff */
[----:B------:R-:W-:-:S07]  /*177e0*/  LOP3.LUT R9, R3, R9, RZ, 0x3c, !PT ;  /* 0x0000000903097212 */ /* 0x000fce00078e3cff */
.L_x_661:
[----:B------:R-:W0:Y:S02]  /*177f0*/  LDL.U8 R2, [R1+0x92] ;  /* 0x0000920001027983 */ /* 0x000e240000100000 */
[----:B0-----:R-:W-:-:S03]  /*17800*/  IMAD.WIDE.U32 R2, R2, 0x10000, RZ ;  /* 0x0001000002027825 */ /* 0x001fc600078e00ff */
[----:B------:R-:W-:Y:S02]  /*17810*/  LOP3.LUT R7, R2, R7, RZ, 0x3c, !PT ;  /* 0x0000000702077212 */ /* 0x000fe400078e3cff */
[----:B------:R-:W-:-:S07]  /*17820*/  LOP3.LUT R9, R3, R9, RZ, 0x3c, !PT ;  /* 0x0000000903097212 */ /* 0x000fce00078e3cff */
.L_x_660:
[----:B------:R-:W-:Y:S05]  /*17830*/  BSYNC.RELIABLE B4 ;  /* 0x0000000000047941 */ /* 0x000fea0003800100 */
.L_x_656:
[----:B------:R-:W0:Y:S02]  /*17840*/  LDL.U8 R2, [R1+0x91] ;  /* 0x0000910001027983 */ /* 0x000e240000100000 */
[----:B0-----:R-:W-:-:S03]  /*17850*/  IMAD.WIDE.U32 R2, R2, 0x100, RZ ;  /* 0x0000010002027825 */ /* 0x001fc600078e00ff */
[----:B------:R-:W-:Y:S02]  /*17860*/  LOP3.LUT R7, R2, R7, RZ, 0x3c, !PT ;  /* 0x0000000702077212 */ /* 0x000fe400078e3cff */
[----:B------:R-:W-:-:S07]  /*17870*/  LOP3.LUT R9, R3, R9, RZ, 0x3c, !PT ;  /* 0x0000000903097212 */ /* 0x000fce00078e3cff */
.L_x_659:
[----:B------:R-:W-:Y:S05]  /*17880*/  BSYNC.RECONVERGENT B3 ;  /* 0x0000000000037941 */ /* 0x000fea0003800200 */
.L_x_655:
        /* <DEDUP_REMOVED lines=18> */
.L_x_652:
[----:B------:R-:W-:Y:S05]  /*179b0*/  BSYNC.RECONVERGENT B2 ;  /* 0x0000000000027941 */ /* 0x000fea0003800200 */
.L_x_651:
        /* <DEDUP_REMOVED lines=50> */
[----:B------:R-:W-:Y:S01]  /*17ce0*/  HFMA2 R2, -RZ, RZ, 0, 0 ;  /* 0x00000000ff027431 */ /* 0x000fe200000001ff */
[----:B------:R-:W-:-:S07]  /*17cf0*/  LOP3.LUT R3, R4, 0x7ffffff8, RZ, 0xc0, !PT ;  /* 0x7ffffff804037812 */ /* 0x000fce00078ec0ff */
.L_x_706:
        /* <DEDUP_REMOVED lines=30> */
.L_x_683:
[----:B------:R-:W-:-:S07]  /*17ee0*/  MOV R12, 0x17f00 ;  /* 0x00017f00000c7802 */ /* 0x000fce0000000f00 */
[----:B------:R-:W-:Y:S05]  /*17ef0*/  CALL.REL.NOINC `($__internal_4_$__cuda_sm20_rem_u64) ;  /* 0x0000032800907944 */ /* 0x000fea0003c00000 */
.L_x_684:
[----:B------:R-:W-:Y:S05]  /*17f00*/  BSYNC.RECONVERGENT B2 ;  /* 0x0000000000027941 */ /* 0x000fea0003800200 */
.L_x_682:
        /* <DEDUP_REMOVED lines=36> */
.L_x_686:
[----:B------:R-:W-:Y:S01]  /*18150*/  IMAD.MOV.U32 R13, RZ, RZ, R6 ;  /* 0x000000ffff0d7224 */ /* 0x000fe200078e0006 */
[----:B------:R-:W-:-:S07]  /*18160*/  MOV R12, 0x18180 ;  /* 0x00018180000c7802 */ /* 0x000fce0000000f00 */
[----:B------:R-:W-:Y:S05]  /*18170*/  CALL.REL.NOINC `($__internal_4_$__cuda_sm20_rem_u64) ;  /* 0x0000032400f07944 */ /* 0x000fea0003c00000 */
.L_x_687:
[----:B------:R-:W-:Y:S05]  /*18180*/  BSYNC.RECONVERGENT B2 ;  /* 0x0000000000027941 */ /* 0x000fea0003800200 */
.L_x_685:
        /* <DEDUP_REMOVED lines=36> */
.L_x_689:
[----:B------:R-:W-:Y:S01]  /*183d0*/  IMAD.MOV.U32 R13, RZ, RZ, R6 ;  /* 0x000000ffff0d7224 */ /* 0x000fe200078e0006 */
[----:B------:R-:W-:-:S07]  /*183e0*/  MOV R12, 0x18400 ;  /* 0x00018400000c7802 */ /* 0x000fce0000000f00 */
[----:B------:R-:W-:Y:S05]  /*183f0*/  CALL.REL.NOINC `($__internal_4_$__cuda_sm20_rem_u64) ;  /* 0x0000032400507944 */ /* 0x000fea0003c00000 */
.L_x_690:
[----:B------:R-:W-:Y:S05]  /*18400*/  BSYNC.RECONVERGENT B2 ;  /* 0x0000000000027941 */ /* 0x000fea0003800200 */
.L_x_688:
        /* <DEDUP_REMOVED lines=36> */
.L_x_692:
[----:B------:R-:W-:Y:S01]  /*18650*/  IMAD.MOV.U32 R13, RZ, RZ, R6 ;  /* 0x000000ffff0d7224 */ /* 0x000fe200078e0006 */
[----:B------:R-:W-:-:S07]  /*18660*/  MOV R12, 0x18680 ;  /* 0x00018680000c7802 */ /* 0x000fce0000000f00 */
[----:B------:R-:W-:Y:S05]  /*18670*/  CALL.REL.NOINC `($__internal_4_$__cuda_sm20_rem_u64) ;  /* 0x0000032000b07944 */ /* 0x000fea0003c00000 */
.L_x_693:
[----:B------:R-:W-:Y:S05]  /*18680*/  BSYNC.RECONVERGENT B2 ;  /* 0x0000000000027941 */ /* 0x000fea0003800200 */
.L_x_691:
        /* <DEDUP_REMOVED lines=36> */
.L_x_695:
[----:B------:R-:W-:Y:S02]  /*188d0*/  MOV R13, R6 ;  /* 0x00000006000d7202 */ /* 0x000fe40000000f00 */
[----:B------:R-:W-:-:S07]  /*188e0*/  MOV R12, 0x18900 ;  /* 0x00018900000c7802 */ /* 0x000fce0000000f00 */
[----:B------:R-:W-:Y:S05]  /*188f0*/  CALL.REL.NOINC `($__internal_4_$__cuda_sm20_rem_u64) ;  /* 0x0000032000107944 */ /* 0x000fea0003c00000 */
.L_x_696:
[----:B------:R-:W-:Y:S05]  /*18900*/  BSYNC.RECONVERGENT B2 ;  /* 0x0000000000027941 */ /* 0x000fea0003800200 */
.L_x_694:
        /* <DEDUP_REMOVED lines=36> */
.L_x_698:
[----:B------:R-:W-:Y:S01]  /*18b50*/  IMAD.MOV.U32 R13, RZ, RZ, R6 ;  /* 0x000000ffff0d7224 */ /* 0x000fe200078e0006 */
[----:B------:R-:W-:-:S07]  /*18b60*/  MOV R12, 0x18b80 ;  /* 0x00018b80000c7802 */ /* 0x000fce0000000f00 */
[----:B------:R-:W-:Y:S05]  /*18b70*/  CALL.REL.NOINC `($__internal_4_$__cuda_sm20_rem_u64) ;  /* 0x0000031c00707944 */ /* 0x000fea0003c00000 */
.L_x_699:
[----:B------:R-:W-:Y:S05]  /*18b80*/  BSYNC.RECONVERGENT B2 ;  /* 0x0000000000027941 */ /* 0x000fea0003800200 */
.L_x_697:
        /* <DEDUP_REMOVED lines=36> */
.L_x_701:
[----:B------:R-:W-:Y:S01]  /*18dd0*/  IMAD.MOV.U32 R13, RZ, RZ, R6 ;  /* 0x000000ffff0d7224 */ /* 0x000fe200078e0006 */
[----:B------:R-:W-:-:S07]  /*18de0*/  MOV R12, 0x18e00 ;  /* 0x00018e00000c7802 */ /* 0x000fce0000000f00 */
[----:B------:R-:W-:Y:S05]  /*18df0*/  CALL.REL.NOINC `($__internal_4_$__cuda_sm20_rem_u64) ;  /* 0x0000031800d07944 */ /* 0x000fea0003c00000 */
.L_x_702:
[----:B------:R-:W-:Y:S05]  /*18e00*/  BSYNC.RECONVERGENT B2 ;  /* 0x0000000000027941 */ /* 0x000fea0003800200 */
.L_x_700:
        /* <DEDUP_REMOVED lines=36> */
.L_x_704:
[----:B------:R-:W-:Y:S01]  /*19050*/  IMAD.MOV.U32 R13, RZ, RZ, R6 ;  /* 0x000000ffff0d7224 */ /* 0x000fe200078e0006 */
[----:B------:R-:W-:-:S07]  /*19060*/  MOV R12, 0x19080 ;  /* 0x00019080000c7802 */ /* 0x000fce0000000f00 */
[----:B------:R-:W-:Y:S05]  /*19070*/  CALL.REL.NOINC `($__internal_4_$__cuda_sm20_rem_u64) ;  /* 0x0000031800307944 */ /* 0x000fea0003c00000 */
.L_x_705:
[----:B------:R-:W-:Y:S05]  /*19080*/  BSYNC.RECONVERGENT B2 ;  /* 0x0000000000027941 */ /* 0x000fea0003800200 */
.L_x_703:
        /* <DEDUP_REMOVED lines=8> */
.L_x_681:
        /* <DEDUP_REMOVED lines=36> */
.L_x_709:
[----:B------:R-:W-:-:S07]  /*19350*/  MOV R12, 0x19370 ;  /* 0x00019370000c7802 */ /* 0x000fce0000000f00 */
[----:B------:R-:W-:Y:S05]  /*19360*/  CALL.REL.NOINC `($__internal_4_$__cuda_sm20_rem_u64) ;  /* 0x0000031400747944 */ /* 0x000fea0003c00000 */
.L_x_710:
[----:B------:R-:W-:Y:S05]  /*19370*/  BSYNC.RECONVERGENT B2 ;  /* 0x0000000000027941 */ /* 0x000fea0003800200 */
.L_x_708:
        /* <DEDUP_REMOVED lines=36> */
.L_x_712:
[----:B------:R-:W-:Y:S01]  /*195c0*/  IMAD.MOV.U32 R13, RZ, RZ, R4 ;  /* 0x000000ffff0d7224 */ /* 0x000fe200078e0004 */
[----:B------:R-:W-:-:S07]  /*195d0*/  MOV R12, 0x195f0 ;  /* 0x000195f0000c7802 */ /* 0x000fce0000000f00 */
[----:B------:R-:W-:Y:S05]  /*195e0*/  CALL.REL.NOINC `($__internal_4_$__cuda_sm20_rem_u64) ;  /* 0x0000031000d47944 */ /* 0x000fea0003c00000 */
.L_x_713:
[----:B------:R-:W-:Y:S05]  /*195f0*/  BSYNC.RECONVERGENT B2 ;  /* 0x0000000000027941 */ /* 0x000fea0003800200 */
.L_x_711:
        /* <DEDUP_REMOVED lines=36> */
.L_x_715:
[----:B------:R-:W-:Y:S01]  /*19840*/  IMAD.MOV.U32 R13, RZ, RZ, R4 ;  /* 0x000000ffff0d7224 */ /* 0x000fe200078e0004 */
[----:B------:R-:W-:-:S07]  /*19850*/  MOV R12, 0x19870 ;  /* 0x00019870000c7802 */ /* 0x000fce0000000f00 */
[----:B------:R-:W-:Y:S05]  /*19860*/  CALL.REL.NOINC `($__internal_4_$__cuda_sm20_rem_u64) ;  /* 0x0000031000347944 */ /* 0x000fea0003c00000 */
.L_x_716:
[----:B------:R-:W-:Y:S05]  /*19870*/  BSYNC.RECONVERGENT B2 ;  /* 0x0000000000027941 */ /* 0x000fea0003800200 */
.L_x_714:
        /* <DEDUP_REMOVED lines=36> */
.L_x_718:
[----:B------:R-:W-:Y:S02]  /*19ac0*/  MOV R13, R4 ;  /* 0x00000004000d7202 */ /* 0x000fe40000000f00 */
[----:B------:R-:W-:-:S07]  /*19ad0*/  MOV R12, 0x19af0 ;  /* 0x00019af0000c7802 */ /* 0x000fce0000000f00 */
[----:B------:R-:W-:Y:S05]  /*19ae0*/  CALL.REL.NOINC `($__internal_4_$__cuda_sm20_rem_u64) ;  /* 0x0000030c00947944 */ /* 0x000fea0003c00000 */
.L_x_719:
[----:B------:R-:W-:Y:S05]  /*19af0*/  BSYNC.RECONVERGENT B2 ;  /* 0x0000000000027941 */ /* 0x000fea0003800200 */
.L_x_717:
[----:B------:R-:W0:Y:S01]  /*19b00*/  LDCU.64 UR12, c[0x0][0x390] ;  /* 0x00007200ff0c77ac */ /* 0x000e220008000a00 */
[----:B------:R-:W-:Y:S02]  /*19b10*/  IMAD.MOV.U32 R4, RZ, RZ, 0x1 ;  /* 0x00000001ff047424 */ /* 0x000fe400078e00ff */
[----:B------:R-:W-:Y:S01]  /*19b20*/  VIADD R3, R3, 0x4 ;  /* 0x0000000403037836 */ /* 0x000fe20000000000 */
[----:B0-----:R-:W-:-:S04]  /*19b30*/  IADD3 R8, P0, PT, R16, UR12, RZ ;  /* 0x0000000c10087c10 */ /* 0x001fc8000ff1e0ff */
[----:B------:R-:W-:-:S05]  /*19b40*/  IADD3.X R9, PT, PT, R17, UR13, RZ, P0, !PT ;  /* 0x0000000d11097c10 */ /* 0x000fca00087fe4ff */
[----:B------:R1:W-:Y:S04]  /*19b50*/  STG.E.U8 desc[UR8][R8.64], R4 ;  /* 0x0000000408007986 */ /* 0x0003e8000c101108 */
.L_x_707:
        /* <DEDUP_REMOVED lines=34> */
.L_x_722:
[----:B------:R-:W-:-:S07]  /*19d80*/  MOV R12, 0x19da0 ;  /* 0x00019da0000c7802 */ /* 0x000fce0000000f00 */
[----:B------:R-:W-:Y:S05]  /*19d90*/  CALL.REL.NOINC `($__internal_4_$__cuda_sm20_rem_u64) ;  /* 0x0000030800e87944 */ /* 0x000fea0003c00000 */
.L_x_723:
[----:B------:R-:W-:Y:S05]  /*19da0*/  BSYNC.RECONVERGENT B2 ;  /* 0x0000000000027941 */ /* 0x000fea0003800200 */
.L_x_721:
        /* <DEDUP_REMOVED lines=36> */
.L_x_725:
[----:B------:R-:W-:Y:S01]  /*19ff0*/  IMAD.MOV.U32 R13, RZ, RZ, R2 ;  /* 0x000000ffff0d7224 */ /* 0x000fe200078e0002 */
[----:B------:R-:W-:-:S07]  /*1a000*/  MOV R12, 0x1a020 ;  /* 0x0001a020000c7802 */ /* 0x000fce0000000f00 */
[----:B------:R-:W-:Y:S05]  /*1a010*/  CALL.REL.NOINC `($__internal_4_$__cuda_sm20_rem_u64) ;  /* 0x0000030800487944 */ /* 0x000fea0003c00000 */
.L_x_726:
[----:B------:R-:W-:Y:S05]  /*1a020*/  BSYNC.RECONVERGENT B2 ;  /* 0x0000000000027941 */ /* 0x000fea0003800200 */
.L_x_724:
[----:B------:R-:W0:Y:S01]  /*1a030*/  LDCU.64 UR12, c[0x0][0x390] ;  /* 0x00007200ff0c77ac */ /* 0x000e220008000a00 */
[----:B------:R-:W-:Y:S02]  /*1a040*/  IMAD.MOV.U32 R4, RZ, RZ, 0x1 ;  /* 0x00000001ff047424 */ /* 0x000fe400078e00ff */
[----:B------:R-:W-:Y:S01]  /*1a050*/  VIADD R3, R3, 0x2 ;  /* 0x0000000203037836 */ /* 0x000fe20000000000 */
[----:B0-----:R-:W-:-:S04]  /*1a060*/  IADD3 R8, P0, PT, R16, UR12, RZ ;  /* 0x0000000c10087c10 */ /* 0x001fc8000ff1e0ff */
[----:B------:R-:W-:-:S05]  /*1a070*/  IADD3.X R9, PT, PT, R17, UR13, RZ, P0, !PT ;  /* 0x0000000d11097c10 */ /* 0x000fca00087fe4ff */
[----:B------:R3:W-:Y:S04]  /*1a080*/  STG.E.U8 desc[UR8][R8.64], R4 ;  /* 0x0000000408007986 */ /* 0x0007e8000c101108 */
.L_x_720:
        /* <DEDUP_REMOVED lines=34> */
.L_x_728:
[----:B------:R-:W-:-:S07]  /*1a2b0*/  MOV R12, 0x1a2d0 ;  /* 0x0001a2d0000c7802 */ /* 0x000fce0000000f00 */
[----:B------:R-:W-:Y:S05]  /*1a2c0*/  CALL.REL.NOINC `($__internal_4_$__cuda_sm20_rem_u64) ;  /* 0x00000304009c7944 */ /* 0x000fea0003c00000 */
.L_x_729:
[----:B------:R-:W-:Y:S05]  /*1a2d0*/  BSYNC.RECONVERGENT B2 ;  /* 0x0000000000027941 */ /* 0x000fea0003800200 */
.L_x_727:
[----:B------:R-:W0:Y:S01]  /*1a2e0*/  LDCU.64 UR12, c[0x0][0x390] ;  /* 0x00007200ff0c77ac */ /* 0x000e220008000a00 */
[----:B------:R-:W-:Y:S01]  /*1a2f0*/  HFMA2 R0, -RZ, RZ, 0, 5.9604644775390625e-08 ;  /* 0x00000001ff007431 */ /* 0x000fe200000001ff */
[----:B0-----:R-:W-:-:S04]  /*1a300*/  IADD3 R2, P0, PT, R16, UR12, RZ ;  /* 0x0000000c10027c10 */ /* 0x001fc8000ff1e0ff */
[----:B------:R-:W-:-:S05]  /*1a310*/  IADD3.X R3, PT, PT, R17, UR13, RZ, P0, !PT ;  /* 0x0000000d11037c10 */ /* 0x000fca00087fe4ff */
[----:B------:R0:W-:Y:S01]  /*1a320*/  STG.E.U8 desc[UR8][R2.64], R0 ;  /* 0x0000000002007986 */ /* 0x0001e2000c101108 */
[----:B------:R-:W-:Y:S05]  /*1a330*/  BRA `(.L_x_680) ;  /* 0x0000005000b07947 */ /* 0x000fea0003800000 */
.L_x_627:
[----:B------:R-:W2:Y:S01]  /*1a340*/  LDG.E R0, desc[UR8][R36.64] ;  /* 0x0000000824007981 */ /* 0x000ea2000c1e1900 */
[----:B------:R-:W4:Y:S01]  /*1a350*/  LDC R2, c[0x0][0x398] ;  /* 0x0000e600ff027b82 */ /* 0x000f220000000800 */
[----:B------:R-:W-:Y:S01]  /*1a360*/  BSSY.RECONVERGENT B2, `(.L_x_730) ;  /* 0x0000023000027945 */ /* 0x000fe20003800200 */
[----:B------:R-:W-:Y:S02]  /*1a370*/  IMAD.MOV.U32 R6, RZ, RZ, RZ ;  /* 0x000000ffff067224 */ /* 0x000fe400078e00ff */
[----:B----4-:R-:W-:Y:S02]  /*1a380*/  IMAD R3, R5, R2, -R2 ;  /* 0x0000000205037224 */ /* 0x010fe400078e0a02 */
[----:B------:R-:W-:Y:S02]  /*1a390*/  IMAD.MOV.U32 R2, RZ, RZ, 0x1 ;  /* 0x00000001ff027424 */ /* 0x000fe400078e00ff */
[----:B--2---:R-:W-:-:S05]  /*1a3a0*/  IMAD.IADD R0, R3, 0x1, R0 ;  /* 0x0000000103007824 */ /* 0x004fca00078e0200 */
[----:B0--3--:R-:W-:-:S04]  /*1a3b0*/  LEA R9, R0, 0x3, 0x1 ;  /* 0x0000000300097811 */ /* 0x009fc800078e08ff */
[----:B------:R-:W-:Y:S02]  /*1a3c0*/  SHF.R.S32.HI R3, RZ, 0x1f, R9 ;  /* 0x0000001fff037819 */ /* 0x000fe40000011409 */
[----:B-1----:R-:W-:-:S03]  /*1a3d0*/  MOV R8, R9 ;  /* 0x0000000900087202 */ /* 0x002fc60000000f00 */
[----:B------:R-:W-:-:S07]  /*1a3e0*/  IMAD.MOV.U32 R17, RZ, RZ, R3 ;  /* 0x000000ffff117224 */ /* 0x000fce00078e0003 */
.L_x_731:
        /* <DEDUP_REMOVED lines=27> */
.L_x_730:
[----:B------:R-:W-:Y:S01]  /*1a5a0*/  BSSY.RECONVERGENT B2, `(.L_x_732) ;  /* 0x000001d000027945 */ /* 0x000fe20003800200 */
[----:B------:R-:W-:-:S07]  /*1a5b0*/  IMAD.MOV.U32 R2, RZ, RZ, RZ ;  /* 0x000000ffff027224 */ /* 0x000fce00078e00ff */
.L_x_733:
        /* <DEDUP_REMOVED lines=28> */
.L_x_732:
        /* <DEDUP_REMOVED lines=13> */
.L_x_736:
        /* <DEDUP_REMOVED lines=12> */
.L_x_735:
[----:B------:R-:W-:Y:S05]  /*1a910*/  BSYNC.RECONVERGENT B2 ;  /* 0x0000000000027941 */ /* 0x000fea0003800200 */
.L_x_734:
[----:B------:R-:W-:Y:S04]  /*1a920*/  BSSY.RECONVERGENT B2, `(.L_x_737) ;  /* 0x000000a000027945 */ /* 0x000fe80003800200 */
[----:B------:R-:W-:Y:S05]  /*1a930*/  @!P1 BRA `(.L_x_738) ;  /* 0x0000000000209947 */ /* 0x000fea0003800000 */
[----:B-1----:R-:W-:-:S07]  /*1a940*/  MOV R3, RZ ;  /* 0x000000ff00037202 */ /* 0x002fce0000000f00 */
.L_x_739:
[----:B0--3--:R-:W-:-:S05]  /*1a950*/  IMAD.IADD R9, R1, 0x1, R4 ;  /* 0x0000000101097824 */ /* 0x009fca00078e0204 */
[----:B--2---:R-:W2:Y:S01]  /*1a960*/  LDL.U8 R8, [R9+0xa0] ;  /* 0x0000a00009087983 */ /* 0x004ea20000100000 */
[----:B------:R-:W-:Y:S02]  /*1a970*/  VIADD R3, R3, 0x1 ;  /* 0x0000000103037836 */ /* 0x000fe40000000000 */
[----:B------:R-:W-:-:S03]  /*1a980*/  VIADD R4, R4, 0x1 ;  /* 0x0000000104047836 */ /* 0x000fc60000000000 */
[----:B------:R-:W-:Y:S01]  /*1a990*/  ISETP.NE.AND P2, PT, R3, R16, PT ;  /* 0x000000100300720c */ /* 0x000fe20003f45270 */
[----:B--2---:R3:W-:-:S12]  /*1a9a0*/  STL.U8 [R9], R8 ;  /* 0x0000000809007387 */ /* 0x0047d80000100000 */
[----:B------:R-:W-:Y:S05]  /*1a9b0*/  @P2 BRA `(.L_x_739) ;  /* 0xfffffffc00e42947 */ /* 0x000fea000383ffff */
.L_x_738:
[----:B------:R-:W-:Y:S05]  /*1a9c0*/  BSYNC.RECONVERGENT B2 ;  /* 0x0000000000027941 */ /* 0x000fea0003800200 */
.L_x_737:
[----:B------:R-:W-:Y:S01]  /*1a9d0*/  BSSY.RECONVERGENT B2, `(.L_x_740) ;  /* 0x000001c000027945 */ /* 0x000fe20003800200 */
[----:B------:R-:W-:Y:S02]  /*1a9e0*/  HFMA2 R4, -RZ, RZ, 0, 0 ;  /* 0x00000000ff047431 */ /* 0x000fe400000001ff */
[----:B------:R-:W-:Y:S01]  /*1a9f0*/  VIADD R27, R1, 0x10 ;  /* 0x00000010011b7836 */ /* 0x000fe20000000000 */
[----:B------:R-:W-:Y:S06]  /*1aa00*/  @!P3 BRA `(.L_x_741) ;  /* 0x000000000060b947 */ /* 0x000fec0003800000 */
[----:B------:R-:W-:Y:S01]  /*1aa10*/  LOP3.LUT R2, R6, 0xfffffffc, RZ, 0xc0, !PT ;  /* 0xfffffffc06027812 */ /* 0x000fe200078ec0ff */
[----:B-1----:R-:W-:-:S07]  /*1aa20*/  IMAD.MOV.U32 R3, RZ, RZ, RZ ;  /* 0x000000ffff037224 */ /* 0x002fce00078e00ff */
.L_x_742:
        /* <DEDUP_REMOVED lines=22> */
.L_x_741:
[----:B------:R-:W-:Y:S05]  /*1ab90*/  BSYNC.RECONVERGENT B2 ;  /* 0x0000000000027941 */ /* 0x000fea0003800200 */
.L_x_740:
[----:B------:R-:W-:Y:S04]  /*1aba0*/  BSSY.RECONVERGENT B2, `(.L_x_743) ;  /* 0x000000c000027945 */ /* 0x000fe80003800200 */
[----:B------:R-:W-:Y:S05]  /*1abb0*/  @!P1 BRA `(.L_x_744) ;  /* 0x0000000000289947 */ /* 0x000fea0003800000 */
[----:B-1----:R-:W-:-:S07]  /*1abc0*/  HFMA2 R3, -RZ, RZ, 0, 0 ;  /* 0x00000000ff037431 */ /* 0x002fce00000001ff */
.L_x_745:
        /* <DEDUP_REMOVED lines=9> */
.L_x_744:
[----:B------:R-:W-:Y:S05]  /*1ac60*/  BSYNC.RECONVERGENT B2 ;  /* 0x0000000000027941 */ /* 0x000fea0003800200 */
.L_x_743:
        /* <DEDUP_REMOVED lines=19> */
.L_x_750:
        /* <DEDUP_REMOVED lines=191> */
.L_x_749:
[----:B------:R-:W-:Y:S05]  /*1b990*/  BSYNC.RECONVERGENT B3 ;  /* 0x0000000000037941 */ /* 0x000fea0003800200 */
.L_x_748:
        /* <DEDUP_REMOVED lines=105> */
.L_x_752:
[----:B------:R-:W-:Y:S05]  /*1c030*/  BSYNC.RECONVERGENT B3 ;  /* 0x0000000000037941 */ /* 0x000fea0003800200 */
.L_x_751:
        /* <DEDUP_REMOVED lines=53> */
.L_x_747:
[----:B------:R-:W-:Y:S05]  /*1c390*/  BSYNC.RECONVERGENT B2 ;  /* 0x0000000000027941 */ /* 0x000fea0003800200 */
.L_x_746:
[----:B0---4-:R-:W-:Y:S01]  /*1c3a0*/  LOP3.LUT P0, R10, R6, 0xf, RZ, 0xc0, !PT ;  /* 0x0000000f060a7812 */ /* 0x011fe2000780c0ff */
[----:B------:R-:W-:-:S12]  /*1c3b0*/  BSSY.RECONVERGENT B2, `(.L_x_753) ;  /* 0x000008d000027945 */ /* 0x000fd80003800200 */
[----:B------:R-:W-:Y:S05]  /*1c3c0*/  @!P0 BRA `(.L_x_754) ;  /* 0x00000008002c8947 */ /* 0x000fea0003800000 */
[----:B------:R-:W-:Y:S01]  /*1c3d0*/  BSSY.RECONVERGENT B3, `(.L_x_755) ;  /* 0x000000b000037945 */ /* 0x000fe20003800200 */
[----:B------:R-:W-:Y:S01]  /*1c3e0*/  LOP3.LUT R7, R7, 0xf, RZ, 0xc0, !PT ;  /* 0x0000000f07077812 */ /* 0x000fe200078ec0ff */
[----:B------:R-:W-:Y:S01]  /*1c3f0*/  IMAD.MOV.U32 R0, RZ, RZ, RZ ;  /* 0x000000ffff007224 */ /* 0x000fe200078e00ff */
[----:B------:R-:W-:-:S07]  /*1c400*/  LOP3.LUT R2, R6, 0x7ffffff0, RZ, 0xc0, !PT ;  /* 0x7ffffff006027812 */ /* 0x000fce00078ec0ff */
.L_x_756:
        /* <DEDUP_REMOVED lines=8> */
.L_x_755:
        /* <DEDUP_REMOVED lines=14> */
.L_x_760:
[----:B------:R-:W-:-:S13]  /*1c570*/  ISETP.GT.AND P0, PT, R10, 0x5, PT ;  /* 0x000000050a00780c */ /* 0x000fda0003f04270 */
[----:B------:R-:W-:Y:S05]  /*1c580*/  @P0 BRA `(.L_x_764) ;  /* 0x00000000000c0947 */ /* 0x000fea0003800000 */
[----:B------:R-:W-:-:S13]  /*1c590*/  ISETP.NE.AND P0, PT, R10, 0x4, PT ;  /* 0x000000040a00780c */ /* 0x000fda0003f05270 */
[----:B------:R-:W-:Y:S05]  /*1c5a0*/  @!P0 BRA `(.L_x_765) ;  /* 0x0000000400348947 */ /* 0x000fea0003800000 */
[----:B------:R-:W-:Y:S05]  /*1c5b0*/  BRA `(.L_x_766) ;  /* 0x0000000400287947 */ /* 0x000fea0003800000 */
.L_x_764:
[----:B------:R-:W-:-:S13]  /*1c5c0*/  ISETP.NE.AND P0, PT, R10, 0x6, PT ;  /* 0x000000060a00780c */ /* 0x000fda0003f05270 */
[----:B------:R-:W-:Y:S05]  /*1c5d0*/  @!P0 BRA `(.L_x_767) ;  /* 0x0000000400148947 */ /* 0x000fea0003800000 */
[----:B------:R-:W-:Y:S05]  /*1c5e0*/  BRA `(.L_x_768) ;  /* 0x0000000400047947 */ /* 0x000fea0003800000 */
.L_x_759:
        /* <DEDUP_REMOVED lines=10> */
.L_x_772:
[----:B------:R-:W-:-:S13]  /*1c690*/  ISETP.NE.AND P0, PT, R10, 0xa, PT ;  /* 0x0000000a0a00780c */ /* 0x000fda0003f05270 */
[----:B------:R-:W-:Y:S05]  /*1c6a0*/  @!P0 BRA `(.L_x_775) ;  /* 0x0000000000708947 */ /* 0x000fea0003800000 */
[----:B------:R-:W-:Y:S05]  /*1c6b0*/  BRA `(.L_x_776) ;  /* 0x00000000005c7947 */ /* 0x000fea0003800000 */
.L_x_771:
        /* <DEDUP_REMOVED lines=8> */
.L_x_779:
[----:B------:R-:W-:Y:S01]  /*1c740*/  ISETP.NE.AND P0, PT, R10, 0xe, PT ;  /* 0x0000000e0a00780c */ /* 0x000fe20003f05270 */
[----:B------:R-:W2:-:S12]  /*1c750*/  LDL.U8 R2, [R1+0x9d] ;  /* 0x00009d0001027983 */ /* 0x000e980000100000 */
[----:B------:R-:W3:Y:S01]  /*1c760*/  @P0 LDL.U8 R0, [R1+0x9e] ;  /* 0x00009e0001000983 */ /* 0x000ee20000100000 */
[----:B------:R-:W-:Y:S01]  /*1c770*/  @P0 IMAD.MOV.U32 R7, RZ, RZ, RZ ;  /* 0x000000ffff070224 */ /* 0x000fe200078e00ff */
[----:B--2---:R-:W-:Y:S01]  /*1c780*/  SHF.L.U32 R2, R2, 0x8, RZ ;  /* 0x0000000802027819 */ /* 0x004fe200000006ff */
[----:B---3--:R-:W-:-:S05]  /*1c790*/  @P0 IMAD.U32 R9, R0, 0x10000, RZ ;  /* 0x0001000000090824 */ /* 0x008fca00078e00ff */
[----:B------:R-:W-:-:S07]  /*1c7a0*/  LOP3.LUT R9, R2, R9, RZ, 0x3c, !PT ;  /* 0x0000000902097212 */ /* 0x000fce00078e3cff */
.L_x_781:
[----:B------:R-:W-:Y:S05]  /*1c7b0*/  BSYNC.RELIABLE B8 ;  /* 0x0000000000087941 */ /* 0x000fea0003800100 */
.L_x_778:
[----:B------:R-:W2:Y:S02]  /*1c7c0*/  LDL.U8 R0, [R1+0x9c] ;  /* 0x00009c0001007983 */ /* 0x000ea40000100000 */
[----:B--2---:R-:W-:-:S07]  /*1c7d0*/  LOP3.LUT R9, R0, R9, RZ, 0x3c, !PT ;  /* 0x0000000900097212 */ /* 0x004fce00078e3cff */
.L_x_780:
[----:B------:R-:W-:Y:S05]  /*1c7e0*/  BSYNC.RECONVERGENT B7 ;  /* 0x0000000000077941 */ /* 0x000fea0003800200 */
.L_x_777:
[----:B------:R-:W0:Y:S02]  /*1c7f0*/  LDL.U8 R2, [R1+0x9b] ;  /* 0x00009b0001027983 */ /* 0x000e240000100000 */
[----:B0-----:R-:W-:-:S03]  /*1c800*/  IMAD.WIDE.U32 R2, R2, 0x1000000, RZ ;  /* 0x0100000002027825 */ /* 0x001fc600078e00ff */
[----:B------:R-:W-:Y:S02]  /*1c810*/  LOP3.LUT R7, R2, R7, RZ, 0x3c, !PT ;  /* 0x0000000702077212 */ /* 0x000fe400078e3cff */
[----:B------:R-:W-:-:S07]  /*1c820*/  LOP3.LUT R9, R3, R9, RZ, 0x3c, !PT ;  /* 0x0000000903097212 */ /* 0x000fce00078e3cff */
.L_x_776:
[----:B------:R-:W0:Y:S02]  /*1c830*/  LDL.U8 R2, [R1+0x9a] ;  /* 0x00009a0001027983 */ /* 0x000e240000100000 */
[----:B0-----:R-:W-:-:S03]  /*1c840*/  IMAD.WIDE.U32 R2, R2, 0x10000, RZ ;  /* 0x0001000002027825 */ /* 0x001fc600078e00ff */
[----:B------:R-:W-:Y:S02]  /*1c850*/  LOP3.LUT R7, R2, R7, RZ, 0x3c, !PT ;  /* 0x0000000702077212 */ /* 0x000fe400078e3cff */
[----:B------:R-:W-:-:S07]  /*1c860*/  LOP3.LUT R9, R3, R9, RZ, 0x3c, !PT ;  /* 0x0000000903097212 */ /* 0x000fce00078e3cff */
.L_x_775:
[----:B------:R-:W0:Y:S02]  /*1c870*/  LDL.U8 R2, [R1+0x99] ;  /* 0x0000990001027983 */ /* 0x000e240000100000 */
[----:B0-----:R-:W-:-:S03]  /*1c880*/  IMAD.WIDE.U32 R2, R2, 0x100, RZ ;  /* 0x0000010002027825 */ /* 0x001fc600078e00ff */
[----:B------:R-:W-:Y:S02]  /*1c890*/  LOP3.LUT R7, R2, R7, RZ, 0x3c, !PT ;  /* 0x0000000702077212 */ /* 0x000fe400078e3cff */
[----:B------:R-:W-:-:S07]  /*1c8a0*/  LOP3.LUT R9, R3, R9, RZ, 0x3c, !PT ;  /* 0x0000000903097212 */ /* 0x000fce00078e3cff */
.L_x_774:
[----:B------:R-:W-:Y:S05]  /*1c8b0*/  BSYNC.RELIABLE B6 ;  /* 0x0000000000067941 */ /* 0x000fea0003800100 */
.L_x_770:
        /* <DEDUP_REMOVED lines=16> */
.L_x_773:
[----:B------:R-:W-:Y:S05]  /*1c9c0*/  BSYNC.RECONVERGENT B5 ;  /* 0x0000000000057941 */ /* 0x000fea0003800200 */
.L_x_769:
[----:B------:R-:W2:Y:S01]  /*1c9d0*/  LDL.U8 R9, [R1+0x97] ;  /* 0x0000970001097983 */ /* 0x000ea20000100000 */
[----:B------:R-:W-:Y:S02]  /*1c9e0*/  IMAD.MOV.U32 R7, RZ, RZ, RZ ;  /* 0x000000ffff077224 */ /* 0x000fe400078e00ff */
[----:B--2---:R-:W-:-:S07]  /*1c9f0*/  IMAD.SHL.U32 R9, R9, 0x1000000, RZ ;  /* 0x0100000009097824 */ /* 0x004fce00078e00ff */
.L_x_768:
[----:B------:R-:W2:Y:S02]  /*1ca00*/  LDL.U8 R0, [R1+0x96] ;  /* 0x0000960001007983 */ /* 0x000ea40000100000 */
[----:B--2---:R-:W-:-:S05]  /*1ca10*/  IMAD.U32 R0, R0, 0x10000, RZ ;  /* 0x0001000000007824 */ /* 0x004fca00078e00ff */
[----:B------:R-:W-:-:S07]  /*1ca20*/  LOP3.LUT R9, R0, R9, RZ, 0x3c, !PT ;  /* 0x0000000900097212 */ /* 0x000fce00078e3cff */
.L_x_767:
[----:B------:R-:W2:Y:S02]  /*1ca30*/  LDL.U8 R0, [R1+0x95] ;  /* 0x0000950001007983 */ /* 0x000ea40000100000 */
[----:B--2---:R-:W-:-:S04]  /*1ca40*/  SHF.L.U32 R0, R0, 0x8, RZ ;  /* 0x0000000800007819 */ /* 0x004fc800000006ff */
[----:B------:R-:W-:-:S07]  /*1ca50*/  LOP3.LUT R9, R0, R9, RZ, 0x3c, !PT ;  /* 0x0000000900097212 */ /* 0x000fce00078e3cff */
.L_x_766:
[----:B------:R-:W2:Y:S02]  /*1ca60*/  LDL.U8 R0, [R1+0x94] ;  /* 0x0000940001007983 */ /* 0x000ea40000100000 */
[----:B--2---:R-:W-:-:S07]  /*1ca70*/  LOP3.LUT R9, R0, R9, RZ, 0x3c, !PT ;  /* 0x0000000900097212 */ /* 0x004fce00078e3cff */
.L_x_765:
[----:B------:R-:W0:Y:S02]  /*1ca80*/  LDL.U8 R2, [R1+0x93] ;  /* 0x0000930001027983 */ /* 0x000e240000100000 */
[----:B0-----:R-:W-:-:S03]  /*1ca90*/  IMAD.WIDE.U32 R2, R2, 0x1000000, RZ ;  /* 0x0100000002027825 */ /* 0x001fc600078e00ff */
[----:B------:R-:W-:Y:S02]  /*1caa0*/  LOP3.LUT R7, R2, R7, RZ, 0x3c, !PT ;  /* 0x0000000702077212 */ /* 0x000fe400078e3cff */
[----:B------:R-:W-:-:S07]  /*1cab0*/  LOP3.LUT R9, R3, R9, RZ, 0x3c, !PT ;  /* 0x0000000903097212 */ /* 0x000fce00078e3cff */
.L_x_763:
[----:B------:R-:W0:Y:S02]  /*1cac0*/  LDL.U8 R2, [R1+0x92] ;  /* 0x0000920001027983 */ /* 0x000e240000100000 */
[----:B0-----:R-:W-:-:S03]  /*1cad0*/  IMAD.WIDE.U32 R2, R2, 0x10000, RZ ;  /* 0x0001000002027825 */ /* 0x001fc600078e00ff */
[----:B------:R-:W-:Y:S02]  /*1cae0*/  LOP3.LUT R7, R2, R7, RZ, 0x3c, !PT ;  /* 0x0000000702077212 */ /* 0x000fe400078e3cff */
[----:B------:R-:W-:-:S07]  /*1caf0*/  LOP3.LUT R9, R3, R9, RZ, 0x3c, !PT ;  /* 0x0000000903097212 */ /* 0x000fce00078e3cff */
.L_x_762:
[----:B------:R-:W-:Y:S05]  /*1cb00*/  BSYNC.RELIABLE B4 ;  /* 0x0000000000047941 */ /* 0x000fea0003800100 */
.L_x_758:
[----:B------:R-:W0:Y:S02]  /*1cb10*/  LDL.U8 R2, [R1+0x91] ;  /* 0x0000910001027983 */ /* 0x000e240000100000 */
[----:B0-----:R-:W-:-:S03]  /*1cb20*/  IMAD.WIDE.U32 R2, R2, 0x100, RZ ;  /* 0x0000010002027825 */ /* 0x001fc600078e00ff */
[----:B------:R-:W-:Y:S02]  /*1cb30*/  LOP3.LUT R7, R2, R7, RZ, 0x3c, !PT ;  /* 0x0000000702077212 */ /* 0x000fe400078e3cff */
[----:B------:R-:W-:-:S07]  /*1cb40*/  LOP3.LUT R9, R3, R9, RZ, 0x3c, !PT ;  /* 0x0000000903097212 */ /* 0x000fce00078e3cff */
.L_x_761:
[----:B------:R-:W-:Y:S05]  /*1cb50*/  BSYNC.RECONVERGENT B3 ;  /* 0x0000000000037941 */ /* 0x000fea0003800200 */
.L_x_757:
        /* <DEDUP_REMOVED lines=18> */
.L_x_754:
[----:B------:R-:W-:Y:S05]  /*1cc80*/  BSYNC.RECONVERGENT B2 ;  /* 0x0000000000027941 */ /* 0x000fea0003800200 */
.L_x_753:
        /* <DEDUP_REMOVED lines=52> */
.L_x_807:
        /* <DEDUP_REMOVED lines=30> */
.L_x_784:
[----:B------:R-:W-:-:S07]  /*1d1b0*/  MOV R12, 0x1d1d0 ;  /* 0x0001d1d0000c7802 */ /* 0x000fce0000000f00 */
[----:B------:R-:W-:Y:S05]  /*1d1c0*/  CALL.REL.NOINC `($__internal_4_$__cuda_sm20_rem_u64) ;  /* 0x000002d400dc7944 */ /* 0x000fea0003c00000 */
.L_x_785:
[----:B------:R-:W-:Y:S05]  /*1d1d0*/  BSYNC.RECONVERGENT B2 ;  /* 0x0000000000027941 */ /* 0x000fea0003800200 */
.L_x_783:
        /* <DEDUP_REMOVED lines=36> */
.L_x_787:
[----:B------:R-:W-:Y:S01]  /*1d420*/  IMAD.MOV.U32 R13, RZ, RZ, R6 ;  /* 0x000000ffff0d7224 */ /* 0x000fe200078e0006 */
[----:B------:R-:W-:-:S07]  /*1d430*/  MOV R12, 0x1d450 ;  /* 0x0001d450000c7802 */ /* 0x000fce0000000f00 */
[----:B------:R-:W-:Y:S05]  /*1d440*/  CALL.REL.NOINC `($__internal_4_$__cuda_sm20_rem_u64) ;  /* 0x000002d4003c7944 */ /* 0x000fea0003c00000 */
.L_x_788:
[----:B------:R-:W-:Y:S05]  /*1d450*/  BSYNC.RECONVERGENT B2 ;  /* 0x0000000000027941 */ /* 0x000fea0003800200 */
.L_x_786:
        /* <DEDUP_REMOVED lines=36> */
.L_x_790:
[----:B------:R-:W-:Y:S01]  /*1d6a0*/  IMAD.MOV.U32 R13, RZ, RZ, R6 ;  /* 0x000000ffff0d7224 */ /* 0x000fe200078e0006 */
[----:B------:R-:W-:-:S07]  /*1d6b0*/  MOV R12, 0x1d6d0 ;  /* 0x0001d6d0000c7802 */ /* 0x000fce0000000f00 */
[----:B------:R-:W-:Y:S05]  /*1d6c0*/  CALL.REL.NOINC `($__internal_4_$__cuda_sm20_rem_u64) ;  /* 0x000002d0009c7944 */ /* 0x000fea0003c00000 */
.L_x_791:
[----:B------:R-:W-:Y:S05]  /*1d6d0*/  BSYNC.RECONVERGENT B2 ;  /* 0x0000000000027941 */ /* 0x000fea0003800200 */
.L_x_789:
        /* <DEDUP_REMOVED lines=36> */
.L_x_793:
[----:B------:R-:W-:Y:S02]  /*1d920*/  MOV R13, R6 ;  /* 0x00000006000d7202 */ /* 0x000fe40000000f00 */
[----:B------:R-:W-:-:S07]  /*1d930*/  MOV R12, 0x1d950 ;  /* 0x0001d950000c7802 */ /* 0x000fce0000000f00 */
[----:B------:R-:W-:Y:S05]  /*1d940*/  CALL.REL.NOINC `($__internal_4_$__cuda_sm20_rem_u64) ;  /* 0x000002cc00fc7944 */ /* 0x000fea0003c00000 */
.L_x_794:
[----:B------:R-:W-:Y:S05]  /*1d950*/  BSYNC.RECONVERGENT B2 ;  /* 0x0000000000027941 */ /* 0x000fea0003800200 */
.L_x_792:
        /* <DEDUP_REMOVED lines=36> */
.L_x_796:
[----:B------:R-:W-:Y:S01]  /*1dba0*/  IMAD.MOV.U32 R13, RZ, RZ, R6 ;  /* 0x000000ffff0d7224 */ /* 0x000fe200078e0006 */
[----:B------:R-:W-:-:S07]  /*1dbb0*/  MOV R12, 0x1dbd0 ;  /* 0x0001dbd0000c7802 */ /* 0x000fce0000000f00 */
[----:B------:R-:W-:Y:S05]  /*1dbc0*/  CALL.REL.NOINC `($__internal_4_$__cuda_sm20_rem_u64) ;  /* 0x000002cc005c7944 */ /* 0x000fea0003c00000 */
.L_x_797:
[----:B------:R-:W-:Y:S05]  /*1dbd0*/  BSYNC.RECONVERGENT B2 ;  /* 0x0000000000027941 */ /* 0x000fea0003800200 */
.L_x_795:
        /* <DEDUP_REMOVED lines=36> */
.L_x_799:
[----:B------:R-:W-:Y:S01]  /*1de20*/  IMAD.MOV.U32 R13, RZ, RZ, R6 ;  /* 0x000000ffff0d7224 */ /* 0x000fe200078e0006 */
[----:B------:R-:W-:-:S07]  /*1de30*/  MOV R12, 0x1de50 ;  /* 0x0001de50000c7802 */ /* 0x000fce0000000f00 */
[----:B------:R-:W-:Y:S05]  /*1de40*/  CALL.REL.NOINC `($__internal_4_$__cuda_sm20_rem_u64) ;  /* 0x000002c800bc7944 */ /* 0x000fea0003c00000 */
.L_x_800:
[----:B------:R-:W-:Y:S05]  /*1de50*/  BSYNC.RECONVERGENT B2 ;  /* 0x0000000000027941 */ /* 0x000fea0003800200 */
.L_x_798:
        /* <DEDUP_REMOVED lines=36> */
.L_x_802:
[----:B------:R-:W-:Y:S01]  /*1e0a0*/  IMAD.MOV.U32 R13, RZ, RZ, R6 ;  /* 0x000000ffff0d7224 */ /* 0x000fe200078e0006 */
[----:B------:R-:W-:-:S07]  /*1e0b0*/  MOV R12, 0x1e0d0 ;  /* 0x0001e0d0000c7802 */ /* 0x000fce0000000f00 */
[----:B------:R-:W-:Y:S05]  /*1e0c0*/  CALL.REL.NOINC `($__internal_4_$__cuda_sm20_rem_u64) ;  /* 0x000002c8001c7944 */ /* 0x000fea0003c00000 */
.L_x_803:
[----:B------:R-:W-:Y:S05]  /*1e0d0*/  BSYNC.RECONVERGENT B2 ;  /* 0x0000000000027941 */ /* 0x000fea0003800200 */
.L_x_801:
        /* <DEDUP_REMOVED lines=36> */
.L_x_805:
[----:B------:R-:W-:Y:S02]  /*1e320*/  MOV R13, R6 ;  /* 0x00000006000d7202 */ /* 0x000fe40000000f00 */
[----:B------:R-:W-:-:S07]  /*1e330*/  MOV R12, 0x1e350 ;  /* 0x0001e350000c7802 */ /* 0x000fce0000000f00 */
[----:B------:R-:W-:Y:S05]  /*1e340*/  CALL.REL.NOINC `($__internal_4_$__cuda_sm20_rem_u64) ;  /* 0x000002c4007c7944 */ /* 0x000fea0003c00000 */
.L_x_806:
[----:B------:R-:W-:Y:S05]  /*1e350*/  BSYNC.RECONVERGENT B2 ;  /* 0x0000000000027941 */ /* 0x000fea0003800200 */
.L_x_804:
        /* <DEDUP_REMOVED lines=8> */
.L_x_782:
        /* <DEDUP_REMOVED lines=36> */
.L_x_810:
[----:B------:R-:W-:-:S07]  /*1e620*/  MOV R12, 0x1e640 ;  /* 0x0001e640000c7802 */ /* 0x000fce0000000f00 */
[----:B------:R-:W-:Y:S05]  /*1e630*/  CALL.REL.NOINC `($__internal_4_$__cuda_sm20_rem_u64) ;  /* 0x000002c000c07944 */ /* 0x000fea0003c00000 */
.L_x_811:
[----:B------:R-:W-:Y:S05]  /*1e640*/  BSYNC.RECONVERGENT B2 ;  /* 0x0000000000027941 */ /* 0x000fea0003800200 */
.L_x_809:
        /* <DEDUP_REMOVED lines=36> */
.L_x_813:
[----:B------:R-:W-:Y:S01]  /*1e890*/  IMAD.MOV.U32 R13, RZ, RZ, R4 ;  /* 0x000000ffff0d7224 */ /* 0x000fe200078e0004 */
[----:B------:R-:W-:-:S07]  /*1e8a0*/  MOV R12, 0x1e8c0 ;  /* 0x0001e8c0000c7802 */ /* 0x000fce0000000f00 */
[----:B------:R-:W-:Y:S05]  /*1e8b0*/  CALL.REL.NOINC `($__internal_4_$__cuda_sm20_rem_u64) ;  /* 0x000002c000207944 */ /* 0x000fea0003c00000 */
.L_x_814:
[----:B------:R-:W-:Y:S05]  /*1e8c0*/  BSYNC.RECONVERGENT B2 ;  /* 0x0000000000027941 */ /* 0x000fea0003800200 */
.L_x_812:
        /* <DEDUP_REMOVED lines=36> */
.L_x_816:
[----:B------:R-:W-:Y:S02]  /*1eb10*/  MOV R13, R4 ;  /* 0x00000004000d7202 */ /* 0x000fe40000000f00 */
[----:B------:R-:W-:-:S07]  /*1eb20*/  MOV R12, 0x1eb40 ;  /* 0x0001eb40000c7802 */ /* 0x000fce0000000f00 */
[----:B------:R-:W-:Y:S05]  /*1eb30*/  CALL.REL.NOINC `($__internal_4_$__cuda_sm20_rem_u64) ;  /* 0x000002bc00807944 */ /* 0x000fea0003c00000 */
.L_x_817:
[----:B------:R-:W-:Y:S05]  /*1eb40*/  BSYNC.RECONVERGENT B2 ;  /* 0x0000000000027941 */ /* 0x000fea0003800200 */
.L_x_815:
        /* <DEDUP_REMOVED lines=36> */
.L_x_819:
[----:B------:R-:W-:Y:S01]  /*1ed90*/  IMAD.MOV.U32 R13, RZ, RZ, R4 ;  /* 0x000000ffff0d7224 */ /* 0x000fe200078e0004 */
[----:B------:R-:W-:-:S07]  /*1eda0*/  MOV R12, 0x1edc0 ;  /* 0x0001edc0000c7802 */ /* 0x000fce0000000f00 */
[----:B------:R-:W-:Y:S05]  /*1edb0*/  CALL.REL.NOINC `($__internal_4_$__cuda_sm20_rem_u64) ;  /* 0x000002b800e07944 */ /* 0x000fea0003c00000 */
.L_x_820:
[----:B------:R-:W-:Y:S05]  /*1edc0*/  BSYNC.RECONVERGENT B2 ;  /* 0x0000000000027941 */ /* 0x000fea0003800200 */
.L_x_818:
[----:B------:R-:W0:Y:S01]  /*1edd0*/  LDCU.64 UR12, c[0x0][0x390] ;  /* 0x00007200ff0c77ac */ /* 0x000e220008000a00 */
[----:B------:R-:W-:Y:S02]  /*1ede0*/  HFMA2 R4, -RZ, RZ, 0, 5.9604644775390625e-08 ;  /* 0x00000001ff047431 */ /* 0x000fe400000001ff */
[----:B------:R-:W-:Y:S01]  /*1edf0*/  VIADD R3, R3, 0x4 ;  /* 0x0000000403037836 */ /* 0x000fe20000000000 */
[----:B0-----:R-:W-:-:S04]  /*1ee00*/  IADD3 R8, P0, PT, R16, UR12, RZ ;  /* 0x0000000c10087c10 */ /* 0x001fc8000ff1e0ff */
[----:B------:R-:W-:-:S05]  /*1ee10*/  IADD3.X R9, PT, PT, R17, UR13, RZ, P0, !PT ;  /* 0x0000000d11097c10 */ /* 0x000fca00087fe4ff */
[----:B------:R1:W-:Y:S04]  /*1ee20*/  STG.E.U8 desc[UR8][R8.64], R4 ;  /* 0x0000000408007986 */ /* 0x0003e8000c101108 */
.L_x_808:
        /* <DEDUP_REMOVED lines=34> */
.L_x_823:
[----:B------:R-:W-:-:S07]  /*1f050*/  MOV R12, 0x1f070 ;  /* 0x0001f070000c7802 */ /* 0x000fce0000000f00 */
[----:B------:R-:W-:Y:S05]  /*1f060*/  CALL.REL.NOINC `($__internal_4_$__cuda_sm20_rem_u64) ;  /* 0x000002b800347944 */ /* 0x000fea0003c00000 */
.L_x_824:
[----:B------:R-:W-:Y:S05]  /*1f070*/  BSYNC.RECONVERGENT B2 ;  /* 0x0000000000027941 */ /* 0x000fea0003800200 */
.L_x_822:
        /* <DEDUP_REMOVED lines=36> */
.L_x_826:
[----:B------:R-:W-:Y:S02]  /*1f2c0*/  MOV R13, R2 ;  /* 0x00000002000d7202 */ /* 0x000fe40000000f00 */
[----:B------:R-:W-:-:S07]  /*1f2d0*/  MOV R12, 0x1f2f0 ;  /* 0x0001f2f0000c7802 */ /* 0x000fce0000000f00 */
[----:B------:R-:W-:Y:S05]  /*1f2e0*/  CALL.REL.NOINC `($__internal_4_$__cuda_sm20_rem_u64) ;  /* 0x000002b400947944 */ /* 0x000fea0003c00000 */
.L_x_827:
[----:B------:R-:W-:Y:S05]  /*1f2f0*/  BSYNC.RECONVERGENT B2 ;  /* 0x0000000000027941 */ /* 0x000fea0003800200 */
.L_x_825:
[----:B------:R-:W0:Y:S01]  /*1f300*/  LDCU.64 UR12, c[0x0][0x390] ;  /* 0x00007200ff0c77ac */ /* 0x000e220008000a00 */
[----:B------:R-:W-:Y:S02]  /*1f310*/  IMAD.MOV.U32 R4, RZ, RZ, 0x1 ;  /* 0x00000001ff047424 */ /* 0x000fe400078e00ff */
[----:B------:R-:W-:Y:S01]  /*1f320*/  VIADD R3, R3, 0x2 ;  /* 0x0000000203037836 */ /* 0x000fe20000000000 */
[----:B0-----:R-:W-:-:S04]  /*1f330*/  IADD3 R8, P0, PT, R16, UR12, RZ ;  /* 0x0000000c10087c10 */ /* 0x001fc8000ff1e0ff */
[----:B------:R-:W-:-:S05]  /*1f340*/  IADD3.X R9, PT, PT, R17, UR13, RZ, P0, !PT ;  /* 0x0000000d11097c10 */ /* 0x000fca00087fe4ff */
[----:B------:R3:W-:Y:S04]  /*1f350*/  STG.E.U8 desc[UR8][R8.64], R4 ;  /* 0x0000000408007986 */ /* 0x0007e8000c101108 */
.L_x_821:
        /* <DEDUP_REMOVED lines=34> */
.L_x_829:
[----:B------:R-:W-:-:S07]  /*1f580*/  MOV R12, 0x1f5a0 ;  /* 0x0001f5a0000c7802 */ /* 0x000fce0000000f00 */
[----:B------:R-:W-:Y:S05]  /*1f590*/  CALL.REL.NOINC `($__internal_4_$__cuda_sm20_rem_u64) ;  /* 0x000002b000e87944 */ /* 0x000fea0003c00000 */
.L_x_830:
[----:B------:R-:W-:Y:S05]  /*1f5a0*/  BSYNC.RECONVERGENT B2 ;  /* 0x0000000000027941 */ /* 0x000fea0003800200 */
.L_x_828:
[----:B------:R-:W0:Y:S01]  /*1f5b0*/  LDCU.64 UR12, c[0x0][0x390] ;  /* 0x00007200ff0c77ac */ /* 0x000e220008000a00 */
[----:B------:R-:W-:Y:S01]  /*1f5c0*/  IMAD.MOV.U32 R0, RZ, RZ, 0x1 ;  /* 0x00000001ff007424 */ /* 0x000fe200078e00ff */
[----:B0-----:R-:W-:-:S04]  /*1f5d0*/  IADD3 R2, P0, PT, R16, UR12, RZ ;  /* 0x0000000c10027c10 */ /* 0x001fc8000ff1e0ff */
[----:B------:R-:W-:-:S05]  /*1f5e0*/  IADD3.X R3, PT, PT, R17, UR13, RZ, P0, !PT ;  /* 0x0000000d11037c10 */ /* 0x000fca00087fe4ff */
[----:B------:R4:W-:Y:S04]  /*1f5f0*/  STG.E.U8 desc[UR8][R2.64], R0 ;  /* 0x0000000002007986 */ /* 0x0009e8000c101108 */
.L_x_680:
[----:B------:R-:W-:Y:S05]  /*1f600*/  BSYNC.RECONVERGENT B1 ;  /* 0x0000000000017941 */ /* 0x000fea0003800200 */
.L_x_626:
[----:B------:R0:W-:Y:S02]  /*1f610*/  STG.E desc[UR8][R38.64], R5 ;  /* 0x0000000526007986 */ /* 0x0001e4000c101908 */
.L_x_215:
[----:B------:R-:W-:Y:S05]  /*1f620*/  BSYNC.RECONVERGENT B0 ;  /* 0x0000000000007941 */ /* 0x000fea0003800200 */
.L_x_214:
[----:B------:R-:W-:Y:S05]  /*1f630*/  WARPSYNC.ALL ;  /* 0x0000000000007948 */ /* 0x000fea0003800000 */
[----:B------:R-:W-:Y:S06]  /*1f640*/  BAR.SYNC.DEFER_BLOCKING 0x0 ;  /* 0x0000000000007b1d */ /* 0x000fec0000010000 */
[----:B0---4-:R-:W4:Y:S04]  /*1f650*/  LDG.E R0, desc[UR8][R38.64] ;  /* 0x0000000826007981 */ /* 0x011f28000c1e1900 */
[----:B------:R-:W5:Y:S01]  /*1f660*/  LDG.E R36, desc[UR8][R36.64] ;  /* 0x0000000824247981 */ /* 0x000f62000c1e1900 */
[----:B------:R-:W-:Y:S01]  /*1f670*/  BSSY.RECONVERGENT B0, `(.L_x_831) ;  /* 0x000002a000007945 */ /* 0x000fe20003800200 */
[----:B-1----:R-:W-:-:S02]  /*1f680*/  IMAD.MOV.U32 R6, RZ, RZ, 0x1 ;  /* 0x00000001ff067424 */ /* 0x002fc400078e00ff */
[----:B----4-:R-:W-:Y:S01]  /*1f690*/  VIADD R2, R0, 0x1 ;  /* 0x0000000100027836 */ /* 0x010fe20000000000 */
[----:B-----5:R-:W-:-:S04]  /*1f6a0*/  IADD3 R5, PT, PT, R36, 0x1, RZ ;  /* 0x0000000124057810 */ /* 0x020fc80007ffe0ff */
[----:B------:R-:W-:Y:S02]  /*1f6b0*/  I2FP.F32.S32 R2, R2 ;  /* 0x0000000200027245 */ /* 0x000fe40000201400 */
[----:B------:R-:W-:-:S07]  /*1f6c0*/  I2FP.F32.S32 R0, R5 ;  /* 0x0000000500007245 */ /* 0x000fce0000201400 */
.L_x_836:
[----:B------:R-:W-:Y:S01]  /*1f6d0*/  IMAD.MOV.U32 R3, RZ, RZ, 0x1 ;  /* 0x00000001ff037424 */ /* 0x000fe200078e00ff */
[----:B------:R-:W-:Y:S04]  /*1f6e0*/  BSSY.RECONVERGENT B1, `(.L_x_832) ;  /* 0x000000f000017945 */ /* 0x000fe80003800200 */
[----:B---3--:R-:W-:-:S04]  /*1f6f0*/  SHF.L.U32 R4, R3, R6, RZ ;  /* 0x0000000603047219 */ /* 0x008fc800000006ff */
[----:B------:R-:W-:-:S04]  /*1f700*/  I2FP.F32.S32 R4, R4 ;  /* 0x0000000400047245 */ /* 0x000fc80000201400 */
[----:B------:R-:W2:Y:S08]  /*1f710*/  MUFU.RCP R3, R4 ;  /* 0x0000000400037308 */ /* 0x000eb00000001000 */
[----:B------:R-:W0:Y:S01]  /*1f720*/  FCHK P0, R0, R4 ;  /* 0x0000000400007302 */ /* 0x000e220000000000 */
[----:B--2---:R-:W-:-:S04]  /*1f730*/  FFMA R8, -R4, R3, 1 ;  /* 0x3f80000004087423 */ /* 0x004fc80000000103 */
[----:B------:R-:W-:-:S04]  /*1f740*/  FFMA R3, R3, R8, R3 ;  /* 0x0000000803037223 */ /* 0x000fc80000000003 */
[----:B------:R-:W-:-:S04]  /*1f750*/  FFMA R8, R0, R3, RZ ;  /* 0x0000000300087223 */ /* 0x000fc800000000ff */
[----:B------:R-:W-:-:S04]  /*1f760*/  FFMA R7, -R4, R8, R0 ;  /* 0x0000000804077223 */ /* 0x000fc80000000100 */
[----:B------:R-:W-:Y:S01]  /*1f770*/  FFMA R30, R3, R7, R8 ;  /* 0x00000007031e7223 */ /* 0x000fe20000000008 */
[----:B0-----:R-:W-:Y:S06]  /*1f780*/  @!P0 BRA `(.L_x_833) ;  /* 0x0000000000108947 */ /* 0x001fec0003800000 */
[----:B------:R-:W-:Y:S02]  /*1f790*/  MOV R3, R0 ;  /* 0x0000000000037202 */ /* 0x000fe40000000f00 */
[----:B------:R-:W-:-:S07]  /*1f7a0*/  MOV R8, 0x1f7c0 ;  /* 0x0001f7c000087802 */ /* 0x000fce0000000f00 */
[----:B------:R-:W-:Y:S05]  /*1f7b0*/  CALL.REL.NOINC `($__internal_5_$__cuda_sm3x_div_rn_noftz_f32_slowpath) ;  /* 0x000002b400647944 */ /* 0x000fea0003c00000 */
[----:B------:R-:W-:-:S07]  /*1f7c0*/  IMAD.MOV.U32 R30, RZ, RZ, R11 ;  /* 0x000000ffff1e7224 */ /* 0x000fce00078e000b */
.L_x_833:
[----:B------:R-:W-:Y:S05]  /*1f7d0*/  BSYNC.RECONVERGENT B1 ;  /* 0x0000000000017941 */ /* 0x000fea0003800200 */
.L_x_832:
[----:B------:R-:W0:Y:S01]  /*1f7e0*/  MUFU.RCP R3, R4 ;  /* 0x0000000400037308 */ /* 0x000e220000001000 */
[----:B------:R-:W-:Y:S07]  /*1f7f0*/  BSSY.RECONVERGENT B1, `(.L_x_834) ;  /* 0x000000d000017945 */ /* 0x000fee0003800200 */
[----:B------:R-:W1:Y:S08]  /*1f800*/  FCHK P0, R2, R4 ;  /* 0x0000000402007302 */ /* 0x000e700000000000 */
[----:B------:R-:W2:Y:S01]  /*1f810*/  F2I.FLOOR.NTZ R30, R30 ;  /* 0x0000001e001e7305 */ /* 0x000ea20000207100 */
[----:B0-----:R-:W-:-:S04]  /*1f820*/  FFMA R8, -R4, R3, 1 ;  /* 0x3f80000004087423 */ /* 0x001fc80000000103 */
[----:B------:R-:W-:-:S04]  /*1f830*/  FFMA R10, R3, R8, R3 ;  /* 0x00000008030a7223 */ /* 0x000fc80000000003 */
[----:B------:R-:W-:-:S04]  /*1f840*/  FFMA R3, R2, R10, RZ ;  /* 0x0000000a02037223 */ /* 0x000fc800000000ff */
[----:B------:R-:W-:-:S04]  /*1f850*/  FFMA R8, -R4, R3, R2 ;  /* 0x0000000304087223 */ /* 0x000fc80000000102 */
[----:B------:R-:W-:Y:S01]  /*1f860*/  FFMA R3, R10, R8, R3 ;  /* 0x000000080a037223 */ /* 0x000fe20000000003 */
[----:B-12---:R-:W-:Y:S06]  /*1f870*/  @!P0 BRA `(.L_x_835) ;  /* 0x0000000000108947 */ /* 0x006fec0003800000 */
[----:B------:R-:W-:Y:S01]  /*1f880*/  IMAD.MOV.U32 R3, RZ, RZ, R2 ;  /* 0x000000ffff037224 */ /* 0x000fe200078e0002 */
[----:B------:R-:W-:-:S07]  /*1f890*/  MOV R8, 0x1f8b0 ;  /* 0x0001f8b000087802 */ /* 0x000fce0000000f00 */
[----:B------:R-:W-:Y:S05]  /*1f8a0*/  CALL.REL.NOINC `($__internal_5_$__cuda_sm3x_div_rn_noftz_f32_slowpath) ;  /* 0x000002b400287944 */ /* 0x000fea0003c00000 */
[----:B------:R-:W-:-:S07]  /*1f8b0*/  IMAD.MOV.U32 R3, RZ, RZ, R11 ;  /* 0x000000ffff037224 */ /* 0x000fce00078e000b */
.L_x_835:
[----:B------:R-:W-:Y:S05]  /*1f8c0*/  BSYNC.RECONVERGENT B1 ;  /* 0x0000000000017941 */ /* 0x000fea0003800200 */
.L_x_834:
[----:B------:R-:W0:Y:S01]  /*1f8d0*/  F2I.FLOOR.NTZ R3, R3 ;  /* 0x0000000300037305 */ /* 0x000e220000207100 */
[----:B------:R-:W-:Y:S02]  /*1f8e0*/  IADD3 R6, PT, PT, R6, 0x1, RZ ;  /* 0x0000000106067810 */ /* 0x000fe40007ffe0ff */
[----:B0-----:R-:W-:-:S13]  /*1f8f0*/  ISETP.NE.AND P0, PT, R30, R3, PT ;  /* 0x000000031e00720c */ /* 0x001fda0003f05270 */
[----:B------:R-:W-:Y:S05]  /*1f900*/  @P0 BRA `(.L_x_836) ;  /* 0xfffffffc00700947 */ /* 0x000fea000383ffff */
[----:B------:R-:W-:Y:S05]  /*1f910*/  BSYNC.RECONVERGENT B0 ;  /* 0x0000000000007941 */ /* 0x000fea0003800200 */
.L_x_831:
[----:B------:R-:W0:Y:S01]  /*1f920*/  LDC R31, c[0x0][0x398] ;  /* 0x0000e600ff1f7b82 */ /* 0x000e220000000800 */
[----:B------:R-:W-:Y:S01]  /*1f930*/  SHF.R.S32.HI R35, RZ, 0x1, R5 ;  /* 0x00000001ff237819 */ /* 0x000fe20000011405 */
[----:B------:R-:W-:Y:S01]  /*1f940*/  BSSY.RECONVERGENT B0, `(.L_x_837) ;  /* 0x0001013000007945 */ /* 0x000fe20003800200 */
[----:B------:R-:W-:Y:S02]  /*1f950*/  SHF.R.S32.HI R3, RZ, 0x1f, R34 ;  /* 0x0000001fff037819 */ /* 0x000fe40000011422 */
[----:B------:R-:W-:Y:S02]  /*1f960*/  ISETP.NE.AND P0, PT, R30, R35, PT ;  /* 0x000000231e00720c */ /* 0x000fe40003f05270 */
[----:B0-----:R-:W-:-:S04]  /*1f970*/  IADD3 R28, PT, PT, R28, -0x1, R31 ;  /* 0xffffffff1c1c7810 */ /* 0x001fc80007ffe01f */
[----:B------:R-:W-:-:S07]  /*1f980*/  SHF.R.S32.HI R11, RZ, 0x1f, R28 ;  /* 0x0000001fff0b7819 */ /* 0x000fce000001141c */
[----:B------:R-:W-:Y:S05]  /*1f990*/  @!P0 BRA `(.L_x_838) ;  /* 0x0000010000348947 */ /* 0x000fea0003800000 */
[----:B------:R-:W0:Y:S01]  /*1f9a0*/  LDC R8, c[0x0][0x3b4] ;  /* 0x0000ed00ff087b82 */ /* 0x000e220000000800 */
[--C-:B------:R-:W-:Y:S01]  /*1f9b0*/  SHF.R.S32.HI R2, RZ, 0x1f, R31.reuse ;  /* 0x0000001fff027819 */ /* 0x100fe2000001141f */
[----:B------:R-:W-:Y:S01]  /*1f9c0*/  VIADD R0, R1, 0x10 ;  /* 0x0000001001007836 */ /* 0x000fe20000000000 */
[----:B------:R-:W-:Y:S02]  /*1f9d0*/  IADD3 R27, P0, PT, R34, -R31, RZ ;  /* 0x8000001f221b7210 */ /* 0x000fe40007f1e0ff */
[----:B------:R-:W-:-:S03]  /*1f9e0*/  IADD3 R31, P1, P2, R28, 0x1, -R31 ;  /* 0x000000011c1f7810 */ /* 0x000fc60007a3e81f */
[----:B------:R-:W1:Y:S01]  /*1f9f0*/  LDC R24, c[0x0][0x3b8] ;  /* 0x0000ee00ff187b82 */ /* 0x000e620000000800 */
[--C-:B------:R-:W-:Y:S01]  /*1fa00*/  IMAD.X R26, R3, 0x1, ~R2.reuse, P0 ;  /* 0x00000001031a7824 */ /* 0x100fe200000e0e02 */
[----:B------:R-:W-:Y:S02]  /*1fa10*/  IADD3.X R29, PT, PT, R11, RZ, ~R2, P1, P2 ;  /* 0x000000ff0b1d7210 */ /* 0x000fe40000fe4c02 */
[C---:B0-----:R-:W-:Y:S01]  /*1fa20*/  LOP3.LUT R9, R8.reuse, 0x3, RZ, 0xc0, !PT ;  /* 0x0000000308097812 */ /* 0x041fe200078ec0ff */
[C---:B------:R-:W-:Y:S01]  /*1fa30*/  VIADD R25, R8.reuse, 0xffffffff ;  /* 0xffffffff08197836 */ /* 0x040fe20000000000 */
[C---:B------:R-:W-:Y:S02]  /*1fa40*/  LOP3.LUT R10, R8.reuse, 0x7, RZ, 0xc0, !PT ;  /* 0x00000007080a7812 */ /* 0x040fe400078ec0ff */
[C---:B------:R-:W-:Y:S01]  /*1fa50*/  LOP3.LUT R2, R8.reuse, 0x7ffffff8, RZ, 0xc0, !PT ;  /* 0x7ffffff808027812 */ /* 0x040fe200078ec0ff */
[----:B------:R-:W-:Y:S01]  /*1fa60*/  VIADD R32, R9, 0xffffffff ;  /* 0xffffffff09207836 */ /* 0x000fe20000000000 */
[----:B------:R-:W-:-:S02]  /*1fa70*/  LOP3.LUT R8, R8, 0x1, RZ, 0xc0, !PT ;  /* 0x0000000108087812 */ /* 0x000fc400078ec0ff */
[----:B-1----:R-:W-:Y:S02]  /*1fa80*/  SHF.R.S32.HI R24, RZ, 0x1f, R24 ;  /* 0x0000001fff187819 */ /* 0x002fe40000011418 */
[----:B------:R-:W-:-:S07]  /*1fa90*/  IADD3 R33, PT, PT, R10, -0x1, RZ ;  /* 0xffffffff0a217810 */ /* 0x000fce0007ffe0ff */
.L_x_1149:
[----:B0-----:R-:W0:Y:S01]  /*1faa0*/  LDCU UR4, c[0x0][0x398] ;  /* 0x00007300ff0477ac */ /* 0x001e220008000800 */
[----:B------:R-:W-:Y:S01]  /*1fab0*/  IMAD.MOV.U32 R21, RZ, RZ, R36 ;  /* 0x000000ffff157224 */ /* 0x000fe200078e0024 */
[----:B------:R-:W-:Y:S01]  /*1fac0*/  BSSY.RECONVERGENT B1, `(.L_x_839) ;  /* 0x0000027000017945 */ /* 0x000fe20003800200 */
[----:B------:R-:W-:Y:S02]  /*1fad0*/  VIADD R36, R35, 0xffffffff ;  /* 0xffffffff23247836 */ /* 0x000fe40000000000 */
[----:B------:R-:W-:Y:S02]  /*1fae0*/  IMAD.MOV.U32 R14, RZ, RZ, 0x1 ;  /* 0x00000001ff0e7424 */ /* 0x000fe400078e00ff */
[----:B------:R-:W-:Y:S02]  /*1faf0*/  IMAD.MOV.U32 R37, RZ, RZ, RZ ;  /* 0x000000ffff257224 */ /* 0x000fe400078e00ff */
[----:B0-----:R-:W-:-:S05]  /*1fb00*/  IMAD R22, R36, UR4, RZ ;  /* 0x0000000424167c24 */ /* 0x001fca000f8e02ff */
[----:B------:R-:W-:Y:S02]  /*1fb10*/  SHF.R.S32.HI R20, RZ, 0x1f, R22 ;  /* 0x0000001fff147819 */ /* 0x000fe40000011416 */
[----:B------:R-:W-:-:S04]  /*1fb20*/  IADD3 R15, P0, PT, R22, R27, RZ ;  /* 0x0000001b160f7210 */ /* 0x000fc80007f1e0ff */
[----:B--234-:R-:W-:Y:S02]  /*1fb30*/  IADD3.X R4, PT, PT, R20, R26, RZ, P0, !PT ;  /* 0x0000001a14047210 */ /* 0x01cfe400007fe4ff */
[----:B------:R-:W-:-:S04]  /*1fb40*/  LEA R17, P0, R15, 0x2, 0x1 ;  /* 0x000000020f117811 */ /* 0x000fc800078008ff */
[----:B------:R-:W-:Y:S01]  /*1fb50*/  LEA.HI.X R15, R15, RZ, R4, 0x1, P0 ;  /* 0x000000ff0f0f7211 */ /* 0x000fe200000f0c04 */
[----:B------:R-:W-:-:S03]  /*1fb60*/  IMAD.MOV.U32 R19, RZ, RZ, R17 ;  /* 0x000000ffff137224 */ /* 0x000fc600078e0011 */
[----:B-1----:R-:W-:-:S07]  /*1fb70*/  MOV R43, R15 ;  /* 0x0000000f002b7202 */ /* 0x002fce0000000f00 */
.L_x_840:
[C---:B------:R-:W-:Y:S01]  /*1fb80*/  IMAD.WIDE.U32 R6, R43.reuse, 0x66666667, RZ ;  /* 0x666666672b067825 */ /* 0x040fe200078e00ff */
[----:B------:R-:W-:Y:S02]  /*1fb90*/  ISETP.LT.AND P1, PT, R43, RZ, PT ;  /* 0x000000ff2b00720c */ /* 0x000fe40003f21270 */
[----:B------:R-:W-:Y:S01]  /*1fba0*/  PRMT R23, R14, 0x7610, R23 ;  /* 0x000076100e177816 */ /* 0x000fe20000000017 */
[C---:B------:R-:W-:Y:S01]  /*1fbb0*/  IMAD.WIDE.U32 R12, R19.reuse, 0x66666667, RZ ;  /* 0x66666667130c7825 */ /* 0x040fe200078e00ff */
[----:B------:R-:W-:-:S03]  /*1fbc0*/  IADD3 R12, P2, PT, R19, 0x9, RZ ;  /* 0x00000009130c7810 */ /* 0x000fc60007f5e0ff */
[----:B------:R-:W-:-:S04]  /*1fbd0*/  IMAD.WIDE.U32 R6, P0, R19, 0x66666666, R6 ;  /* 0x6666666613067825 */ /* 0x000fc80007800006 */
[----:B------:R-:W-:Y:S01]  /*1fbe0*/  IMAD.X R5, RZ, RZ, RZ, P0 ;  /* 0x000000ffff057224 */ /* 0x000fe200000e06ff */
[----:B------:R-:W-:Y:S01]  /*1fbf0*/  IADD3 RZ, P0, PT, R13, R6, RZ ;  /* 0x000000060dff7210 */ /* 0x000fe20007f1e0ff */
[----:B------:R-:W-:Y:S02]  /*1fc00*/  IMAD.MOV.U32 R4, RZ, RZ, R7 ;  /* 0x000000ffff047224 */ /* 0x000fe400078e0007 */
[----:B------:R-:W-:Y:S02]  /*1fc10*/  IMAD.MOV.U32 R16, RZ, RZ, R37 ;  /* 0x000000ffff107224 */ /* 0x000fe400078e0025 */
[----:B------:R-:W-:-:S04]  /*1fc20*/  IMAD.WIDE.U32.X R4, R43, 0x66666666, R4, P0 ;  /* 0x666666662b047825 */ /* 0x000fc800000e0404 */
[----:B------:R-:W-:Y:S01]  /*1fc30*/  VIADD R37, R37, 0x1 ;  /* 0x0000000125257836 */ /* 0x000fe20000000000 */
[----:B------:R-:W-:-:S04]  /*1fc40*/  IADD3 R7, P0, PT, R4, -0x66666667, RZ ;  /* 0x9999999904077810 */ /* 0x000fc80007f1e0ff */
[----:B------:R-:W-:Y:S01]  /*1fc50*/  SEL R4, R7, R4, P1 ;  /* 0x0000000407047207 */ /* 0x000fe20000800000 */
[----:B------:R-:W-:Y:S01]  /*1fc60*/  IMAD.X R7, RZ, RZ, R43, P2 ;  /* 0x000000ffff077224 */ /* 0x000fe200010e062b */
[----:B------:R-:W-:Y:S02]  /*1fc70*/  IADD3.X R13, PT, PT, R5, -0x66666667, RZ, P0, !PT ;  /* 0x99999999050d7810 */ /* 0x000fe400007fe4ff */
[----:B------:R-:W-:Y:S02]  /*1fc80*/  ISETP.GT.U32.AND P0, PT, R12, 0x12, PT ;  /* 0x000000120c00780c */ /* 0x000fe40003f04070 */
[----:B------:R-:W-:Y:S02]  /*1fc90*/  SEL R6, R13, R5, P1 ;  /* 0x000000050d067207 */ /* 0x000fe40000800000 */
[----:B------:R-:W-:Y:S02]  /*1fca0*/  ISETP.GT.U32.AND.EX P0, PT, R7, RZ, PT, P0 ;  /* 0x000000ff0700720c */ /* 0x000fe40003f04100 */
[----:B------:R-:W-:-:S02]  /*1fcb0*/  SHF.R.S64 R5, R4, 0x2, R6 ;  /* 0x0000000204057819 */ /* 0x000fc40000001006 */
[----:B------:R-:W-:Y:S02]  /*1fcc0*/  IADD3 R4, PT, PT, R14, 0x1, RZ ;  /* 0x000000010e047810 */ /* 0x000fe40007ffe0ff */
[----:B------:R-:W-:Y:S02]  /*1fcd0*/  LEA.HI R5, P1, R6, R5, RZ, 0x1 ;  /* 0x0000000506057211 */ /* 0x000fe400078308ff */
[----:B------:R-:W-:Y:S02]  /*1fce0*/  PRMT R14, R4, 0x7610, R14 ;  /* 0x00007610040e7816 */ /* 0x000fe4000000000e */
[----:B------:R-:W-:Y:S01]  /*1fcf0*/  LEA.HI.X.SX32 R6, R6, RZ, 0x1e, P1 ;  /* 0x000000ff06067211 */ /* 0x000fe200008ff6ff */
[----:B------:R-:W-:-:S03]  /*1fd00*/  IMAD.MOV.U32 R19, RZ, RZ, R5 ;  /* 0x000000ffff137224 */ /* 0x000fc600078e0005 */
[----:B------:R-:W-:Y:S01]  /*1fd10*/  MOV R43, R6 ;  /* 0x00000006002b7202 */ /* 0x000fe20000000f00 */
[----:B------:R-:W-:Y:S06]  /*1fd20*/  @P0 BRA `(.L_x_840) ;  /* 0xfffffffc00940947 */ /* 0x000fec000383ffff */
[----:B------:R-:W-:Y:S05]  /*1fd30*/  BSYNC.RECONVERGENT B1 ;  /* 0x0000000000017941 */ /* 0x000fea0003800200 */
.L_x_839:
[----:B------:R-:W-:Y:S01]  /*1fd40*/  BSSY.RECONVERGENT B1, `(.L_x_841) ;  /* 0x000001d000017945 */ /* 0x000fe20003800200 */
[----:B------:R-:W-:-:S07]  /*1fd50*/  IMAD.MOV.U32 R14, RZ, RZ, RZ ;  /* 0x000000ffff0e7224 */ /* 0x000fce00078e00ff */
.L_x_842:
[C---:B0-----:R-:W-:Y:S01]  /*1fd60*/  IMAD.WIDE.U32 R6, R15.reuse, 0x66666667, RZ ;  /* 0x666666670f067825 */ /* 0x041fe200078e00ff */
[----:B------:R-:W-:-:S03]  /*1fd70*/  ISETP.LT.AND P1, PT, R15, RZ, PT ;  /* 0x000000ff0f00720c */ /* 0x000fc60003f21270 */
[----:B------:R-:W-:-:S04]  /*1fd80*/  IMAD.WIDE.U32 R12, R17, 0x66666667, RZ ;  /* 0x66666667110c7825 */ /* 0x000fc800078e00ff */
[----:B------:R-:W-:-:S04]  /*1fd90*/  IMAD.WIDE.U32 R6, P0, R17, 0x66666666, R6 ;  /* 0x6666666611067825 */ /* 0x000fc80007800006 */
[----:B------:R-:W-:Y:S01]  /*1fda0*/  IMAD.X R5, RZ, RZ, RZ, P0 ;  /* 0x000000ffff057224 */ /* 0x000fe200000e06ff */
[----:B------:R-:W-:Y:S01]  /*1fdb0*/  IADD3 RZ, P0, PT, R13, R6, RZ ;  /* 0x000000060dff7210 */ /* 0x000fe20007f1e0ff */
[----:B------:R-:W-:Y:S01]  /*1fdc0*/  IMAD.MOV.U32 R4, RZ, RZ, R7 ;  /* 0x000000ffff047224 */ /* 0x000fe200078e0007 */
[----:B------:R-:W-:-:S03]  /*1fdd0*/  IADD3 R6, PT, PT, R1, -R14, R16 ;  /* 0x8000000e01067210 */ /* 0x000fc60007ffe010 */
[----:B------:R-:W-:-:S03]  /*1fde0*/  IMAD.WIDE.U32.X R4, R15, 0x66666666, R4, P0 ;  /* 0x666666660f047825 */ /* 0x000fc600000e0404 */
[----:B------:R-:W-:-:S04]  /*1fdf0*/  IADD3 R7, P0, PT, R4, -0x66666667, RZ ;  /* 0x9999999904077810 */ /* 0x000fc80007f1e0ff */
[----:B------:R-:W-:Y:S02]  /*1fe00*/  IADD3.X R13, PT, PT, R5, -0x66666667, RZ, P0, !PT ;  /* 0x99999999050d7810 */ /* 0x000fe400007fe4ff */
[----:B------:R-:W-:Y:S02]  /*1fe10*/  SEL R12, R7, R4, P1 ;  /* 0x00000004070c7207 */ /* 0x000fe40000800000 */
[----:B------:R-:W-:Y:S02]  /*1fe20*/  SEL R7, R13, R5, P1 ;  /* 0x000000050d077207 */ /* 0x000fe40000800000 */
[----:B------:R-:W-:Y:S02]  /*1fe30*/  IADD3 R4, P2, PT, R17, 0x9, RZ ;  /* 0x0000000911047810 */ /* 0x000fe40007f5e0ff */
[----:B------:R-:W-:Y:S02]  /*1fe40*/  SHF.R.S64 R12, R12, 0x2, R7 ;  /* 0x000000020c0c7819 */ /* 0x000fe40000001007 */
[----:B------:R-:W-:Y:S01]  /*1fe50*/  ISETP.GT.U32.AND P0, PT, R4, 0x12, PT ;  /* 0x000000120400780c */ /* 0x000fe20003f04070 */
[----:B------:R-:W-:Y:S01]  /*1fe60*/  IMAD.X R15, RZ, RZ, R15, P2 ;  /* 0x000000ffff0f7224 */ /* 0x000fe200010e060f */
[----:B------:R-:W-:Y:S01]  /*1fe70*/  LEA.HI R12, P1, R7, R12, RZ, 0x1 ;  /* 0x0000000c070c7211 */ /* 0x000fe200078308ff */
[----:B------:R-:W-:-:S02]  /*1fe80*/  IMAD.MOV.U32 R4, RZ, RZ, R14 ;  /* 0x000000ffff047224 */ /* 0x000fc400078e000e */
[----:B------:R-:W-:Y:S01]  /*1fe90*/  VIADD R14, R14, 0x1 ;  /* 0x000000010e0e7836 */ /* 0x000fe20000000000 */
[----:B------:R-:W-:Y:S01]  /*1fea0*/  ISETP.GT.U32.AND.EX P0, PT, R15, RZ, PT, P0 ;  /* 0x000000ff0f00720c */ /* 0x000fe20003f04100 */
[----:B------:R-:W-:Y:S01]  /*1feb0*/  IMAD R5, R12, -0xa, R17 ;  /* 0xfffffff60c057824 */ /* 0x000fe200078e0211 */
[----:B------:R-:W-:Y:S02]  /*1fec0*/  LEA.HI.X.SX32 R15, R7, RZ, 0x1e, P1 ;  /* 0x000000ff070f7211 */ /* 0x000fe400008ff6ff */
[----:B------:R-:W-:Y:S02]  /*1fed0*/  MOV R17, R12 ;  /* 0x0000000c00117202 */ /* 0x000fe40000000f00 */
[----:B------:R-:W-:-:S05]  /*1fee0*/  IADD3 R5, PT, PT, R5, 0x30, RZ ;  /* 0x0000003005057810 */ /* 0x000fca0007ffe0ff */
[----:B------:R0:W-:Y:S02]  /*1fef0*/  STL.U8 [R6+0xa0], R5 ;  /* 0x0000a00506007387 */ /* 0x0001e40000100000 */
[----:B------:R-:W-:Y:S05]  /*1ff00*/  @P0 BRA `(.L_x_842) ;  /* 0xfffffffc00940947 */ /* 0x000fea000383ffff */
[----:B------:R-:W-:Y:S05]  /*1ff10*/  BSYNC.RECONVERGENT B1 ;  /* 0x0000000000017941 */ /* 0x000fea0003800200 */
.L_x_841:
[----:B0-----:R-:W-:Y:S01]  /*1ff20*/  IMAD.MOV.U32 R6, RZ, RZ, 0x30 ;  /* 0x00000030ff067424 */ /* 0x001fe200078e00ff */
[----:B------:R-:W-:Y:S01]  /*1ff30*/  ISETP.GE.U32.AND P2, PT, R16, 0x3, PT ;  /* 0x000000031000780c */ /* 0x000fe20003f46070 */
[----:B------:R-:W-:Y:S01]  /*1ff40*/  IMAD.IADD R5, R1, 0x1, R4 ;  /* 0x0000000101057824 */ /* 0x000fe200078e0204 */
[----:B------:R-:W-:Y:S01]  /*1ff50*/  LOP3.LUT R19, R37, 0x3, RZ, 0xc0, !PT ;  /* 0x0000000325137812 */ /* 0x000fe200078ec0ff */
[----:B------:R-:W-:Y:S01]  /*1ff60*/  BSSY.RECONVERGENT B1, `(.L_x_843) ;  /* 0x0000013000017945 */ /* 0x000fe20003800200 */
[----:B------:R-:W-:Y:S02]  /*1ff70*/  IMAD.MOV.U32 R4, RZ, RZ, RZ ;  /* 0x000000ffff047224 */ /* 0x000fe400078e00ff */
[----:B------:R0:W-:Y:S01]  /*1ff80*/  STL.U8 [R5+0xa1], R6 ;  /* 0x0000a10605007387 */ /* 0x0001e20000100000 */
[----:B------:R-:W-:-:S06]  /*1ff90*/  ISETP.NE.AND P0, PT, R19, RZ, PT ;  /* 0x000000ff1300720c */ /* 0x000fcc0003f05270 */
[----:B------:R-:W-:Y:S07]  /*1ffa0*/  @!P2 BRA `(.L_x_844) ;  /* 0x000000000038a947 */ /* 0x000fee0003800000 */
[----:B0-----:R-:W-:Y:S01]  /*1ffb0*/  HFMA2 R5, -RZ, RZ, 0, 0 ;  /* 0x00000000ff057431 */ /* 0x001fe200000001ff */
[----:B------:R-:W-:-:S07]  /*1ffc0*/  LOP3.LUT R4, R37, 0xfffffffc, RZ, 0xc0, !PT ;  /* 0xfffffffc25047812 */ /* 0x000fce00078ec0ff */
.L_x_845:
[----:B-1----:R-:W-:-:S05]  /*1ffd0*/  IMAD.IADD R15, R1, 0x1, R5 ;  /* 0x00000001010f7824 */ /* 0x002fca00078e0205 */
[----:B------:R-:W2:Y:S04]  /*1ffe0*/  LDL.U8 R6, [R15+0xa3] ;  /* 0x0000a3000f067983 */ /* 0x000ea80000100000 */
[----:B------:R-:W2:Y:S04]  /*1fff0*/  LDL.U8 R7, [R15+0xa2] ;  /* 0x0000a2000f077983 */ /* 0x000ea80000100000 */
        /* <DEDUP_REMOVED lines=9> */
.L_x_844:
[----:B------:R-:W-:Y:S05]  /*20090*/  BSYNC.RECONVERGENT B1 ;  /* 0x0000000000017941 */ /* 0x000fea0003800200 */
.L_x_843:
[----:B------:R-:W-:Y:S04]  /*200a0*/  BSSY.RECONVERGENT B1, `(.L_x_846) ;  /* 0x000000d000017945 */ /* 0x000fe80003800200 */
[----:B------:R-:W-:Y:S05]  /*200b0*/  @!P0 BRA `(.L_x_847) ;  /* 0x00000000002c8947 */ /* 0x000fea0003800000 */
[----:B0-----:R-:W-:-:S05]  /*200c0*/  IMAD.IADD R5, R1, 0x1, R4 ;  /* 0x0000000101057824 */ /* 0x001fca00078e0204 */
[----:B------:R-:W2:Y:S01]  /*200d0*/  LDL.U8 R4, [R5+0xa0] ;  /* 0x0000a00005047983 */ /* 0x000ea20000100000 */
[----:B------:R-:W-:-:S03]  /*200e0*/  ISETP.NE.AND P1, PT, R19, 0x1, PT ;  /* 0x000000011300780c */ /* 0x000fc60003f25270 */
[----:B--2---:R2:W-:Y:S10]  /*200f0*/  STL.U8 [R5], R4 ;  /* 0x0000000405007387 */ /* 0x0045f40000100000 */
[----:B------:R-:W-:Y:S05]  /*20100*/  @!P1 BRA `(.L_x_847) ;  /* 0x0000000000189947 */ /* 0x000fea0003800000 */
[----:B--2---:R-:W2:Y:S01]  /*20110*/  LDL.U8 R4, [R5+0xa1] ;  /* 0x0000a10005047983 */ /* 0x004ea20000100000 */
[----:B------:R-:W-:-:S03]  /*20120*/  ISETP.NE.AND P1, PT, R19, 0x2, PT ;  /* 0x000000021300780c */ /* 0x000fc60003f25270 */
[----:B--2---:R3:W-:Y:S10]  /*20130*/  STL.U8 [R5+0x1], R4 ;  /* 0x0000010405007387 */ /* 0x0047f40000100000 */
[----:B------:R-:W-:Y:S05]  /*20140*/  @!P1 BRA `(.L_x_847) ;  /* 0x0000000000089947 */ /* 0x000fea0003800000 */
[----:B---3--:R-:W2:Y:S04]  /*20150*/  LDL.U8 R4, [R5+0xa2] ;  /* 0x0000a20005047983 */ /* 0x008ea80000100000 */
[----:B--2---:R4:W-:Y:S02]  /*20160*/  STL.U8 [R5+0x2], R4 ;  /* 0x0000020405007387 */ /* 0x0049e40000100000 */
.L_x_847:
[----:B------:R-:W-:Y:S05]  /*20170*/  BSYNC.RECONVERGENT B1 ;  /* 0x0000000000017941 */ /* 0x000fea0003800200 */
.L_x_846:
[----:B------:R-:W-:Y:S01]  /*20180*/  BSSY.RECONVERGENT B1, `(.L_x_848) ;  /* 0x000001b000017945 */ /* 0x000fe20003800200 */
[----:B------:R-:W-:-:S03]  /*20190*/  MOV R17, RZ ;  /* 0x000000ff00117202 */ /* 0x000fc60000000f00 */
[----:B------:R-:W-:Y:S05]  /*201a0*/  @!P2 BRA `(.L_x_849) ;  /* 0x000000000060a947 */ /* 0x000fea0003800000 */
[----:B------:R-:W-:Y:S01]  /*201b0*/  LOP3.LUT R17, R37, 0xfffffffc, RZ, 0xc0, !PT ;  /* 0xfffffffc25117812 */ /* 0x000fe200078ec0ff */
[----:B------:R-:W-:-:S07]  /*201c0*/  IMAD.MOV.U32 R18, RZ, RZ, RZ ;  /* 0x000000ffff127224 */ /* 0x000fce00078e00ff */
.L_x_850:
[----:B01----:R-:W-:-:S05]  /*201d0*/  IMAD.IADD R15, R1, 0x1, R18 ;  /* 0x00000001010f7824 */ /* 0x003fca00078e0212 */
[----:B--234-:R1:W0:Y:S01]  /*201e0*/  LDL R4, [R15] ;  /* 0x000000000f047983 */ /* 0x01c2220000100800 */
        /* <DEDUP_REMOVED lines=20> */
.L_x_849:
[----:B------:R-:W-:Y:S05]  /*20330*/  BSYNC.RECONVERGENT B1 ;  /* 0x0000000000017941 */ /* 0x000fea0003800200 */
.L_x_848:
[----:B------:R-:W-:Y:S04]  /*20340*/  BSSY.RECONVERGENT B1, `(.L_x_851) ;  /* 0x0000011000017945 */ /* 0x000fe80003800200 */
[----:B------:R-:W-:Y:S05]  /*20350*/  @!P0 BRA `(.L_x_852) ;  /* 0x00000000003c8947 */ /* 0x000fea0003800000 */
[----:B01----:R-:W-:-:S05]  /*20360*/  IMAD.IADD R6, R1, 0x1, R17 ;  /* 0x0000000101067824 */ /* 0x003fca00078e0211 */
[----:B--234-:R-:W2:Y:S01]  /*20370*/  LDL.U8 R4, [R6] ;  /* 0x0000000006047983 */ /* 0x01cea20000100000 */
[----:B------:R-:W-:Y:S01]  /*20380*/  LEA R17, R17, R0, 0x3 ;  /* 0x0000000011117211 */ /* 0x000fe200078e18ff */
[----:B------:R-:W-:Y:S01]  /*20390*/  IMAD.MOV.U32 R5, RZ, RZ, RZ ;  /* 0x000000ffff057224 */ /* 0x000fe200078e00ff */
[----:B------:R-:W-:-:S04]  /*203a0*/  ISETP.NE.AND P0, PT, R19, 0x1, PT ;  /* 0x000000011300780c */ /* 0x000fc80003f05270 */
[----:B--2---:R0:W-:Y:S09]  /*203b0*/  STL.64 [R17], R4 ;  /* 0x0000000411007387 */ /* 0x0041f20000100a00 */
[----:B------:R-:W-:Y:S05]  /*203c0*/  @!P0 BRA `(.L_x_852) ;  /* 0x0000000000208947 */ /* 0x000fea0003800000 */
[----:B0-----:R-:W2:Y:S01]  /*203d0*/  LDL.U8 R4, [R6+0x1] ;  /* 0x0000010006047983 */ /* 0x001ea20000100000 */
[----:B------:R-:W-:Y:S01]  /*203e0*/  IMAD.MOV.U32 R5, RZ, RZ, RZ ;  /* 0x000000ffff057224 */ /* 0x000fe200078e00ff */
[----:B------:R-:W-:-:S04]  /*203f0*/  ISETP.NE.AND P0, PT, R19, 0x2, PT ;  /* 0x000000021300780c */ /* 0x000fc80003f05270 */
[----:B--2---:R0:W-:Y:S09]  /*20400*/  STL.64 [R17+0x8], R4 ;  /* 0x0000080411007387 */ /* 0x0041f20000100a00 */
[----:B------:R-:W-:Y:S05]  /*20410*/  @!P0 BRA `(.L_x_852) ;  /* 0x00000000000c8947 */ /* 0x000fea0003800000 */
[----:B0-----:R-:W2:Y:S01]  /*20420*/  LDL.U8 R4, [R6+0x2] ;  /* 0x0000020006047983 */ /* 0x001ea20000100000 */
[----:B------:R-:W-:-:S05]  /*20430*/  IMAD.MOV.U32 R5, RZ, RZ, RZ ;  /* 0x000000ffff057224 */ /* 0x000fca00078e00ff */
[----:B--2---:R0:W-:Y:S02]  /*20440*/  STL.64 [R17+0x10], R4 ;  /* 0x0000100411007387 */ /* 0x0041e40000100a00 */
.L_x_852:
[----:B------:R-:W-:Y:S05]  /*20450*/  BSYNC.RECONVERGENT B1 ;  /* 0x0000000000017941 */ /* 0x000fea0003800200 */
.L_x_851:
[----:B------:R-:W-:Y:S01]  /*20460*/  ISETP.GE.U32.AND P0, PT, R16, 0xf, PT ;  /* 0x0000000f1000780c */ /* 0x000fe20003f06070 */
[----:B------:R-:W-:Y:S01]  /*20470*/  BSSY.RECONVERGENT B1, `(.L_x_853) ;  /* 0x0000170000017945 */ /* 0x000fe20003800200 */
[----:B------:R-:W-:Y:S02]  /*20480*/  MOV R46, RZ ;  /* 0x000000ff002e7202 */ /* 0x000fe40000000f00 */
[----:B0-----:R-:W-:Y:S01]  /*20490*/  CS2R R42, SRZ ;  /* 0x00000000002a7805 */ /* 0x001fe2000001ff00 */
[----:B------:R-:W-:-:S08]  /*204a0*/  IMAD.MOV.U32 R44, RZ, RZ, RZ ;  /* 0x000000ffff2c7224 */ /* 0x000fd000078e00ff */
[----:B------:R-:W-:Y:S05]  /*204b0*/  @!P0 BRA `(.L_x_854) ;  /* 0x0000001400ac8947 */ /* 0x000fea0003800000 */
[----:B------:R-:W-:Y:S01]  /*204c0*/  ISETP.GE.U32.AND P1, PT, R16, 0x3f, PT ;  /* 0x0000003f1000780c */ /* 0x000fe20003f26070 */
[----:B------:R-:W-:Y:S01]  /*204d0*/  BSSY.RECONVERGENT B2, `(.L_x_855) ;  /* 0x00000cc000027945 */ /* 0x000fe20003800200 */
[----:B------:R-:W-:Y:S02]  /*204e0*/  SHF.R.U32.HI R47, RZ, 0x4, R37 ;  /* 0x00000004ff2f7819 */ /* 0x000fe40000011625 */
[----:B------:R-:W-:Y:S02]  /*204f0*/  CS2R R44, SRZ ;  /* 0x00000000002c7805 */ /* 0x000fe4000001ff00 */
[----:B------:R-:W-:Y:S01]  /*20500*/  CS2R R42, SRZ ;  /* 0x00000000002a7805 */ /* 0x000fe2000001ff00 */
[----:B------:R-:W-:Y:S01]  /*20510*/  IMAD.MOV.U32 R46, RZ, RZ, RZ ;  /* 0x000000ffff2e7224 */ /* 0x000fe200078e00ff */
[----:B------:R-:W-:-:S04]  /*20520*/  VIMNMX.U32 R47, PT, PT, R47, 0x1, !PT ;  /* 0x000000012f2f7848 */ /* 0x000fc80007fe0000 */
[----:B------:R-:W-:-:S04]  /*20530*/  LOP3.LUT R48, R47, 0x3, RZ, 0xc0, !PT ;  /* 0x000000032f307812 */ /* 0x000fc800078ec0ff */
[----:B------:R-:W-:Y:S01]  /*20540*/  ISETP.NE.AND P0, PT, R48, RZ, PT ;  /* 0x000000ff3000720c */ /* 0x000fe20003f05270 */
[----:B------:R-:W-:-:S12]  /*20550*/  @!P1 BRA `(.L_x_856) ;  /* 0x0000000c000c9947 */ /* 0x000fd80003800000 */
[----:B------:R-:W-:Y:S01]  /*20560*/  HFMA2 R44, -RZ, RZ, 0, 0 ;  /* 0x00000000ff2c7431 */ /* 0x000fe200000001ff */
[----:B------:R-:W-:Y:S01]  /*20570*/  LOP3.LUT R45, R47, 0xffffffc, RZ, 0xc0, !PT ;  /* 0x0ffffffc2f2d7812 */ /* 0x000fe200078ec0ff */
[----:B------:R-:W-:Y:S02]  /*20580*/  IMAD.MOV.U32 R50, RZ, RZ, RZ ;  /* 0x000000ffff327224 */ /* 0x000fe400078e00ff */
[----:B------:R-:W-:-:S07]  /*20590*/  IMAD.MOV.U32 R43, RZ, RZ, RZ ;  /* 0x000000ffff2b7224 */ /* 0x000fce00078e00ff */
.L_x_857:
[----:B--234-:R-:W-:-:S04]  /*205a0*/  IMAD.SHL.U32 R5, R50, 0x2, RZ ;  /* 0x0000000232057824 */ /* 0x01cfc800078e00ff */
[----:B------:R-:W-:-:S05]  /*205b0*/  IMAD R52, R5, 0x8, R0 ;  /* 0x0000000805347824 */ /* 0x000fca00078e0200 */
[----:B------:R-:W2:Y:S04]  /*205c0*/  LDL.128 R16, [R52] ;  /* 0x0000000034107983 */ /* 0x000ea80000100c00 */
[----:B-1----:R-:W3:Y:S01]  /*205d0*/  LDL.128 R4, [R52+0x10] ;  /* 0x0000100034047983 */ /* 0x002ee20000100c00 */
[----:B--2---:R-:W-:-:S04]  /*205e0*/  IMAD R13, R17, 0x114253d5, RZ ;  /* 0x114253d5110d7824 */ /* 0x004fc800078e02ff */
[C---:B------:R-:W-:Y:S02]  /*205f0*/  IMAD R15, R16.reuse, -0x783c846f, R13 ;  /* 0x87c37b91100f7824 */ /* 0x040fe400078e020d */
[----:B------:R-:W-:-:S05]  /*20600*/  IMAD.WIDE.U32 R12, R16, 0x114253d5, RZ ;  /* 0x114253d5100c7825 */ /* 0x000fca00078e00ff */
[----:B------:R-:W-:Y:S01]  /*20610*/  IADD3 R13, PT, PT, R13, R15, RZ ;  /* 0x0000000f0d0d7210 */ /* 0x000fe20007ffe0ff */
[----:B------:R-:W-:-:S03]  /*20620*/  IMAD.U32 R15, R17, -0x80000000, RZ ;  /* 0x80000000110f7824 */ /* 0x000fc600078e00ff */
[----:B------:R-:W-:Y:S01]  /*20630*/  SHF.R.U32.HI R13, RZ, 0x1, R13 ;  /* 0x00000001ff0d7819 */ /* 0x000fe2000001160d */
[C---:B------:R-:W-:Y:S02]  /*20640*/  IMAD R15, R16.reuse, -0x775ed616, R15 ;  /* 0x88a129ea100f7824 */ /* 0x040fe400078e020f */
[----:B------:R-:W-:-:S04]  /*20650*/  IMAD.WIDE.U32 R16, R16, -0x80000000, RZ ;  /* 0x8000000010107825 */ /* 0x000fc800078e00ff */
[----:B------:R-:W-:Y:S01]  /*20660*/  IMAD.IADD R17, R17, 0x1, R15 ;  /* 0x0000000111117824 */ /* 0x000fe200078e020f */
[----:B------:R-:W-:Y:S02]  /*20670*/  LOP3.LUT R16, R13, R16, RZ, 0xfc, !PT ;  /* 0x000000100d107212 */ /* 0x000fe400078efcff */
[----:B------:R-:W2:Y:S01]  /*20680*/  LDL.128 R12, [R52+0x20] ;  /* 0x00002000340c7983 */ /* 0x000ea20000100c00 */
[----:B------:R-:W-:Y:S02]  /*20690*/  IMAD R17, R17, 0x2745937f, RZ ;  /* 0x2745937f11117824 */ /* 0x000fe400078e02ff */
[----:B------:R-:W-:Y:S02]  /*206a0*/  IMAD R51, R18, 0x4e8b26fe, RZ ;  /* 0x4e8b26fe12337824 */ /* 0x000fe400078e02ff */
[C---:B------:R-:W-:Y:S02]  /*206b0*/  IMAD R49, R16.reuse, 0x4cf5ad43, R17 ;  /* 0x4cf5ad4310317824 */ /* 0x040fe400078e0211 */
[----:B------:R-:W-:-:S04]  /*206c0*/  IMAD.WIDE.U32 R16, R16, 0x2745937f, RZ ;  /* 0x2745937f10107825 */ /* 0x000fc800078e00ff */
[----:B------:R-:W-:Y:S01]  /*206d0*/  IMAD.IADD R49, R17, 0x1, R49 ;  /* 0x0000000111317824 */ /* 0x000fe200078e0231 */
[----:B------:R-:W-:Y:S01]  /*206e0*/  LOP3.LUT R46, R16, R46, RZ, 0x3c, !PT ;  /* 0x0000002e102e7212 */ /* 0x000fe200078e3cff */
[----:B------:R-:W-:-:S04]  /*206f0*/  IMAD R17, R19, 0x2745937f, RZ ;  /* 0x2745937f13117824 */ /* 0x000fc800078e02ff */
[C---:B------:R-:W-:Y:S02]  /*20700*/  IMAD R17, R18.reuse, 0x4cf5ad43, R17 ;  /* 0x4cf5ad4312117824 */ /* 0x040fe400078e0211 */
[----:B------:R-:W-:-:S05]  /*20710*/  IMAD.WIDE.U32 R18, R18, 0x2745937f, RZ ;  /* 0x2745937f12127825 */ /* 0x000fca00078e00ff */
[----:B------:R-:W-:-:S04]  /*20720*/  IADD3 R53, PT, PT, R19, R17, RZ ;  /* 0x0000001113357210 */ /* 0x000fc80007ffe0ff */
[--C-:B------:R-:W-:Y:S02]  /*20730*/  SHF.R.U64 R54, R18, 0x1f, R53.reuse ;  /* 0x0000001f12367819 */ /* 0x100fe40000001235 */
[----:B------:R0:W4:Y:S01]  /*20740*/  LDL.128 R16, [R52+0x30] ;  /* 0x0000300034107983 */ /* 0x0001220000100c00 */
[----:B------:R-:W-:Y:S01]  /*20750*/  SHF.R.U32.HI R56, RZ, 0x1f, R53 ;  /* 0x0000001fff387819 */ /* 0x000fe20000011635 */
[----:B---3--:R-:W-:Y:S01]  /*20760*/  IMAD R7, R7, 0x2745937f, RZ ;  /* 0x2745937f07077824 */ /* 0x008fe200078e02ff */
[----:B------:R-:W-:Y:S01]  /*20770*/  LOP3.LUT R49, R49, R42, RZ, 0x3c, !PT ;  /* 0x0000002a31317212 */ /* 0x000fe200078e3cff */
[----:B------:R-:W-:Y:S01]  /*20780*/  VIADD R50, R50, 0x4 ;  /* 0x0000000432327836 */ /* 0x000fe20000000000 */
[----:B------:R-:W-:Y:S01]  /*20790*/  LOP3.LUT R51, R56, R51, RZ, 0xfc, !PT ;  /* 0x0000003338337212 */ /* 0x000fe200078efcff */
[----:B------:R-:W-:-:S04]  /*207a0*/  IMAD.WIDE.U32 R56, R54, 0x114253d5, RZ ;  /* 0x114253d536387825 */ /* 0x000fc800078e00ff */
[----:B------:R-:W-:Y:S01]  /*207b0*/  IMAD R51, R51, 0x114253d5, RZ ;  /* 0x114253d533337824 */ /* 0x000fe200078e02ff */
[----:B------:R-:W-:Y:S01]  /*207c0*/  LOP3.LUT R42, R56, R44, RZ, 0x3c, !PT ;  /* 0x0000002c382a7212 */ /* 0x000fe200078e3cff */
[----:B0-----:R-:W-:-:S04]  /*207d0*/  IMAD.WIDE.U32 R52, R4, 0x114253d5, RZ ;  /* 0x114253d504347825 */ /* 0x001fc800078e00ff */
[----:B------:R-:W-:-:S04]  /*207e0*/  IMAD R51, R54, -0x783c846f, R51 ;  /* 0x87c37b9136337824 */ /* 0x000fc800078e0233 */
[----:B------:R-:W-:Y:S01]  /*207f0*/  IMAD.IADD R54, R57, 0x1, R51 ;  /* 0x0000000139367824 */ /* 0x000fe200078e0233 */
[----:B------:R-:W-:Y:S02]  /*20800*/  SHF.L.W.U32.HI R51, R49, 0x1b, R46 ;  /* 0x0000001b31337819 */ /* 0x000fe40000010e2e */
[----:B------:R-:W-:Y:S02]  /*20810*/  SHF.L.W.U32.HI R46, R46, 0x1b, R49 ;  /* 0x0000001b2e2e7819 */ /* 0x000fe40000010e31 */
[----:B------:R-:W-:Y:S02]  /*20820*/  IADD3 R49, P1, PT, R51, R44, RZ ;  /* 0x0000002c33317210 */ /* 0x000fe40007f3e0ff */
[----:B------:R-:W-:-:S03]  /*20830*/  LOP3.LUT R51, R54, R43, RZ, 0x3c, !PT ;  /* 0x0000002b36337212 */ /* 0x000fc600078e3cff */
[----:B------:R-:W-:Y:S01]  /*20840*/  IMAD.X R46, R46, 0x1, R43, P1 ;  /* 0x000000012e2e7824 */ /* 0x000fe200008e062b */
[----:B------:R-:W-:Y:S01]  /*20850*/  SHF.L.W.U32.HI R44, R42, 0x1f, R51 ;  /* 0x0000001f2a2c7819 */ /* 0x000fe20000010e33 */
[----:B------:R-:W-:Y:S01]  /*20860*/  IMAD R43, R6, 0x4cf5ad43, R7 ;  /* 0x4cf5ad43062b7824 */ /* 0x000fe200078e0207 */
[----:B------:R-:W-:Y:S01]  /*20870*/  SHF.L.W.U32.HI R42, R51, 0x1f, R42 ;  /* 0x0000001f332a7819 */ /* 0x000fe20000010e2a */
[C---:B------:R-:W-:Y:S02]  /*20880*/  IMAD R51, R5.reuse, 0x114253d5, RZ ;  /* 0x114253d505337824 */ /* 0x040fe400078e02ff */
[----:B------:R-:W-:Y:S02]  /*20890*/  IMAD.U32 R5, R5, -0x80000000, RZ ;  /* 0x8000000005057824 */ /* 0x000fe400078e00ff */
[C---:B------:R-:W-:Y:S02]  /*208a0*/  IMAD R51, R4.reuse, -0x783c846f, R51 ;  /* 0x87c37b9104337824 */ /* 0x040fe400078e0233 */
[----:B------:R-:W-:-:S02]  /*208b0*/  IMAD R5, R4, -0x775ed616, R5 ;  /* 0x88a129ea04057824 */ /* 0x000fc400078e0205 */
[----:B------:R-:W-:Y:S02]  /*208c0*/  IMAD.IADD R51, R53, 0x1, R51 ;  /* 0x0000000135337824 */ /* 0x000fe400078e0233 */
[----:B------:R-:W-:-:S03]  /*208d0*/  IMAD.WIDE.U32 R52, R4, -0x80000000, RZ ;  /* 0x8000000004347825 */ /* 0x000fc600078e00ff */
[----:B------:R-:W-:Y:S01]  /*208e0*/  SHF.R.U32.HI R51, RZ, 0x1, R51 ;  /* 0x00000001ff337819 */ /* 0x000fe20000011633 */
[----:B------:R-:W-:Y:S01]  /*208f0*/  IMAD R55, R46, 0x5, RZ ;  /* 0x000000052e377824 */ /* 0x000fe200078e02ff */
[----:B------:R-:W-:Y:S01]  /*20900*/  IADD3 R5, PT, PT, R53, R5, RZ ;  /* 0x0000000535057210 */ /* 0x000fe20007ffe0ff */
[C---:B------:R-:W-:Y:S01]  /*20910*/  IMAD R53, R6.reuse, 0x4e8b26fe, RZ ;  /* 0x4e8b26fe06357824 */ /* 0x040fe200078e02ff */
[----:B------:R-:W-:Y:S01]  /*20920*/  LOP3.LUT R52, R51, R52, RZ, 0xfc, !PT ;  /* 0x0000003433347212 */ /* 0x000fe200078efcff */
[----:B------:R-:W-:-:S04]  /*20930*/  IMAD.WIDE.U32 R6, R6, 0x2745937f, RZ ;  /* 0x2745937f06067825 */ /* 0x000fc800078e00ff */
[----:B------:R-:W-:Y:S02]  /*20940*/  IMAD.IADD R7, R7, 0x1, R43 ;  /* 0x0000000107077824 */ /* 0x000fe400078e022b */
[----:B------:R-:W-:Y:S02]  /*20950*/  IMAD R5, R5, 0x2745937f, RZ ;  /* 0x2745937f05057824 */ /* 0x000fe400078e02ff */
[----:B------:R-:W-:Y:S01]  /*20960*/  IMAD.WIDE.U32 R56, R52, 0x2745937f, RZ ;  /* 0x2745937f34387825 */ /* 0x000fe200078e00ff */
[--C-:B------:R-:W-:Y:S02]  /*20970*/  SHF.R.U32.HI R4, RZ, 0x1f, R7.reuse ;  /* 0x0000001fff047819 */ /* 0x100fe40000011607 */
[----:B------:R-:W-:Y:S01]  /*20980*/  SHF.R.U64 R43, R6, 0x1f, R7 ;  /* 0x0000001f062b7819 */ /* 0x000fe20000001207 */
[----:B------:R-:W-:Y:S01]  /*20990*/  IMAD R51, R52, 0x4cf5ad43, R5 ;  /* 0x4cf5ad4334337824 */ /* 0x000fe200078e0205 */
[----:B------:R-:W-:Y:S01]  /*209a0*/  LOP3.LUT R53, R4, R53, RZ, 0xfc, !PT ;  /* 0x0000003504357212 */ /* 0x000fe200078efcff */
[----:B------:R-:W-:Y:S01]  /*209b0*/  IMAD.MOV.U32 R4, RZ, RZ, 0x52dce729 ;  /* 0x52dce729ff047424 */ /* 0x000fe200078e00ff */
[----:B------:R-:W-:-:S02]  /*209c0*/  MOV R5, 0x0 ;  /* 0x0000000000057802 */ /* 0x000fc40000000f00 */
[----:B------:R-:W-:Y:S01]  /*209d0*/  MOV R52, 0x38495ab5 ;  /* 0x38495ab500347802 */ /* 0x000fe20000000f00 */
[----:B------:R-:W-:Y:S02]  /*209e0*/  IMAD R46, R53, 0x114253d5, RZ ;  /* 0x114253d5352e7824 */ /* 0x000fe400078e02ff */
[----:B------:R-:W-:-:S04]  /*209f0*/  IMAD.WIDE.U32 R6, R49, 0x5, R4 ;  /* 0x0000000531067825 */ /* 0x000fc800078e0004 */
[----:B------:R-:W-:Y:S01]  /*20a00*/  IMAD.IADD R55, R7, 0x1, R55 ;  /* 0x0000000107377824 */ /* 0x000fe200078e0237 */
[-C--:B------:R-:W-:Y:S01]  /*20a10*/  IADD3 R42, P1, PT, R42, R6.reuse, RZ ;  /* 0x000000062a2a7210 */ /* 0x080fe20007f3e0ff */
[----:B------:R-:W-:Y:S01]  /*20a20*/  IMAD R49, R43, -0x783c846f, R46 ;  /* 0x87c37b912b317824 */ /* 0x000fe200078e022e */
[----:B------:R-:W-:Y:S01]  /*20a30*/  LOP3.LUT R6, R56, R6, RZ, 0x3c, !PT ;  /* 0x0000000638067212 */ /* 0x000fe200078e3cff */
[----:B------:R-:W-:Y:S02]  /*20a40*/  IMAD.IADD R56, R57, 0x1, R51 ;  /* 0x0000000139387824 */ /* 0x000fe400078e0233 */
[----:B------:R-:W-:Y:S02]  /*20a50*/  IMAD.X R44, R44, 0x1, R55, P1 ;  /* 0x000000012c2c7824 */ /* 0x000fe400008e0637 */
[----:B------:R-:W-:Y:S01]  /*20a60*/  IMAD.MOV.U32 R53, RZ, RZ, 0x0 ;  /* 0x00000000ff357424 */ /* 0x000fe200078e00ff */
[----:B------:R-:W-:Y:S01]  /*20a70*/  LOP3.LUT R7, R56, R55, RZ, 0x3c, !PT ;  /* 0x0000003738077212 */ /* 0x000fe200078e3cff */
[----:B------:R-:W-:-:S03]  /*20a80*/  IMAD.WIDE.U32 R54, R43, 0x114253d5, RZ ;  /* 0x114253d52b367825 */ /* 0x000fc600078e00ff */
[----:B------:R-:W-:Y:S01]  /*20a90*/  SHF.L.W.U32.HI R51, R7, 0x1b, R6 ;  /* 0x0000001b07337819 */ /* 0x000fe20000010e06 */
[----:B------:R-:W-:Y:S01]  /*20aa0*/  IMAD.IADD R49, R55, 0x1, R49 ;  /* 0x0000000137317824 */ /* 0x000fe200078e0231 */
[----:B------:R-:W-:Y:S01]  /*20ab0*/  SHF.L.W.U32.HI R7, R6, 0x1b, R7 ;  /* 0x0000001b06077819 */ /* 0x000fe20000010e07 */
[----:B------:R-:W-:-:S04]  /*20ac0*/  IMAD.WIDE.U32 R42, R42, 0x5, R52 ;  /* 0x000000052a2a7825 */ /* 0x000fc800078e0034 */
[----:B------:R-:W-:Y:S01]  /*20ad0*/  IMAD R55, R44, 0x5, RZ ;  /* 0x000000052c377824 */ /* 0x000fe200078e02ff */
[----:B------:R-:W-:-:S03]  /*20ae0*/  LOP3.LUT R54, R54, R42, RZ, 0x3c, !PT ;  /* 0x0000002a36367212 */ /* 0x000fc600078e3cff */
[----:B------:R-:W-:Y:S01]  /*20af0*/  IMAD.IADD R44, R43, 0x1, R55 ;  /* 0x000000012b2c7824 */ /* 0x000fe200078e0237 */
[----:B------:R-:W-:-:S04]  /*20b00*/  IADD3 R43, P1, PT, R51, R42, RZ ;  /* 0x0000002a332b7210 */ /* 0x000fc80007f3e0ff */
[-C--:B------:R-:W-:Y:S02]  /*20b10*/  IADD3.X R42, PT, PT, R7, R44.reuse, RZ, P1, !PT ;  /* 0x0000002c072a7210 */ /* 0x080fe40000ffe4ff */
[----:B------:R-:W-:-:S03]  /*20b20*/  LOP3.LUT R49, R49, R44, RZ, 0x3c, !PT ;  /* 0x0000002c31317212 */ /* 0x000fc600078e3cff */
[----:B------:R-:W-:Y:S01]  /*20b30*/  IMAD R55, R42, 0x5, RZ ;  /* 0x000000052a377824 */ /* 0x000fe200078e02ff */
[----:B------:R-:W-:Y:S01]  /*20b40*/  SHF.L.W.U32.HI R44, R54, 0x1f, R49 ;  /* 0x0000001f362c7819 */ /* 0x000fe20000010e31 */
[----:B--2---:R-:W-:Y:S02]  /*20b50*/  IMAD R7, R13, 0x114253d5, RZ ;  /* 0x114253d50d077824 */ /* 0x004fe400078e02ff */
[----:B------:R-:W-:Y:S02]  /*20b60*/  IMAD R42, R14, 0x4e8b26fe, RZ ;  /* 0x4e8b26fe0e2a7824 */ /* 0x000fe400078e02ff */
[C---:B------:R-:W-:Y:S02]  /*20b70*/  IMAD R51, R12.reuse, -0x783c846f, R7 ;  /* 0x87c37b910c337824 */ /* 0x040fe400078e0207 */
[----:B------:R-:W-:-:S04]  /*20b80*/  IMAD.WIDE.U32 R6, R12, 0x114253d5, RZ ;  /* 0x114253d50c067825 */ /* 0x000fc800078e00ff */
[----:B------:R-:W-:Y:S02]  /*20b90*/  IMAD.IADD R6, R7, 0x1, R51 ;  /* 0x0000000107067824 */ /* 0x000fe400078e0233 */
[----:B------:R-:W-:-:S04]  /*20ba0*/  IMAD.U32 R7, R13, -0x80000000, RZ ;  /* 0x800000000d077824 */ /* 0x000fc800078e00ff */
[C---:B------:R-:W-:Y:S02]  /*20bb0*/  IMAD R7, R12.reuse, -0x775ed616, R7 ;  /* 0x88a129ea0c077824 */ /* 0x040fe400078e0207 */
[----:B------:R-:W-:-:S04]  /*20bc0*/  IMAD.WIDE.U32 R12, R12, -0x80000000, RZ ;  /* 0x800000000c0c7825 */ /* 0x000fc800078e00ff */
[----:B------:R-:W-:Y:S01]  /*20bd0*/  IMAD.IADD R13, R13, 0x1, R7 ;  /* 0x000000010d0d7824 */ /* 0x000fe200078e0207 */
[----:B------:R-:W-:-:S03]  /*20be0*/  SHF.R.U32.HI R7, RZ, 0x1, R6 ;  /* 0x00000001ff077819 */ /* 0x000fc60000011606 */
[----:B------:R-:W-:Y:S01]  /*20bf0*/  IMAD R13, R13, 0x2745937f, RZ ;  /* 0x2745937f0d0d7824 */ /* 0x000fe200078e02ff */
[----:B------:R-:W-:-:S05]  /*20c00*/  LOP3.LUT R6, R7, R12, RZ, 0xfc, !PT ;  /* 0x0000000c07067212 */ /* 0x000fca00078efcff */
[----:B------:R-:W-:Y:S02]  /*20c10*/  IMAD R51, R6, 0x4cf5ad43, R13 ;  /* 0x4cf5ad4306337824 */ /* 0x000fe400078e020d */
[----:B------:R-:W-:Y:S01]  /*20c20*/  IMAD.WIDE.U32 R12, R43, 0x5, R4 ;  /* 0x000000052b0c7825 */ /* 0x000fe200078e0004 */
[----:B------:R-:W-:-:S03]  /*20c30*/  SHF.L.W.U32.HI R43, R49, 0x1f, R54 ;  /* 0x0000001f312b7819 */ /* 0x000fc60000010e36 */
[----:B------:R-:W-:Y:S01]  /*20c40*/  IMAD.WIDE.U32 R6, R6, 0x2745937f, RZ ;  /* 0x2745937f06067825 */ /* 0x000fe200078e00ff */
[-C--:B------:R-:W-:Y:S02]  /*20c50*/  IADD3 R43, P1, PT, R43, R12.reuse, RZ ;  /* 0x0000000c2b2b7210 */ /* 0x080fe40007f3e0ff */
[----:B------:R-:W-:Y:S02]  /*20c60*/  IADD3 R13, PT, PT, R13, R55, RZ ;  /* 0x000000370d0d7210 */ /* 0x000fe40007ffe0ff */
[----:B------:R-:W-:Y:S01]  /*20c70*/  LOP3.LUT R12, R6, R12, RZ, 0x3c, !PT ;  /* 0x0000000c060c7212 */ /* 0x000fe200078e3cff */
[----:B------:R-:W-:Y:S02]  /*20c80*/  IMAD.IADD R6, R7, 0x1, R51 ;  /* 0x0000000107067824 */ /* 0x000fe400078e0233 */
[----:B------:R-:W-:Y:S02]  /*20c90*/  IMAD R7, R15, 0x2745937f, RZ ;  /* 0x2745937f0f077824 */ /* 0x000fe400078e02ff */
[----:B------:R-:W-:Y:S01]  /*20ca0*/  IMAD.X R44, R44, 0x1, R13, P1 ;  /* 0x000000012c2c7824 */ /* 0x000fe200008e060d */
[----:B------:R-:W-:Y:S01]  /*20cb0*/  LOP3.LUT R49, R6, R13, RZ, 0x3c, !PT ;  /* 0x0000000d06317212 */ /* 0x000fe200078e3cff */
[----:B------:R-:W-:-:S02]  /*20cc0*/  IMAD R7, R14, 0x4cf5ad43, R7 ;  /* 0x4cf5ad430e077824 */ /* 0x000fc400078e0207 */
[----:B------:R-:W-:-:S04]  /*20cd0*/  IMAD.WIDE.U32 R14, R14, 0x2745937f, RZ ;  /* 0x2745937f0e0e7825 */ /* 0x000fc800078e00ff */
[----:B------:R-:W-:-:S05]  /*20ce0*/  IMAD.IADD R15, R15, 0x1, R7 ;  /* 0x000000010f0f7824 */ /* 0x000fca00078e0207 */
[--C-:B------:R-:W-:Y:S02]  /*20cf0*/  SHF.R.U64 R7, R14, 0x1f, R15.reuse ;  /* 0x0000001f0e077819 */ /* 0x100fe4000000120f */
[----:B------:R-:W-:-:S04]  /*20d00*/  SHF.R.U32.HI R15, RZ, 0x1f, R15 ;  /* 0x0000001fff0f7819 */ /* 0x000fc8000001160f */
[----:B------:R-:W-:Y:S01]  /*20d10*/  LOP3.LUT R42, R15, R42, RZ, 0xfc, !PT ;  /* 0x0000002a0f2a7212 */ /* 0x000fe200078efcff */
[----:B------:R-:W-:-:S04]  /*20d20*/  IMAD.WIDE.U32 R14, R43, 0x5, R52 ;  /* 0x000000052b0e7825 */ /* 0x000fc800078e0034 */
[----:B------:R-:W-:Y:S02]  /*20d30*/  IMAD R42, R42, 0x114253d5, RZ ;  /* 0x114253d52a2a7824 */ /* 0x000fe400078e02ff */
[----:B------:R-:W-:Y:S02]  /*20d40*/  IMAD R43, R44, 0x5, RZ ;  /* 0x000000052c2b7824 */ /* 0x000fe400078e02ff */
[C---:B------:R-:W-:Y:S02]  /*20d50*/  IMAD R13, R7.reuse, -0x783c846f, R42 ;  /* 0x87c37b91070d7824 */ /* 0x040fe400078e022a */
[----:B------:R-:W-:-:S04]  /*20d60*/  IMAD.WIDE.U32 R6, R7, 0x114253d5, RZ ;  /* 0x114253d507067825 */ /* 0x000fc800078e00ff */
[----:B------:R-:W-:Y:S01]  /*20d70*/  IMAD.IADD R44, R15, 0x1, R43 ;  /* 0x000000010f2c7824 */ /* 0x000fe200078e022b */
[----:B------:R-:W-:Y:S02]  /*20d80*/  IADD3 R13, PT, PT, R7, R13, RZ ;  /* 0x0000000d070d7210 */ /* 0x000fe40007ffe0ff */
[----:B------:R-:W-:Y:S02]  /*20d90*/  SHF.L.W.U32.HI R7, R49, 0x1b, R12 ;  /* 0x0000001b31077819 */ /* 0x000fe40000010e0c */
[-C--:B------:R-:W-:Y:S02]  /*20da0*/  LOP3.LUT R42, R6, R14.reuse, RZ, 0x3c, !PT ;  /* 0x0000000e062a7212 */ /* 0x080fe400078e3cff */
[----:B------:R-:W-:Y:S01]  /*20db0*/  IADD3 R15, P1, PT, R7, R14, RZ ;  /* 0x0000000e070f7210 */ /* 0x000fe20007f3e0ff */
[----:B----4-:R-:W-:Y:S01]  /*20dc0*/  IMAD R7, R17, 0x114253d5, RZ ;  /* 0x114253d511077824 */ /* 0x010fe200078e02ff */
[----:B------:R-:W-:-:S03]  /*20dd0*/  SHF.L.W.U32.HI R49, R12, 0x1b, R49 ;  /* 0x0000001b0c317819 */ /* 0x000fc60000010e31 */
[C---:B------:R-:W-:Y:S02]  /*20de0*/  IMAD R43, R16.reuse, -0x783c846f, R7 ;  /* 0x87c37b91102b7824 */ /* 0x040fe400078e0207 */
[----:B------:R-:W-:-:S04]  /*20df0*/  IMAD.WIDE.U32 R6, R16, 0x114253d5, RZ ;  /* 0x114253d510067825 */ /* 0x000fc800078e00ff */
[----:B------:R-:W-:Y:S02]  /*20e00*/  IMAD.IADD R6, R7, 0x1, R43 ;  /* 0x0000000107067824 */ /* 0x000fe400078e022b */
[----:B------:R-:W-:Y:S02]  /*20e10*/  IMAD.U32 R7, R17, -0x80000000, RZ ;  /* 0x8000000011077824 */ /* 0x000fe400078e00ff */
[----:B------:R-:W-:Y:S02]  /*20e20*/  IMAD.X R49, R49, 0x1, R44, P1 ;  /* 0x0000000131317824 */ /* 0x000fe400008e062c */
[C---:B------:R-:W-:Y:S02]  /*20e30*/  IMAD R7, R16.reuse, -0x775ed616, R7 ;  /* 0x88a129ea10077824 */ /* 0x040fe400078e0207 */
[----:B------:R-:W-:-:S04]  /*20e40*/  IMAD.WIDE.U32 R16, R16, -0x80000000, RZ ;  /* 0x8000000010107825 */ /* 0x000fc800078e00ff */
[----:B------:R-:W-:Y:S01]  /*20e50*/  IMAD R49, R49, 0x5, RZ ;  /* 0x0000000531317824 */ /* 0x000fe200078e02ff */
[----:B------:R-:W-:Y:S02]  /*20e60*/  IADD3 R12, PT, PT, R17, R7, RZ ;  /* 0x00000007110c7210 */ /* 0x000fe40007ffe0ff */
[----:B------:R-:W-:Y:S02]  /*20e70*/  SHF.R.U32.HI R7, RZ, 0x1, R6 ;  /* 0x00000001ff077819 */ /* 0x000fe40000011606 */
[----:B------:R-:W-:Y:S01]  /*20e80*/  LOP3.LUT R17, R13, R44, RZ, 0x3c, !PT ;  /* 0x0000002c0d117212 */ /* 0x000fe200078e3cff */
[----:B------:R-:W-:Y:S01]  /*20e90*/  IMAD R43, R12, 0x2745937f, RZ ;  /* 0x2745937f0c2b7824 */ /* 0x000fe200078e02ff */
[----:B------:R-:W-:Y:S01]  /*20ea0*/  LOP3.LUT R6, R7, R16, RZ, 0xfc, !PT ;  /* 0x0000001007067212 */ /* 0x000fe200078efcff */
        /* <DEDUP_REMOVED lines=10> */
[----:B------:R-:W-:Y:S02]  /*20f50*/  IMAD.X R42, R42, 0x1, R13, P1 ;  /* 0x000000012a2a7824 */ /* 0x000fe400008e060d */
[C---:B------:R-:W-:Y:S02]  /*20f60*/  IMAD R19, R18.reuse, 0x4cf5ad43, R7 ;  /* 0x4cf5ad4312137824 */ /* 0x040fe400078e0207 */
[----:B------:R-:W-:-:S04]  /*20f70*/  IMAD.WIDE.U32 R6, R18, 0x2745937f, RZ ;  /* 0x2745937f12067825 */ /* 0x000fc800078e00ff */
[----:B------:R-:W-:Y:S01]  /*20f80*/  IMAD R18, R18, 0x4e8b26fe, RZ ;  /* 0x4e8b26fe12127824 */ /* 0x000fe200078e02ff */
[----:B------:R-:W-:Y:S01]  /*20f90*/  IADD3 R17, PT, PT, R7, R19, RZ ;  /* 0x0000001307117210 */ /* 0x000fe20007ffe0ff */
[----:B------:R-:W-:-:S03]  /*20fa0*/  IMAD R19, R42, 0x5, RZ ;  /* 0x000000052a137824 */ /* 0x000fc600078e02ff */
[--C-:B------:R-:W-:Y:S02]  /*20fb0*/  SHF.R.U32.HI R7, RZ, 0x1f, R17.reuse ;  /* 0x0000001fff077819 */ /* 0x100fe40000011611 */
[----:B------:R-:W-:Y:S02]  /*20fc0*/  SHF.R.U64 R6, R6, 0x1f, R17 ;  /* 0x0000001f06067819 */ /* 0x000fe40000001211 */
[----:B------:R-:W-:Y:S02]  /*20fd0*/  LOP3.LUT R7, R7, R18, RZ, 0xfc, !PT ;  /* 0x0000001207077212 */ /* 0x000fe400078efcff */
[----:B------:R-:W-:Y:S01]  /*20fe0*/  LOP3.LUT R17, R12, R13, RZ, 0x3c, !PT ;  /* 0x0000000d0c117212 */ /* 0x000fe200078e3cff */
[----:B------:R-:W-:-:S03]  /*20ff0*/  IMAD.WIDE.U32 R12, R15, 0x5, R52 ;  /* 0x000000050f0c7825 */ /* 0x000fc600078e0034 */
[----:B------:R-:W-:Y:S01]  /*21000*/  SHF.L.W.U32.HI R15, R14, 0x1b, R17 ;  /* 0x0000001b0e0f7819 */ /* 0x000fe20000010e11 */
[----:B------:R-:W-:Y:S01]  /*21010*/  IMAD R7, R7, 0x114253d5, RZ ;  /* 0x114253d507077824 */ /* 0x000fe200078e02ff */
[----:B------:R-:W-:Y:S01]  /*21020*/  SHF.L.W.U32.HI R17, R17, 0x1b, R14 ;  /* 0x0000001b11117819 */ /* 0x000fe20000010e0e */
[----:B------:R-:W-:Y:S02]  /*21030*/  IMAD.IADD R14, R13, 0x1, R19 ;  /* 0x000000010d0e7824 */ /* 0x000fe400078e0213 */
[C---:B------:R-:W-:Y:S01]  /*21040*/  IMAD R43, R6.reuse, -0x783c846f, R7 ;  /* 0x87c37b91062b7824 */ /* 0x040fe200078e0207 */
[----:B------:R-:W-:Y:S01]  /*21050*/  IADD3 R17, P1, PT, R17, R12, RZ ;  /* 0x0000000c11117210 */ /* 0x000fe20007f3e0ff */
[----:B------:R-:W-:-:S03]  /*21060*/  IMAD.WIDE.U32 R6, R6, 0x114253d5, RZ ;  /* 0x114253d506067825 */ /* 0x000fc600078e00ff */
[----:B------:R-:W-:Y:S01]  /*21070*/  IADD3.X R15, PT, PT, R15, R14, RZ, P1, !PT ;  /* 0x0000000e0f0f7210 */ /* 0x000fe20000ffe4ff */
[----:B------:R-:W-:Y:S01]  /*21080*/  IMAD.IADD R13, R7, 0x1, R43 ;  /* 0x00000001070d7824 */ /* 0x000fe200078e022b */
[----:B------:R-:W-:Y:S01]  /*21090*/  LOP3.LUT R7, R6, R12, RZ, 0x3c, !PT ;  /* 0x0000000c06077212 */ /* 0x000fe200078e3cff */
[----:B------:R-:W-:-:S03]  /*210a0*/  IMAD.WIDE.U32 R4, R17, 0x5, R4 ;  /* 0x0000000511047825 */ /* 0x000fc600078e0004 */
[----:B------:R-:W-:Y:S01]  /*210b0*/  LOP3.LUT R6, R13, R14, RZ, 0x3c, !PT ;  /* 0x0000000e0d067212 */ /* 0x000fe200078e3cff */
[----:B------:R-:W-:Y:S01]  /*210c0*/  IMAD R15, R15, 0x5, RZ ;  /* 0x000000050f0f7824 */ /* 0x000fe200078e02ff */
[-C--:B------:R-:W-:Y:S02]  /*210d0*/  MOV R46, R4.reuse ;  /* 0x00000004002e7202 */ /* 0x080fe40000000f00 */
[----:B------:R-:W-:Y:S01]  /*210e0*/  SHF.L.W.U32.HI R13, R6, 0x1f, R7 ;  /* 0x0000001f060d7819 */ /* 0x000fe20000010e07 */
[----:B------:R-:W-:Y:S01]  /*210f0*/  IMAD.IADD R42, R5, 0x1, R15 ;  /* 0x00000001052a7824 */ /* 0x000fe200078e020f */
[----:B------:R-:W-:Y:S02]  /*21100*/  SHF.L.W.U32.HI R7, R7, 0x1f, R6 ;  /* 0x0000001f07077819 */ /* 0x000fe40000010e06 */
[----:B------:R-:W-:-:S05]  /*21110*/  IADD3 R13, P1, PT, R13, R4, RZ ;  /* 0x000000040d0d7210 */ /* 0x000fca0007f3e0ff */
[----:B------:R-:W-:Y:S01]  /*21120*/  IMAD.X R7, R7, 0x1, R42, P1 ;  /* 0x0000000107077824 */ /* 0x000fe200008e062a */
[----:B------:R-:W-:Y:S01]  /*21130*/  ISETP.NE.AND P1, PT, R50, R45, PT ;  /* 0x0000002d3200720c */ /* 0x000fe20003f25270 */
[----:B------:R-:W-:-:S04]  /*21140*/  IMAD.WIDE.U32 R52, R13, 0x5, R52 ;  /* 0x000000050d347825 */ /* 0x000fc800078e0034 */
[----:B------:R-:W-:Y:S02]  /*21150*/  IMAD R7, R7, 0x5, RZ ;  /* 0x0000000507077824 */ /* 0x000fe400078e02ff */
[----:B------:R-:W-:Y:S02]  /*21160*/  IMAD.MOV.U32 R44, RZ, RZ, R52 ;  /* 0x000000ffff2c7224 */ /* 0x000fe400078e0034 */
[----:B------:R-:W-:-:S04]  /*21170*/  IMAD.IADD R43, R53, 0x1, R7 ;  /* 0x00000001352b7824 */ /* 0x000fc800078e0207 */
[----:B------:R-:W-:Y:S05]  /*21180*/  @P1 BRA `(.L_x_857) ;  /* 0xfffffff400041947 */ /* 0x000fea000383ffff */
.L_x_856:
[----:B------:R-:W-:Y:S05]  /*21190*/  BSYNC.RECONVERGENT B2 ;  /* 0x0000000000027941 */ /* 0x000fea0003800200 */
.L_x_855:
[----:B------:R-:W-:Y:S05]  /*211a0*/  @!P0 BRA `(.L_x_854) ;  /* 0x0000000800708947 */ /* 0x000fea0003800000 */
[----:B------:R-:W-:Y:S01]  /*211b0*/  ISETP.NE.AND P1, PT, R48, 0x1, PT ;  /* 0x000000013000780c */ /* 0x000fe20003f25270 */
[----:B------:R-:W-:Y:S01]  /*211c0*/  BSSY.RECONVERGENT B2, `(.L_x_858) ;  /* 0x0000066000027945 */ /* 0x000fe20003800200 */
[----:B------:R-:W-:-:S04]  /*211d0*/  LOP3.LUT R47, R47, 0x1, RZ, 0xc0, !PT ;  /* 0x000000012f2f7812 */ /* 0x000fc800078ec0ff */
[----:B------:R-:W-:-:S07]  /*211e0*/  ISETP.NE.U32.AND P0, PT, R47, 0x1, PT ;  /* 0x000000012f00780c */ /* 0x000fce0003f05070 */
[----:B------:R-:W-:Y:S06]  /*211f0*/  @!P1 BRA `(.L_x_859) ;  /* 0x0000000400889947 */ /* 0x000fec0003800000 */
[----:B------:R-:W-:-:S05]  /*21200*/  IMAD.SHL.U32 R18, R45, 0x2, RZ ;  /* 0x000000022d127824 */ /* 0x000fca00078e00ff */
[----:B------:R-:W-:-:S05]  /*21210*/  LEA R19, R18, R0, 0x3 ;  /* 0x0000000012137211 */ /* 0x000fca00078e18ff */
[----:B-1234-:R-:W2:Y:S04]  /*21220*/  LDL.128 R4, [R19] ;  /* 0x0000000013047983 */ /* 0x01eea80000100c00 */
        /* <DEDUP_REMOVED lines=12> */
[----:B------:R-:W-:Y:S02]  /*212f0*/  IMAD.IADD R47, R17, 0x1, R47 ;  /* 0x00000001112f7824 */ /* 0x000fe400078e022f */
[----:B------:R-:W-:Y:S01]  /*21300*/  IMAD.WIDE.U32 R4, R6, 0x2745937f, RZ ;  /* 0x2745937f06047825 */ /* 0x000fe200078e00ff */
[----:B------:R-:W-:-:S03]  /*21310*/  LOP3.LUT R7, R7, R16, RZ, 0xfc, !PT ;  /* 0x0000001007077212 */ /* 0x000fc600078efcff */
[----:B------:R-:W-:Y:S01]  /*21320*/  IMAD R16, R47, 0x2745937f, RZ ;  /* 0x2745937f2f107824 */ /* 0x000fe200078e02ff */
[----:B------:R-:W-:Y:S01]  /*21330*/  IADD3 R17, PT, PT, R5, R49, RZ ;  /* 0x0000003105117210 */ /* 0x000fe20007ffe0ff */
[----:B------:R-:W-:Y:S02]  /*21340*/  IMAD R48, R6, 0x4e8b26fe, RZ ;  /* 0x4e8b26fe06307824 */ /* 0x000fe400078e02ff */
[C---:B0-----:R-:W-:Y:S01]  /*21350*/  IMAD R19, R7.reuse, 0x4cf5ad43, R16 ;  /* 0x4cf5ad4307137824 */ /* 0x041fe200078e0210 */
[--C-:B------:R-:W-:Y:S01]  /*21360*/  SHF.R.U32.HI R5, RZ, 0x1f, R17.reuse ;  /* 0x0000001fff057819 */ /* 0x100fe20000011611 */
[----:B------:R-:W-:Y:S01]  /*21370*/  IMAD.WIDE.U32 R6, R7, 0x2745937f, RZ ;  /* 0x2745937f07067825 */ /* 0x000fe200078e00ff */
[----:B------:R-:W-:Y:S02]  /*21380*/  SHF.R.U64 R16, R4, 0x1f, R17 ;  /* 0x0000001f04107819 */ /* 0x000fe40000001211 */
[----:B------:R-:W-:Y:S01]  /*21390*/  LOP3.LUT R5, R5, R48, RZ, 0xfc, !PT ;  /* 0x0000003005057212 */ /* 0x000fe200078efcff */
[----:B------:R-:W-:Y:S01]  /*213a0*/  IMAD.IADD R7, R7, 0x1, R19 ;  /* 0x0000000107077824 */ /* 0x000fe200078e0213 */
[----:B------:R-:W-:-:S03]  /*213b0*/  LOP3.LUT R6, R6, R46, RZ, 0x3c, !PT ;  /* 0x0000002e06067212 */ /* 0x000fc600078e3cff */
[----:B------:R-:W-:Y:S01]  /*213c0*/  IMAD R17, R5, 0x114253d5, RZ ;  /* 0x114253d505117824 */ /* 0x000fe200078e02ff */
[----:B------:R-:W-:Y:S01]  /*213d0*/  LOP3.LUT R7, R7, R42, RZ, 0x3c, !PT ;  /* 0x0000002a07077212 */ /* 0x000fe200078e3cff */
[----:B------:R-:W-:-:S03]  /*213e0*/  IMAD.WIDE.U32 R4, R16, 0x114253d5, RZ ;  /* 0x114253d510047825 */ /* 0x000fc600078e00ff */
[----:B------:R-:W-:Y:S01]  /*213f0*/  SHF.L.W.U32.HI R19, R7, 0x1b, R6 ;  /* 0x0000001b07137819 */ /* 0x000fe20000010e06 */
[----:B------:R-:W-:Y:S01]  /*21400*/  IMAD R47, R16, -0x783c846f, R17 ;  /* 0x87c37b91102f7824 */ /* 0x000fe200078e0211 */
[----:B------:R-:W-:Y:S01]  /*21410*/  SHF.L.W.U32.HI R6, R6, 0x1b, R7 ;  /* 0x0000001b06067819 */ /* 0x000fe20000010e07 */
[----:B---3--:R-:W-:Y:S01]  /*21420*/  IMAD R7, R13, 0x114253d5, RZ ;  /* 0x114253d50d077824 */ /* 0x008fe200078e02ff */
[-C--:B------:R-:W-:Y:S01]  /*21430*/  LOP3.LUT R17, R4, R44.reuse, RZ, 0x3c, !PT ;  /* 0x0000002c04117212 */ /* 0x080fe200078e3cff */
[----:B------:R-:W-:Y:S01]  /*21440*/  IMAD.IADD R42, R5, 0x1, R47 ;  /* 0x00000001052a7824 */ /* 0x000fe200078e022f */
[----:B------:R-:W-:Y:S01]  /*21450*/  IADD3 R19, P1, PT, R19, R44, RZ ;  /* 0x0000002c13137210 */ /* 0x000fe20007f3e0ff */
[----:B------:R-:W-:Y:S02]  /*21460*/  IMAD.U32 R13, R13, -0x80000000, RZ ;  /* 0x800000000d0d7824 */ /* 0x000fe400078e00ff */
[----:B------:R-:W-:Y:S01]  /*21470*/  IMAD.WIDE.U32 R4, R12, 0x114253d5, RZ ;  /* 0x114253d50c047825 */ /* 0x000fe200078e00ff */
[----:B------:R-:W-:-:S03]  /*21480*/  LOP3.LUT R42, R42, R43, RZ, 0x3c, !PT ;  /* 0x0000002b2a2a7212 */ /* 0x000fc600078e3cff */
[----:B------:R-:W-:Y:S01]  /*21490*/  IMAD R7, R12, -0x783c846f, R7 ;  /* 0x87c37b910c077824 */ /* 0x000fe200078e0207 */
[----:B------:R-:W-:Y:S01]  /*214a0*/  SHF.L.W.U32.HI R16, R17, 0x1f, R42 ;  /* 0x0000001f11107819 */ /* 0x000fe20000010e2a */
[----:B------:R-:W-:Y:S01]  /*214b0*/  IMAD R47, R15, 0x2745937f, RZ ;  /* 0x2745937f0f2f7824 */ /* 0x000fe200078e02ff */
[----:B------:R-:W-:Y:S01]  /*214c0*/  SHF.L.W.U32.HI R17, R42, 0x1f, R17 ;  /* 0x0000001f2a117819 */ /* 0x000fe20000010e11 */
[C---:B------:R-:W-:Y:S01]  /*214d0*/  IMAD R15, R12.reuse, -0x775ed616, R13 ;  /* 0x88a129ea0c0f7824 */ /* 0x040fe200078e020d */
[----:B------:R-:W-:Y:S01]  /*214e0*/  IADD3 R7, PT, PT, R5, R7, RZ ;  /* 0x0000000705077210 */ /* 0x000fe20007ffe0ff */
[----:B------:R-:W-:-:S04]  /*214f0*/  IMAD.WIDE.U32 R12, R12, -0x80000000, RZ ;  /* 0x800000000c0c7825 */ /* 0x000fc800078e00ff */
[----:B------:R-:W-:Y:S01]  /*21500*/  IMAD.IADD R15, R13, 0x1, R15 ;  /* 0x000000010d0f7824 */ /* 0x000fe200078e020f */
[----:B------:R-:W-:Y:S01]  /*21510*/  SHF.R.U32.HI R13, RZ, 0x1, R7 ;  /* 0x00000001ff0d7819 */ /* 0x000fe20000011607 */
[C---:B------:R-:W-:Y:S01]  /*21520*/  IMAD.WIDE.U32 R4, R14.reuse, 0x2745937f, RZ ;  /* 0x2745937f0e047825 */ /* 0x040fe200078e00ff */
[----:B------:R-:W-:Y:S02]  /*21530*/  MOV R7, 0x0 ;  /* 0x0000000000077802 */ /* 0x000fe40000000f00 */
[----:B------:R-:W-:Y:S01]  /*21540*/  LOP3.LUT R12, R13, R12, RZ, 0xfc, !PT ;  /* 0x0000000c0d0c7212 */ /* 0x000fe200078efcff */
[----:B------:R-:W-:Y:S02]  /*21550*/  IMAD R47, R14, 0x4cf5ad43, R47 ;  /* 0x4cf5ad430e2f7824 */ /* 0x000fe400078e022f */
[----:B------:R-:W-:Y:S02]  /*21560*/  IMAD.X R42, R6, 0x1, R43, P1 ;  /* 0x00000001062a7824 */ /* 0x000fe400008e062b */
[----:B------:R-:W-:-:S02]  /*21570*/  IMAD.MOV.U32 R6, RZ, RZ, 0x52dce729 ;  /* 0x52dce729ff067424 */ /* 0x000fc400078e00ff */
[----:B------:R-:W-:Y:S02]  /*21580*/  IMAD.IADD R43, R5, 0x1, R47 ;  /* 0x00000001052b7824 */ /* 0x000fe400078e022f */
[----:B------:R-:W-:Y:S02]  /*21590*/  IMAD R13, R15, 0x2745937f, RZ ;  /* 0x2745937f0f0d7824 */ /* 0x000fe400078e02ff */
[----:B------:R-:W-:Y:S01]  /*215a0*/  IMAD R5, R14, 0x4e8b26fe, RZ ;  /* 0x4e8b26fe0e057824 */ /* 0x000fe200078e02ff */
[----:B------:R-:W-:Y:S01]  /*215b0*/  SHF.R.U32.HI R44, RZ, 0x1f, R43 ;  /* 0x0000001fff2c7819 */ /* 0x000fe2000001162b */
[----:B------:R-:W-:Y:S01]  /*215c0*/  IMAD.WIDE.U32 R14, R19, 0x5, R6 ;  /* 0x00000005130e7825 */ /* 0x000fe200078e0006 */
[----:B------:R-:W-:-:S03]  /*215d0*/  SHF.R.U64 R19, R4, 0x1f, R43 ;  /* 0x0000001f04137819 */ /* 0x000fc6000000122b */
        /* <DEDUP_REMOVED lines=28> */
[----:B------:R-:W-:Y:S02]  /*217a0*/  SHF.L.W.U32.HI R7, R12, 0x1f, R15 ;  /* 0x0000001f0c077819 */ /* 0x000fe40000010e0f */
[----:B------:R-:W-:Y:S01]  /*217b0*/  IADD3 R13, P1, PT, R13, R46, RZ ;  /* 0x0000002e0d0d7210 */ /* 0x000fe20007f3e0ff */
[----:B------:R-:W-:-:S04]  /*217c0*/  IMAD.IADD R42, R47, 0x1, R17 ;  /* 0x000000012f2a7824 */ /* 0x000fc800078e0211 */
[----:B------:R-:W-:Y:S02]  /*217d0*/  IMAD.X R7, R7, 0x1, R42, P1 ;  /* 0x0000000107077824 */ /* 0x000fe400008e062a */
[----:B------:R-:W-:-:S04]  /*217e0*/  IMAD.WIDE.U32 R4, R13, 0x5, R4 ;  /* 0x000000050d047825 */ /* 0x000fc800078e0004 */
[----:B------:R-:W-:Y:S01]  /*217f0*/  IMAD R7, R7, 0x5, RZ ;  /* 0x0000000507077824 */ /* 0x000fe200078e02ff */
[----:B------:R-:W-:-:S03]  /*21800*/  MOV R44, R4 ;  /* 0x00000004002c7202 */ /* 0x000fc60000000f00 */
[----:B------:R-:W-:-:S07]  /*21810*/  IMAD.IADD R43, R5, 0x1, R7 ;  /* 0x00000001052b7824 */ /* 0x000fce00078e0207 */
.L_x_859:
[----:B------:R-:W-:Y:S05]  /*21820*/  BSYNC.RECONVERGENT B2 ;  /* 0x0000000000027941 */ /* 0x000fea0003800200 */
.L_x_858:
[----:B------:R-:W-:Y:S05]  /*21830*/  @P0 BRA `(.L_x_854) ;  /* 0x0000000000cc0947 */ /* 0x000fea0003800000 */
[----:B------:R-:W-:-:S04]  /*21840*/  IMAD.SHL.U32 R45, R45, 0x2, RZ ;  /* 0x000000022d2d7824 */ /* 0x000fc800078e00ff */
[----:B-1----:R-:W-:-:S06]  /*21850*/  IMAD R6, R45, 0x8, R0 ;  /* 0x000000082d067824 */ /* 0x002fcc00078e0200 */
[----:B--234-:R-:W2:Y:S01]  /*21860*/  LDL.128 R4, [R6] ;  /* 0x0000000006047983 */ /* 0x01cea20000100c00 */
[----:B------:R-:W-:Y:S02]  /*21870*/  IMAD.MOV.U32 R47, RZ, RZ, 0x0 ;  /* 0x00000000ff2f7424 */ /* 0x000fe400078e00ff */
[----:B------:R-:W-:Y:S02]  /*21880*/  IMAD.MOV.U32 R45, RZ, RZ, 0x0 ;  /* 0x00000000ff2d7424 */ /* 0x000fe400078e00ff */
[C---:B--2---:R-:W-:Y:S01]  /*21890*/  IMAD R15, R5.reuse, 0x114253d5, RZ ;  /* 0x114253d5050f7824 */ /* 0x044fe200078e02ff */
[----:B------:R-:W-:Y:S01]  /*218a0*/  SHF.L.U32 R5, R5, 0x1f, RZ ;  /* 0x0000001f05057819 */ /* 0x000fe200000006ff */
[----:B------:R-:W-:-:S04]  /*218b0*/  IMAD.WIDE.U32 R12, R4, 0x114253d5, RZ ;  /* 0x114253d5040c7825 */ /* 0x000fc800078e00ff */
[C---:B------:R-:W-:Y:S02]  /*218c0*/  IMAD R15, R4.reuse, -0x783c846f, R15 ;  /* 0x87c37b91040f7824 */ /* 0x040fe400078e020f */
[----:B------:R-:W-:Y:S02]  /*218d0*/  IMAD R19, R7, 0x2745937f, RZ ;  /* 0x2745937f07137824 */ /* 0x000fe400078e02ff */
[----:B------:R-:W-:Y:S02]  /*218e0*/  IMAD.IADD R7, R13, 0x1, R15 ;  /* 0x000000010d077824 */ /* 0x000fe400078e020f */
[C---:B------:R-:W-:Y:S02]  /*218f0*/  IMAD R17, R4.reuse, -0x775ed616, R5 ;  /* 0x88a129ea04117824 */ /* 0x040fe400078e0205 */
[----:B------:R-:W-:Y:S01]  /*21900*/  IMAD.WIDE.U32 R12, R4, -0x80000000, RZ ;  /* 0x80000000040c7825 */ /* 0x000fe200078e00ff */
[----:B------:R-:W-:-:S03]  /*21910*/  SHF.R.U32.HI R7, RZ, 0x1, R7 ;  /* 0x00000001ff077819 */ /* 0x000fc60000011607 */
[----:B------:R-:W-:-:S04]  /*21920*/  IMAD.WIDE.U32 R4, R6, 0x2745937f, RZ ;  /* 0x2745937f06047825 */ /* 0x000fc800078e00ff */
[C---:B------:R-:W-:Y:S02]  /*21930*/  IMAD R19, R6.reuse, 0x4cf5ad43, R19 ;  /* 0x4cf5ad4306137824 */ /* 0x040fe400078e0213 */
[----:B------:R-:W-:Y:S02]  /*21940*/  IMAD.IADD R14, R13, 0x1, R17 ;  /* 0x000000010d0e7824 */ /* 0x000fe400078e0211 */
        /* <DEDUP_REMOVED lines=8> */
[----:B------:R-:W-:-:S04]  /*219d0*/  LOP3.LUT R5, R5, R16, RZ, 0xfc, !PT ;  /* 0x0000001005057212 */ /* 0x000fc800078efcff */
[----:B------:R-:W-:Y:S01]  /*219e0*/  IADD3 R13, PT, PT, R7, R15, RZ ;  /* 0x0000000f070d7210 */ /* 0x000fe20007ffe0ff */
[----:B------:R-:W-:Y:S01]  /*219f0*/  IMAD R5, R5, 0x114253d5, RZ ;  /* 0x114253d505057824 */ /* 0x000fe200078e02ff */
[----:B------:R-:W-:Y:S01]  /*21a00*/  LOP3.LUT R6, R6, R46, RZ, 0x3c, !PT ;  /* 0x0000002e06067212 */ /* 0x000fe200078e3cff */
[----:B------:R-:W-:Y:S01]  /*21a10*/  IMAD.MOV.U32 R46, RZ, RZ, 0x52dce729 ;  /* 0x52dce729ff2e7424 */ /* 0x000fe200078e00ff */
[----:B------:R-:W-:Y:S01]  /*21a20*/  LOP3.LUT R13, R13, R42, RZ, 0x3c, !PT ;  /* 0x0000002a0d0d7212 */ /* 0x000fe200078e3cff */
[C---:B------:R-:W-:Y:S02]  /*21a30*/  IMAD R15, R4.reuse, -0x783c846f, R5 ;  /* 0x87c37b91040f7824 */ /* 0x040fe400078e0205 */
[----:B------:R-:W-:Y:S01]  /*21a40*/  IMAD.WIDE.U32 R4, R4, 0x114253d5, RZ ;  /* 0x114253d504047825 */ /* 0x000fe200078e00ff */
[----:B------:R-:W-:Y:S02]  /*21a50*/  SHF.L.W.U32.HI R7, R13, 0x1b, R6 ;  /* 0x0000001b0d077819 */ /* 0x000fe40000010e06 */
[----:B------:R-:W-:Y:S01]  /*21a60*/  SHF.L.W.U32.HI R6, R6, 0x1b, R13 ;  /* 0x0000001b06067819 */ /* 0x000fe20000010e0d */
[----:B------:R-:W-:Y:S01]  /*21a70*/  IMAD.IADD R12, R5, 0x1, R15 ;  /* 0x00000001050c7824 */ /* 0x000fe200078e020f */
[----:B------:R-:W-:-:S02]  /*21a80*/  IADD3 R13, P0, PT, R7, R44, RZ ;  /* 0x0000002c070d7210 */ /* 0x000fc40007f1e0ff */
[----:B------:R-:W-:Y:S01]  /*21a90*/  LOP3.LUT R5, R4, R44, RZ, 0x3c, !PT ;  /* 0x0000002c04057212 */ /* 0x000fe200078e3cff */
[----:B------:R-:W-:Y:S01]  /*21aa0*/  IMAD.MOV.U32 R44, RZ, RZ, 0x38495ab5 ;  /* 0x38495ab5ff2c7424 */ /* 0x000fe200078e00ff */
[-C--:B------:R-:W-:Y:S01]  /*21ab0*/  IADD3.X R6, PT, PT, R6, R43.reuse, RZ, P0, !PT ;  /* 0x0000002b06067210 */ /* 0x080fe200007fe4ff */
[----:B------:R-:W-:Y:S01]  /*21ac0*/  IMAD.WIDE.U32 R46, R13, 0x5, R46 ;  /* 0x000000050d2e7825 */ /* 0x000fe200078e002e */
[----:B------:R-:W-:-:S03]  /*21ad0*/  LOP3.LUT R4, R12, R43, RZ, 0x3c, !PT ;  /* 0x0000002b0c047212 */ /* 0x000fc600078e3cff */
[----:B------:R-:W-:Y:S01]  /*21ae0*/  IMAD R13, R6, 0x5, RZ ;  /* 0x00000005060d7824 */ /* 0x000fe200078e02ff */
[----:B------:R-:W-:Y:S02]  /*21af0*/  SHF.L.W.U32.HI R7, R4, 0x1f, R5 ;  /* 0x0000001f04077819 */ /* 0x000fe40000010e05 */
[----:B------:R-:W-:Y:S01]  /*21b00*/  SHF.L.W.U32.HI R5, R5, 0x1f, R4 ;  /* 0x0000001f05057819 */ /* 0x000fe20000010e04 */
[----:B------:R-:W-:Y:S01]  /*21b10*/  IMAD.IADD R42, R47, 0x1, R13 ;  /* 0x000000012f2a7824 */ /* 0x000fe200078e020d */
[----:B------:R-:W-:-:S04]  /*21b20*/  IADD3 R7, P0, PT, R7, R46, RZ ;  /* 0x0000002e07077210 */ /* 0x000fc80007f1e0ff */
[----:B------:R-:W-:Y:S01]  /*21b30*/  IADD3.X R5, PT, PT, R5, R42, RZ, P0, !PT ;  /* 0x0000002a05057210 */ /* 0x000fe200007fe4ff */
[----:B------:R-:W-:-:S04]  /*21b40*/  IMAD.WIDE.U32 R44, R7, 0x5, R44 ;  /* 0x00000005072c7825 */ /* 0x000fc800078e002c */
[----:B------:R-:W-:-:S04]  /*21b50*/  IMAD R5, R5, 0x5, RZ ;  /* 0x0000000505057824 */ /* 0x000fc800078e02ff */
[----:B------:R-:W-:-:S07]  /*21b60*/  IMAD.IADD R43, R45, 0x1, R5 ;  /* 0x000000012d2b7824 */ /* 0x000fce00078e0205 */
.L_x_854:
[----:B------:R-:W-:Y:S05]  /*21b70*/  BSYNC.RECONVERGENT B1 ;  /* 0x0000000000017941 */ /* 0x000fea0003800200 */
.L_x_853:
[----:B------:R-:W-:Y:S01]  /*21b80*/  LOP3.LUT P0, R14, R37, 0xf, RZ, 0xc0, !PT ;  /* 0x0000000f250e7812 */ /* 0x000fe2000780c0ff */
[----:B------:R-:W-:-:S12]  /*21b90*/  BSSY.RECONVERGENT B1, `(.L_x_860) ;  /* 0x00000a5000017945 */ /* 0x000fd80003800200 */
[----:B------:R-:W-:Y:S05]  /*21ba0*/  @!P0 BRA `(.L_x_861) ;  /* 0x00000008008c8947 */ /* 0x000fea0003800000 */
[----:B------:R-:W-:Y:S01]  /*21bb0*/  LOP3.LUT R23, R23, 0xffff, RZ, 0xc0, !PT ;  /* 0x0000ffff17177812 */ /* 0x000fe200078ec0ff */
[----:B------:R-:W-:Y:S01]  /*21bc0*/  BSSY.RECONVERGENT B2, `(.L_x_862) ;  /* 0x0000012000027945 */ /* 0x000fe20003800200 */
[----:B--234-:R-:W-:Y:S02]  /*21bd0*/  LOP3.LUT R5, R37, 0x7ffffff0, RZ, 0xc0, !PT ;  /* 0x7ffffff025057812 */ /* 0x01cfe400078ec0ff */
[C---:B-1----:R-:W-:Y:S02]  /*21be0*/  LOP3.LUT R6, R23.reuse, 0xf, RZ, 0xc0, !PT ;  /* 0x0000000f17067812 */ /* 0x042fe400078ec0ff */
[----:B------:R-:W-:-:S03]  /*21bf0*/  LOP3.LUT R23, R23, 0x3, RZ, 0xc0, !PT ;  /* 0x0000000317177812 */ /* 0x000fc600078ec0ff */
[----:B------:R-:W-:Y:S01]  /*21c00*/  VIADD R4, R6, 0xffffffff ;  /* 0xffffffff06047836 */ /* 0x000fe20000000000 */
[----:B------:R-:W-:-:S04]  /*21c10*/  ISETP.NE.AND P1, PT, R23, RZ, PT ;  /* 0x000000ff1700720c */ /* 0x000fc80003f25270 */
[----:B------:R-:W-:Y:S01]  /*21c20*/  ISETP.GE.U32.AND P0, PT, R4, 0x3, PT ;  /* 0x000000030400780c */ /* 0x000fe20003f06070 */
[----:B------:R-:W-:-:S12]  /*21c30*/  IMAD.MOV.U32 R4, RZ, RZ, RZ ;  /* 0x000000ffff047224 */ /* 0x000fd800078e00ff */
[----:B------:R-:W-:Y:S05]  /*21c40*/  @!P0 BRA `(.L_x_863) ;  /* 0x0000000000248947 */ /* 0x000fea0003800000 */
[----:B------:R-:W-:Y:S01]  /*21c50*/  LOP3.LUT R4, R6, 0xc, RZ, 0xc0, !PT ;  /* 0x0000000c06047812 */ /* 0x000fe200078ec0ff */
[----:B------:R-:W-:-:S07]  /*21c60*/  HFMA2 R6, -RZ, RZ, 0, 0 ;  /* 0x00000000ff067431 */ /* 0x000fce00000001ff */
.L_x_864:
[----:B0-----:R-:W-:-:S06]  /*21c70*/  IADD3 R7, PT, PT, R1, R5, R6 ;  /* 0x0000000501077210 */ /* 0x001fcc0007ffe006 */
[----:B------:R-:W2:Y:S01]  /*21c80*/  LDL R7, [R7] ;  /* 0x0000000007077983 */ /* 0x000ea20000100800 */
[----:B------:R-:W-:Y:S02]  /*21c90*/  IMAD.IADD R12, R1, 0x1, R6 ;  /* 0x00000001010c7824 */ /* 0x000fe400078e0206 */
[----:B------:R-:W-:-:S05]  /*21ca0*/  VIADD R6, R6, 0x4 ;  /* 0x0000000406067836 */ /* 0x000fca0000000000 */
[----:B------:R-:W-:Y:S01]  /*21cb0*/  ISETP.NE.AND P0, PT, R6, R4, PT ;  /* 0x000000040600720c */ /* 0x000fe20003f05270 */
[----:B--2---:R0:W-:-:S12]  /*21cc0*/  STL [R12+0x90], R7 ;  /* 0x000090070c007387 */ /* 0x0041d80000100800 */
[----:B------:R-:W-:Y:S05]  /*21cd0*/  @P0 BRA `(.L_x_864) ;  /* 0xfffffffc00e40947 */ /* 0x000fea000383ffff */
.L_x_863:
[----:B------:R-:W-:Y:S05]  /*21ce0*/  BSYNC.RECONVERGENT B2 ;  /* 0x0000000000027941 */ /* 0x000fea0003800200 */
.L_x_862:
[----:B------:R-:W-:Y:S04]  /*21cf0*/  BSSY.RECONVERGENT B2, `(.L_x_865) ;  /* 0x000000f000027945 */ /* 0x000fe80003800200 */
[----:B------:R-:W-:Y:S05]  /*21d00*/  @!P1 BRA `(.L_x_866) ;  /* 0x0000000000349947 */ /* 0x000fea0003800000 */
[----:B------:R-:W-:-:S06]  /*21d10*/  IADD3 R6, PT, PT, R1, R5, R4 ;  /* 0x0000000501067210 */ /* 0x000fcc0007ffe004 */
[----:B------:R-:W2:Y:S01]  /*21d20*/  LDL.U8 R6, [R6] ;  /* 0x0000000006067983 */ /* 0x000ea20000100000 */
[----:B0-----:R-:W-:Y:S01]  /*21d30*/  IMAD.IADD R7, R1, 0x1, R4 ;  /* 0x0000000101077824 */ /* 0x001fe200078e0204 */
[----:B------:R-:W-:-:S04]  /*21d40*/  ISETP.NE.AND P0, PT, R23, 0x1, PT ;  /* 0x000000011700780c */ /* 0x000fc80003f05270 */
[----:B--2---:R1:W-:Y:S09]  /*21d50*/  STL.U8 [R7+0x90], R6 ;  /* 0x0000900607007387 */ /* 0x0043f20000100000 */
[----:B------:R-:W-:Y:S05]  /*21d60*/  @!P0 BRA `(.L_x_866) ;  /* 0x00000000001c8947 */ /* 0x000fea0003800000 */
[----:B------:R-:W-:-:S05]  /*21d70*/  IADD3 R5, PT, PT, R1, R4, R5 ;  /* 0x0000000401057210 */ /* 0x000fca0007ffe005 */
[----:B------:R-:W2:Y:S01]  /*21d80*/  LDL.U8 R4, [R5+0x1] ;  /* 0x0000010005047983 */ /* 0x000ea20000100000 */
[----:B------:R-:W-:-:S03]  /*21d90*/  ISETP.NE.AND P0, PT, R23, 0x2, PT ;  /* 0x000000021700780c */ /* 0x000fc60003f05270 */
[----:B--2---:R2:W-:Y:S10]  /*21da0*/  STL.U8 [R7+0x91], R4 ;  /* 0x0000910407007387 */ /* 0x0045f40000100000 */
[----:B------:R-:W-:Y:S05]  /*21db0*/  @!P0 BRA `(.L_x_866) ;  /* 0x0000000000088947 */ /* 0x000fea0003800000 */
[----:B--2---:R-:W2:Y:S04]  /*21dc0*/  LDL.U8 R4, [R5+0x2] ;  /* 0x0000020005047983 */ /* 0x004ea80000100000 */
[----:B--2---:R3:W-:Y:S02]  /*21dd0*/  STL.U8 [R7+0x92], R4 ;  /* 0x0000920407007387 */ /* 0x0047e40000100000 */
.L_x_866:
[----:B------:R-:W-:Y:S05]  /*21de0*/  BSYNC.RECONVERGENT B2 ;  /* 0x0000000000027941 */ /* 0x000fea0003800200 */
.L_x_865:
[----:B------:R-:W-:Y:S01]  /*21df0*/  ISETP.GT.AND P0, PT, R14, 0x7, PT ;  /* 0x000000070e00780c */ /* 0x000fe20003f04270 */
[----:B------:R-:W-:Y:S04]  /*21e00*/  BSSY.RECONVERGENT B2, `(.L_x_867) ;  /* 0x000006b000027945 */ /* 0x000fe80003800200 */
[----:B------:R-:W-:Y:S01]  /*21e10*/  BSSY.RELIABLE B3, `(.L_x_868) ;  /* 0x0000065000037945 */ /* 0x000fe20003800100 */
[----:B------:R-:W-:Y:S01]  /*21e20*/  MOV R13, RZ ;  /* 0x000000ff000d7202 */ /* 0x000fe20000000f00 */
[----:B0123--:R-:W-:-:S06]  /*21e30*/  IMAD.MOV.U32 R7, RZ, RZ, RZ ;  /* 0x000000ffff077224 */ /* 0x00ffcc00078e00ff */
        /* <DEDUP_REMOVED lines=9> */
.L_x_870:
[----:B------:R-:W-:-:S13]  /*21ed0*/  ISETP.GT.AND P0, PT, R14, 0x5, PT ;  /* 0x000000050e00780c */ /* 0x000fda0003f04270 */
[----:B------:R-:W-:Y:S05]  /*21ee0*/  @P0 BRA `(.L_x_874) ;  /* 0x00000000000c0947 */ /* 0x000fea0003800000 */
[----:B------:R-:W-:-:S13]  /*21ef0*/  ISETP.NE.AND P0, PT, R14, 0x4, PT ;  /* 0x000000040e00780c */ /* 0x000fda0003f05270 */
[----:B------:R-:W-:Y:S05]  /*21f00*/  @!P0 BRA `(.L_x_875) ;  /* 0x0000000400348947 */ /* 0x000fea0003800000 */
[----:B------:R-:W-:Y:S05]  /*21f10*/  BRA `(.L_x_876) ;  /* 0x0000000400287947 */ /* 0x000fea0003800000 */
.L_x_874:
[----:B------:R-:W-:-:S13]  /*21f20*/  ISETP.NE.AND P0, PT, R14, 0x6, PT ;  /* 0x000000060e00780c */ /* 0x000fda0003f05270 */
[----:B------:R-:W-:Y:S05]  /*21f30*/  @!P0 BRA `(.L_x_877) ;  /* 0x0000000400148947 */ /* 0x000fea0003800000 */
[----:B------:R-:W-:Y:S05]  /*21f40*/  BRA `(.L_x_878) ;  /* 0x0000000400047947 */ /* 0x000fea0003800000 */
.L_x_869:
        /* <DEDUP_REMOVED lines=10> */
.L_x_882:
[----:B------:R-:W-:-:S13]  /*21ff0*/  ISETP.NE.AND P0, PT, R14, 0xa, PT ;  /* 0x0000000a0e00780c */ /* 0x000fda0003f05270 */
[----:B------:R-:W-:Y:S05]  /*22000*/  @!P0 BRA `(.L_x_885) ;  /* 0x0000000000708947 */ /* 0x000fea0003800000 */
[----:B------:R-:W-:Y:S05]  /*22010*/  BRA `(.L_x_886) ;  /* 0x00000000005c7947 */ /* 0x000fea0003800000 */
.L_x_881:
        /* <DEDUP_REMOVED lines=8> */
.L_x_889:
[----:B------:R-:W-:Y:S01]  /*220a0*/  ISETP.NE.AND P0, PT, R14, 0xe, PT ;  /* 0x0000000e0e00780c */ /* 0x000fe20003f05270 */
[----:B------:R-:W2:-:S12]  /*220b0*/  LDL.U8 R6, [R1+0x9d] ;  /* 0x00009d0001067983 */ /* 0x000e980000100000 */
[----:B------:R-:W3:Y:S01]  /*220c0*/  @P0 LDL.U8 R4, [R1+0x9e] ;  /* 0x00009e0001040983 */ /* 0x000ee20000100000 */
[----:B------:R-:W-:Y:S01]  /*220d0*/  @P0 MOV R13, RZ ;  /* 0x000000ff000d0202 */ /* 0x000fe20000000f00 */
[----:B--2---:R-:W-:Y:S02]  /*220e0*/  IMAD.SHL.U32 R6, R6, 0x100, RZ ;  /* 0x0000010006067824 */ /* 0x004fe400078e00ff */
[----:B---3--:R-:W-:-:S05]  /*220f0*/  @P0 IMAD.U32 R7, R4, 0x10000, RZ ;  /* 0x0001000004070824 */ /* 0x008fca00078e00ff */
[----:B------:R-:W-:-:S07]  /*22100*/  LOP3.LUT R7, R6, R7, RZ, 0x3c, !PT ;  /* 0x0000000706077212 */ /* 0x000fce00078e3cff */
.L_x_891:
[----:B------:R-:W-:Y:S05]  /*22110*/  BSYNC.RELIABLE B7 ;  /* 0x0000000000077941 */ /* 0x000fea0003800100 */
.L_x_888:
[----:B------:R-:W2:Y:S02]  /*22120*/  LDL.U8 R4, [R1+0x9c] ;  /* 0x00009c0001047983 */ /* 0x000ea40000100000 */
[----:B--2---:R-:W-:-:S07]  /*22130*/  LOP3.LUT R7, R4, R7, RZ, 0x3c, !PT ;  /* 0x0000000704077212 */ /* 0x004fce00078e3cff */
.L_x_890:
[----:B------:R-:W-:Y:S05]  /*22140*/  BSYNC.RECONVERGENT B6 ;  /* 0x0000000000067941 */ /* 0x000fea0003800200 */
.L_x_887:
[----:B------:R-:W2:Y:S02]  /*22150*/  LDL.U8 R4, [R1+0x9b] ;  /* 0x00009b0001047983 */ /* 0x000ea40000100000 */
[----:B--2---:R-:W-:-:S03]  /*22160*/  IMAD.WIDE.U32 R4, R4, 0x1000000, RZ ;  /* 0x0100000004047825 */ /* 0x004fc600078e00ff */
[----:B------:R-:W-:Y:S02]  /*22170*/  LOP3.LUT R13, R4, R13, RZ, 0x3c, !PT ;  /* 0x0000000d040d7212 */ /* 0x000fe400078e3cff */
[----:B------:R-:W-:-:S07]  /*22180*/  LOP3.LUT R7, R5, R7, RZ, 0x3c, !PT ;  /* 0x0000000705077212 */ /* 0x000fce00078e3cff */
.L_x_886:
[----:B------:R-:W2:Y:S02]  /*22190*/  LDL.U8 R4, [R1+0x9a] ;  /* 0x00009a0001047983 */ /* 0x000ea40000100000 */
[----:B--2---:R-:W-:-:S03]  /*221a0*/  IMAD.WIDE.U32 R4, R4, 0x10000, RZ ;  /* 0x0001000004047825 */ /* 0x004fc600078e00ff */
[----:B------:R-:W-:Y:S02]  /*221b0*/  LOP3.LUT R13, R4, R13, RZ, 0x3c, !PT ;  /* 0x0000000d040d7212 */ /* 0x000fe400078e3cff */
[----:B------:R-:W-:-:S07]  /*221c0*/  LOP3.LUT R7, R5, R7, RZ, 0x3c, !PT ;  /* 0x0000000705077212 */ /* 0x000fce00078e3cff */
.L_x_885:
[----:B------:R-:W2:Y:S02]  /*221d0*/  LDL.U8 R4, [R1+0x99] ;  /* 0x0000990001047983 */ /* 0x000ea40000100000 */
[----:B--2---:R-:W-:-:S03]  /*221e0*/  IMAD.WIDE.U32 R4, R4, 0x100, RZ ;  /* 0x0000010004047825 */ /* 0x004fc600078e00ff */
[----:B------:R-:W-:Y:S02]  /*221f0*/  LOP3.LUT R13, R4, R13, RZ, 0x3c, !PT ;  /* 0x0000000d040d7212 */ /* 0x000fe400078e3cff */
[----:B------:R-:W-:-:S07]  /*22200*/  LOP3.LUT R7, R5, R7, RZ, 0x3c, !PT ;  /* 0x0000000705077212 */ /* 0x000fce00078e3cff */
.L_x_884:
[----:B------:R-:W-:Y:S05]  /*22210*/  BSYNC.RELIABLE B5 ;  /* 0x0000000000057941 */ /* 0x000fea0003800100 */
.L_x_880:
[----:B------:R-:W2:Y:S02]  /*22220*/  LDL.U8 R4, [R1+0x98] ;  /* 0x0000980001047983 */ /* 0x000ea40000100000 */
[----:B--2---:R-:W-:Y:S01]  /*22230*/  LOP3.LUT R13, R13, R4, RZ, 0x3c, !PT ;  /* 0x000000040d0d7212 */ /* 0x004fe200078e3cff */
[----:B------:R-:W-:-:S04]  /*22240*/  IMAD R4, R7, 0x2745937f, RZ ;  /* 0x2745937f07047824 */ /* 0x000fc800078e02ff */
[C---:B------:R-:W-:Y:S02]  /*22250*/  IMAD R7, R13.reuse, 0x4cf5ad43, R4 ;  /* 0x4cf5ad430d077824 */ /* 0x040fe400078e0204 */
[----:B------:R-:W-:-:S04]  /*22260*/  IMAD.WIDE.U32 R4, R13, 0x2745937f, RZ ;  /* 0x2745937f0d047825 */ /* 0x000fc800078e00ff */
[----:B------:R-:W-:Y:S02]  /*22270*/  IMAD.IADD R7, R5, 0x1, R7 ;  /* 0x0000000105077824 */ /* 0x000fe400078e0207 */
[----:B------:R-:W-:-:S03]  /*22280*/  IMAD R6, R13, 0x4e8b26fe, RZ ;  /* 0x4e8b26fe0d067824 */ /* 0x000fc600078e02ff */
[----:B------:R-:W-:-:S04]  /*22290*/  SHF.R.U32.HI R5, RZ, 0x1f, R7 ;  /* 0x0000001fff057819 */ /* 0x000fc80000011607 */
[----:B------:R-:W-:Y:S02]  /*222a0*/  LOP3.LUT R5, R5, R6, RZ, 0xfc, !PT ;  /* 0x0000000605057212 */ /* 0x000fe400078efcff */
[----:B------:R-:W-:-:S03]  /*222b0*/  SHF.R.U64 R6, R4, 0x1f, R7 ;  /* 0x0000001f04067819 */ /* 0x000fc60000001207 */
[----:B------:R-:W-:Y:S02]  /*222c0*/  IMAD R7, R5, 0x114253d5, RZ ;  /* 0x114253d505077824 */ /* 0x000fe400078e02ff */
[----:B------:R-:W-:-:S04]  /*222d0*/  IMAD.WIDE.U32 R4, R6, 0x114253d5, RZ ;  /* 0x114253d506047825 */ /* 0x000fc800078e00ff */
[----:B------:R-:W-:Y:S01]  /*222e0*/  IMAD R7, R6, -0x783c846f, R7 ;  /* 0x87c37b9106077824 */ /* 0x000fe200078e0207 */
[----:B------:R-:W-:-:S03]  /*222f0*/  LOP3.LUT R44, R4, R44, RZ, 0x3c, !PT ;  /* 0x0000002c042c7212 */ /* 0x000fc600078e3cff */
[----:B------:R-:W-:-:S05]  /*22300*/  IMAD.IADD R6, R5, 0x1, R7 ;  /* 0x0000000105067824 */ /* 0x000fca00078e0207 */
[----:B------:R-:W-:-:S07]  /*22310*/  LOP3.LUT R43, R6, R43, RZ, 0x3c, !PT ;  /* 0x0000002b062b7212 */ /* 0x000fce00078e3cff */
.L_x_883:
[----:B------:R-:W-:Y:S05]  /*22320*/  BSYNC.RECONVERGENT B4 ;  /* 0x0000000000047941 */ /* 0x000fea0003800200 */
.L_x_879:
[----:B------:R-:W2:Y:S01]  /*22330*/  LDL.U8 R7, [R1+0x97] ;  /* 0x0000970001077983 */ /* 0x000ea20000100000 */
[----:B------:R-:W-:Y:S01]  /*22340*/  IMAD.MOV.U32 R13, RZ, RZ, RZ ;  /* 0x000000ffff0d7224 */ /* 0x000fe200078e00ff */
[----:B--2---:R-:W-:-:S07]  /*22350*/  SHF.L.U32 R7, R7, 0x18, RZ ;  /* 0x0000001807077819 */ /* 0x004fce00000006ff */
.L_x_878:
[----:B------:R-:W2:Y:S02]  /*22360*/  LDL.U8 R4, [R1+0x96] ;  /* 0x0000960001047983 */ /* 0x000ea40000100000 */
[----:B--2---:R-:W-:-:S05]  /*22370*/  IMAD.U32 R4, R4, 0x10000, RZ ;  /* 0x0001000004047824 */ /* 0x004fca00078e00ff */
[----:B------:R-:W-:-:S07]  /*22380*/  LOP3.LUT R7, R4, R7, RZ, 0x3c, !PT ;  /* 0x0000000704077212 */ /* 0x000fce00078e3cff */
.L_x_877:
[----:B------:R-:W2:Y:S02]  /*22390*/  LDL.U8 R4, [R1+0x95] ;  /* 0x0000950001047983 */ /* 0x000ea40000100000 */
[----:B--2---:R-:W-:-:S05]  /*223a0*/  IMAD.SHL.U32 R4, R4, 0x100, RZ ;  /* 0x0000010004047824 */ /* 0x004fca00078e00ff */
[----:B------:R-:W-:-:S07]  /*223b0*/  LOP3.LUT R7, R4, R7, RZ, 0x3c, !PT ;  /* 0x0000000704077212 */ /* 0x000fce00078e3cff */
.L_x_876:
[----:B------:R-:W2:Y:S02]  /*223c0*/  LDL.U8 R4, [R1+0x94] ;  /* 0x0000940001047983 */ /* 0x000ea40000100000 */
[----:B--2---:R-:W-:-:S07]  /*223d0*/  LOP3.LUT R7, R4, R7, RZ, 0x3c, !PT ;  /* 0x0000000704077212 */ /* 0x004fce00078e3cff */
.L_x_875:
[----:B------:R-:W2:Y:S02]  /*223e0*/  LDL.U8 R4, [R1+0x93] ;  /* 0x0000930001047983 */ /* 0x000ea40000100000 */
[----:B--2---:R-:W-:-:S03]  /*223f0*/  IMAD.WIDE.U32 R4, R4, 0x1000000, RZ ;  /* 0x0100000004047825 */ /* 0x004fc600078e00ff */
[----:B------:R-:W-:Y:S02]  /*22400*/  LOP3.LUT R13, R4, R13, RZ, 0x3c, !PT ;  /* 0x0000000d040d7212 */ /* 0x000fe400078e3cff */
[----:B------:R-:W-:-:S07]  /*22410*/  LOP3.LUT R7, R5, R7, RZ, 0x3c, !PT ;  /* 0x0000000705077212 */ /* 0x000fce00078e3cff */
.L_x_873:
[----:B------:R-:W2:Y:S02]  /*22420*/  LDL.U8 R4, [R1+0x92] ;  /* 0x0000920001047983 */ /* 0x000ea40000100000 */
[----:B--2---:R-:W-:-:S03]  /*22430*/  IMAD.WIDE.U32 R4, R4, 0x10000, RZ ;  /* 0x0001000004047825 */ /* 0x004fc600078e00ff */
[----:B------:R-:W-:Y:S02]  /*22440*/  LOP3.LUT R13, R4, R13, RZ, 0x3c, !PT ;  /* 0x0000000d040d7212 */ /* 0x000fe400078e3cff */
[----:B------:R-:W-:-:S07]  /*22450*/  LOP3.LUT R7, R5, R7, RZ, 0x3c, !PT ;  /* 0x0000000705077212 */ /* 0x000fce00078e3cff */
.L_x_872:
[----:B------:R-:W-:Y:S05]  /*22460*/  BSYNC.RELIABLE B3 ;  /* 0x0000000000037941 */ /* 0x000fea0003800100 */
.L_x_868:
[----:B------:R-:W2:Y:S02]  /*22470*/  LDL.U8 R4, [R1+0x91] ;  /* 0x0000910001047983 */ /* 0x000ea40000100000 */
[----:B--2---:R-:W-:-:S03]  /*22480*/  IMAD.WIDE.U32 R4, R4, 0x100, RZ ;  /* 0x0000010004047825 */ /* 0x004fc600078e00ff */
[----:B------:R-:W-:Y:S02]  /*22490*/  LOP3.LUT R13, R4, R13, RZ, 0x3c, !PT ;  /* 0x0000000d040d7212 */ /* 0x000fe400078e3cff */
[----:B------:R-:W-:-:S07]  /*224a0*/  LOP3.LUT R7, R5, R7, RZ, 0x3c, !PT ;  /* 0x0000000705077212 */ /* 0x000fce00078e3cff */
.L_x_871:
[----:B------:R-:W-:Y:S05]  /*224b0*/  BSYNC.RECONVERGENT B2 ;  /* 0x0000000000027941 */ /* 0x000fea0003800200 */
.L_x_867:
[----:B------:R-:W2:Y:S01]  /*224c0*/  LDL.U8 R4, [R1+0x90] ;  /* 0x0000900001047983 */ /* 0x000ea20000100000 */
[C---:B------:R-:W-:Y:S02]  /*224d0*/  IMAD R5, R7.reuse, 0x114253d5, RZ ;  /* 0x114253d507057824 */ /* 0x040fe400078e02ff */
[----:B------:R-:W-:Y:S01]  /*224e0*/  IMAD.U32 R15, R7, -0x80000000, RZ ;  /* 0x80000000070f7824 */ /* 0x000fe200078e00ff */
[----:B--2---:R-:W-:-:S05]  /*224f0*/  LOP3.LUT R4, R13, R4, RZ, 0x3c, !PT ;  /* 0x000000040d047212 */ /* 0x004fca00078e3cff */
[C---:B------:R-:W-:Y:S02]  /*22500*/  IMAD R13, R4.reuse, -0x783c846f, R5 ;  /* 0x87c37b91040d7824 */ /* 0x040fe400078e0205 */
[----:B------:R-:W-:-:S04]  /*22510*/  IMAD.WIDE.U32 R6, R4, 0x114253d5, RZ ;  /* 0x114253d504067825 */ /* 0x000fc800078e00ff */
[C---:B------:R-:W-:Y:S01]  /*22520*/  IMAD R15, R4.reuse, -0x775ed616, R15 ;  /* 0x88a129ea040f7824 */ /* 0x040fe200078e020f */
[----:B------:R-:W-:Y:S01]  /*22530*/  IADD3 R7, PT, PT, R7, R13, RZ ;  /* 0x0000000d07077210 */ /* 0x000fe20007ffe0ff */
[----:B------:R-:W-:-:S04]  /*22540*/  IMAD.WIDE.U32 R4, R4, -0x80000000, RZ ;  /* 0x8000000004047825 */ /* 0x000fc800078e00ff */
        /* <DEDUP_REMOVED lines=9> */
.L_x_861:
[----:B------:R-:W-:Y:S05]  /*225e0*/  BSYNC.RECONVERGENT B1 ;  /* 0x0000000000017941 */ /* 0x000fea0003800200 */
.L_x_860:
[-C--:B------:R-:W-:Y:S01]  /*225f0*/  LOP3.LUT R7, R46, R37.reuse, RZ, 0x3c, !PT ;  /* 0x000000252e077212 */ /* 0x080fe200078e3cff */
[----:B------:R-:W0:Y:S01]  /*22600*/  LDCU UR4, c[0x0][0x3b4] ;  /* 0x00007680ff0477ac */ /* 0x000e220008000800 */
[----:B------:R-:W-:-:S04]  /*22610*/  LOP3.LUT R44, R44, R37, RZ, 0x3c, !PT ;  /* 0x000000252c2c7212 */ /* 0x000fc800078e3cff */
[----:B------:R-:W-:-:S05]  /*22620*/  IADD3 R7, P0, PT, R44, R7, RZ ;  /* 0x000000072c077210 */ /* 0x000fca0007f1e0ff */
[----:B------:R-:W-:Y:S01]  /*22630*/  IMAD.X R42, R42, 0x1, R43, P0 ;  /* 0x000000012a2a7824 */ /* 0x000fe200000e062b */
[----:B--234-:R-:W-:-:S04]  /*22640*/  IADD3 R5, P0, PT, R7, R44, RZ ;  /* 0x0000002c07057210 */ /* 0x01cfc80007f1e0ff */
[----:B------:R-:W-:Y:S02]  /*22650*/  IADD3.X R43, PT, PT, R43, R42, RZ, P0, !PT ;  /* 0x0000002a2b2b7210 */ /* 0x000fe400007fe4ff */
[----:B-1----:R-:W-:Y:S01]  /*22660*/  SHF.R.U32.HI R6, RZ, 0x1, R42 ;  /* 0x00000001ff067819 */ /* 0x002fe2000001162a */
[----:B0-----:R-:W-:Y:S01]  /*22670*/  UISETP.GE.AND UP0, UPT, UR4, 0x1, UPT ;  /* 0x000000010400788c */ /* 0x001fe2000bf06270 */
[----:B------:R-:W-:Y:S01]  /*22680*/  SHF.R.U32.HI R4, RZ, 0x1, R43 ;  /* 0x00000001ff047819 */ /* 0x000fe2000001162b */
[----:B------:R-:W-:Y:S01]  /*22690*/  IMAD R43, R43, -0x12aa7333, RZ ;  /* 0xed558ccd2b2b7824 */ /* 0x000fe200078e02ff */
        /* <DEDUP_REMOVED lines=29> */
[----:B------:R-:W-:-:S05]  /*22870*/  IMAD.X R5, R7, 0x1, R13, P0 ;  /* 0x0000000107057824 */ /* 0x000fca00000e060d */
[----:B------:R0:W-:Y:S01]  /*22880*/  STG.E.64 desc[UR8][R40.64+0x40], R4 ;  /* 0x0000400428007986 */ /* 0x0001e2000c101b08 */
[----:B------:R-:W-:Y:S05]  /*22890*/  BRA.U !UP0, `(.L_x_892) ;  /* 0x0000002508cc7547 */ /* 0x000fea000b800000 */
[----:B------:R-:W-:Y:S01]  /*228a0*/  ISETP.GE.U32.AND P0, PT, R25, 0x7, PT ;  /* 0x000000071900780c */ /* 0x000fe20003f06070 */
[----:B0-----:R-:W-:-:S12]  /*228b0*/  IMAD.MOV.U32 R4, RZ, RZ, RZ ;  /* 0x000000ffff047224 */ /* 0x001fd800078e00ff */
[----:B------:R-:W-:Y:S05]  /*228c0*/  @!P0 BRA `(.L_x_893) ;  /* 0x00000014002c8947 */ /* 0x000fea0003800000 */
[----:B------:R-:W-:-:S07]  /*228d0*/  HFMA2 R5, -RZ, RZ, 0, 0 ;  /* 0x00000000ff057431 */ /* 0x000fce00000001ff */
.L_x_918:
[----:B------:R-:W2:Y:S04]  /*228e0*/  LDG.E.64 R16, desc[UR8][R40.64] ;  /* 0x0000000828107981 */ /* 0x000ea8000c1e1b00 */
[----:B0-----:R-:W2:Y:S01]  /*228f0*/  LDG.E.64 R6, desc[UR8][R40.64+0x40] ;  /* 0x0000400828067981 */ /* 0x001ea2000c1e1b00 */
        /* <DEDUP_REMOVED lines=28> */
.L_x_895:
[----:B------:R-:W-:Y:S01]  /*22ac0*/  IMAD.MOV.U32 R7, RZ, RZ, R24 ;  /* 0x000000ffff077224 */ /* 0x000fe200078e0018 */
[----:B------:R-:W-:-:S07]  /*22ad0*/  MOV R12, 0x22af0 ;  /* 0x00022af0000c7802 */ /* 0x000fce0000000f00 */
[----:B------:R-:W-:Y:S05]  /*22ae0*/  CALL.REL.NOINC `($__internal_4_$__cuda_sm20_rem_u64) ;  /* 0x0000027c00947944 */ /* 0x000fea0003c00000 */
.L_x_896:
[----:B------:R-:W-:Y:S05]  /*22af0*/  BSYNC.RECONVERGENT B1 ;  /* 0x0000000000017941 */ /* 0x000fea0003800200 */
.L_x_894:
        /* <DEDUP_REMOVED lines=36> */
.L_x_898:
[----:B------:R-:W-:Y:S01]  /*22d40*/  IMAD.MOV.U32 R13, RZ, RZ, R7 ;  /* 0x000000ffff0d7224 */ /* 0x000fe200078e0007 */
[----:B------:R-:W-:Y:S01]  /*22d50*/  MOV R12, 0x22d80 ;  /* 0x00022d80000c7802 */ /* 0x000fe20000000f00 */
[----:B------:R-:W-:-:S07]  /*22d60*/  IMAD.MOV.U32 R7, RZ, RZ, R24 ;  /* 0x000000ffff077224 */ /* 0x000fce00078e0018 */
[----:B------:R-:W-:Y:S05]  /*22d70*/  CALL.REL.NOINC `($__internal_4_$__cuda_sm20_rem_u64) ;  /* 0x0000027800f07944 */ /* 0x000fea0003c00000 */
.L_x_899:
[----:B------:R-:W-:Y:S05]  /*22d80*/  BSYNC.RECONVERGENT B1 ;  /* 0x0000000000017941 */ /* 0x000fea0003800200 */
.L_x_897:
        /* <DEDUP_REMOVED lines=36> */
.L_x_901:
[----:B------:R-:W-:Y:S01]  /*22fd0*/  IMAD.MOV.U32 R13, RZ, RZ, R7 ;  /* 0x000000ffff0d7224 */ /* 0x000fe200078e0007 */
[----:B------:R-:W-:Y:S01]  /*22fe0*/  MOV R12, 0x23010 ;  /* 0x00023010000c7802 */ /* 0x000fe20000000f00 */
[----:B------:R-:W-:-:S07]  /*22ff0*/  IMAD.MOV.U32 R7, RZ, RZ, R24 ;  /* 0x000000ffff077224 */ /* 0x000fce00078e0018 */
[----:B------:R-:W-:Y:S05]  /*23000*/  CALL.REL.NOINC `($__internal_4_$__cuda_sm20_rem_u64) ;  /* 0x00000278004c7944 */ /* 0x000fea0003c00000 */
.L_x_902:
[----:B------:R-:W-:Y:S05]  /*23010*/  BSYNC.RECONVERGENT B1 ;  /* 0x0000000000017941 */ /* 0x000fea0003800200 */
.L_x_900:
        /* <DEDUP_REMOVED lines=17> */
[----:B------:R-:W-:Y:S01]  /*23130*/  HFMA2 R17, -RZ, RZ, 0, 0 ;  /* 0x00000000ff117431 */ /* 0x000fe200000001ff */
        /* <DEDUP_REMOVED lines=18> */
.L_x_904:
[----:B------:R-:W-:Y:S01]  /*23260*/  IMAD.MOV.U32 R13, RZ, RZ, R7 ;  /* 0x000000ffff0d7224 */ /* 0x000fe200078e0007 */
[----:B------:R-:W-:Y:S01]  /*23270*/  MOV R12, 0x232a0 ;  /* 0x000232a0000c7802 */ /* 0x000fe20000000f00 */
[----:B------:R-:W-:-:S07]  /*23280*/  IMAD.MOV.U32 R7, RZ, RZ, R24 ;  /* 0x000000ffff077224 */ /* 0x000fce00078e0018 */
[----:B------:R-:W-:Y:S05]  /*23290*/  CALL.REL.NOINC `($__internal_4_$__cuda_sm20_rem_u64) ;  /* 0x0000027400a87944 */ /* 0x000fea0003c00000 */
.L_x_905:
[----:B------:R-:W-:Y:S05]  /*232a0*/  BSYNC.RECONVERGENT B1 ;  /* 0x0000000000017941 */ /* 0x000fea0003800200 */
.L_x_903:
        /* <DEDUP_REMOVED lines=36> */
.L_x_907:
[----:B------:R-:W-:Y:S01]  /*234f0*/  IMAD.MOV.U32 R13, RZ, RZ, R7 ;  /* 0x000000ffff0d7224 */ /* 0x000fe200078e0007 */
[----:B------:R-:W-:Y:S01]  /*23500*/  MOV R12, 0x23530 ;  /* 0x00023530000c7802 */ /* 0x000fe20000000f00 */
[----:B------:R-:W-:-:S07]  /*23510*/  IMAD.MOV.U32 R7, RZ, RZ, R24 ;  /* 0x000000ffff077224 */ /* 0x000fce00078e0018 */
[----:B------:R-:W-:Y:S05]  /*23520*/  CALL.REL.NOINC `($__internal_4_$__cuda_sm20_rem_u64) ;  /* 0x0000027400047944 */ /* 0x000fea0003c00000 */
.L_x_908:
[----:B------:R-:W-:Y:S05]  /*23530*/  BSYNC.RECONVERGENT B1 ;  /* 0x0000000000017941 */ /* 0x000fea0003800200 */
.L_x_906:
        /* <DEDUP_REMOVED lines=36> */
.L_x_910:
[----:B------:R-:W-:Y:S01]  /*23780*/  IMAD.MOV.U32 R13, RZ, RZ, R7 ;  /* 0x000000ffff0d7224 */ /* 0x000fe200078e0007 */
[----:B------:R-:W-:Y:S01]  /*23790*/  MOV R12, 0x237c0 ;  /* 0x000237c0000c7802 */ /* 0x000fe20000000f00 */
[----:B------:R-:W-:-:S07]  /*237a0*/  IMAD.MOV.U32 R7, RZ, RZ, R24 ;  /* 0x000000ffff077224 */ /* 0x000fce00078e0018 */
[----:B------:R-:W-:Y:S05]  /*237b0*/  CALL.REL.NOINC `($__internal_4_$__cuda_sm20_rem_u64) ;  /* 0x0000027000607944 */ /* 0x000fea0003c00000 */
.L_x_911:
[----:B------:R-:W-:Y:S05]  /*237c0*/  BSYNC.RECONVERGENT B1 ;  /* 0x0000000000017941 */ /* 0x000fea0003800200 */
.L_x_909:
        /* <DEDUP_REMOVED lines=36> */
.L_x_913:
[----:B------:R-:W-:Y:S01]  /*23a10*/  IMAD.MOV.U32 R13, RZ, RZ, R7 ;  /* 0x000000ffff0d7224 */ /* 0x000fe200078e0007 */
[----:B------:R-:W-:Y:S01]  /*23a20*/  MOV R12, 0x23a50 ;  /* 0x00023a50000c7802 */ /* 0x000fe20000000f00 */
[----:B------:R-:W-:-:S07]  /*23a30*/  IMAD.MOV.U32 R7, RZ, RZ, R24 ;  /* 0x000000ffff077224 */ /* 0x000fce00078e0018 */
[----:B------:R-:W-:Y:S05]  /*23a40*/  CALL.REL.NOINC `($__internal_4_$__cuda_sm20_rem_u64) ;  /* 0x0000026c00bc7944 */ /* 0x000fea0003c00000 */
.L_x_914:
[----:B------:R-:W-:Y:S05]  /*23a50*/  BSYNC.RECONVERGENT B1 ;  /* 0x0000000000017941 */ /* 0x000fea0003800200 */
.L_x_912:
        /* <DEDUP_REMOVED lines=36> */
.L_x_916:
[----:B------:R-:W-:Y:S01]  /*23ca0*/  IMAD.MOV.U32 R13, RZ, RZ, R7 ;  /* 0x000000ffff0d7224 */ /* 0x000fe200078e0007 */
[----:B------:R-:W-:Y:S01]  /*23cb0*/  MOV R12, 0x23ce0 ;  /* 0x00023ce0000c7802 */ /* 0x000fe20000000f00 */
[----:B------:R-:W-:-:S07]  /*23cc0*/  IMAD.MOV.U32 R7, RZ, RZ, R24 ;  /* 0x000000ffff077224 */ /* 0x000fce00078e0018 */
[----:B------:R-:W-:Y:S05]  /*23cd0*/  CALL.REL.NOINC `($__internal_4_$__cuda_sm20_rem_u64) ;  /* 0x0000026c00187944 */ /* 0x000fea0003c00000 */
.L_x_917:
[----:B------:R-:W-:Y:S05]  /*23ce0*/  BSYNC.RECONVERGENT B1 ;  /* 0x0000000000017941 */ /* 0x000fea0003800200 */
.L_x_915:
[----:B------:R-:W0:Y:S01]  /*23cf0*/  LDCU.64 UR4, c[0x0][0x390] ;  /* 0x00007200ff0477ac */ /* 0x000e220008000a00 */
[----:B------:R-:W-:Y:S01]  /*23d00*/  MOV R4, 0x1 ;  /* 0x0000000100047802 */ /* 0x000fe20000000f00 */
[----:B------:R-:W-:Y:S01]  /*23d10*/  VIADD R5, R5, 0x8 ;  /* 0x0000000805057836 */ /* 0x000fe20000000000 */
[----:B0-----:R-:W-:-:S04]  /*23d20*/  IADD3 R6, P0, PT, R16, UR4, RZ ;  /* 0x0000000410067c10 */ /* 0x001fc8000ff1e0ff */
[----:B------:R-:W-:Y:S02]  /*23d30*/  IADD3.X R7, PT, PT, R17, UR5, RZ, P0, !PT ;  /* 0x0000000511077c10 */ /* 0x000fe400087fe4ff */
[----:B------:R-:W-:-:S03]  /*23d40*/  ISETP.NE.AND P0, PT, R5, R2, PT ;  /* 0x000000020500720c */ /* 0x000fc60003f05270 */
[----:B------:R0:W-:Y:S10]  /*23d50*/  STG.E.U8 desc[UR8][R6.64], R4 ;  /* 0x0000000406007986 */ /* 0x0001f4000c101108 */
[----:B------:R-:W-:Y:S05]  /*23d60*/  @P0 BRA `(.L_x_918) ;  /* 0xffffffe800dc0947 */ /* 0x000fea000383ffff */
[----:B0-----:R-:W-:-:S07]  /*23d70*/  IMAD.MOV.U32 R4, RZ, RZ, R2 ;  /* 0x000000ffff047224 */ /* 0x001fce00078e0002 */
.L_x_893:
[----:B------:R-:W-:-:S13]  /*23d80*/  ISETP.NE.AND P0, PT, R10, RZ, PT ;  /* 0x000000ff0a00720c */ /* 0x000fda0003f05270 */
[----:B------:R-:W-:Y:S05]  /*23d90*/  @!P0 BRA `(.L_x_892) ;  /* 0x00000010008c8947 */ /* 0x000fea0003800000 */
[----:B------:R-:W-:-:S13]  /*23da0*/  ISETP.GE.U32.AND P0, PT, R33, 0x3, PT ;  /* 0x000000032100780c */ /* 0x000fda0003f06070 */
[----:B------:R-:W-:Y:S05]  /*23db0*/  @!P0 BRA `(.L_x_919) ;  /* 0x00000008008c8947 */ /* 0x000fea0003800000 */
[----:B------:R-:W2:Y:S04]  /*23dc0*/  LDG.E.64 R16, desc[UR8][R40.64] ;  /* 0x0000000828107981 */ /* 0x000ea8000c1e1b00 */
        /* <DEDUP_REMOVED lines=29> */
.L_x_921:
[----:B------:R-:W-:Y:S01]  /*23fa0*/  IMAD.MOV.U32 R7, RZ, RZ, R24 ;  /* 0x000000ffff077224 */ /* 0x000fe200078e0018 */
[----:B------:R-:W-:-:S07]  /*23fb0*/  MOV R12, 0x23fd0 ;  /* 0x00023fd0000c7802 */ /* 0x000fce0000000f00 */
[----:B------:R-:W-:Y:S05]  /*23fc0*/  CALL.REL.NOINC `($__internal_4_$__cuda_sm20_rem_u64) ;  /* 0x00000268005c7944 */ /* 0x000fea0003c00000 */
.L_x_922:
[----:B------:R-:W-:Y:S05]  /*23fd0*/  BSYNC.RECONVERGENT B1 ;  /* 0x0000000000017941 */ /* 0x000fea0003800200 */
.L_x_920:
        /* <DEDUP_REMOVED lines=36> */
.L_x_924:
[----:B------:R-:W-:Y:S01]  /*24220*/  IMAD.MOV.U32 R13, RZ, RZ, R7 ;  /* 0x000000ffff0d7224 */ /* 0x000fe200078e0007 */
[----:B------:R-:W-:Y:S01]  /*24230*/  MOV R12, 0x24260 ;  /* 0x00024260000c7802 */ /* 0x000fe20000000f00 */
[----:B------:R-:W-:-:S07]  /*24240*/  IMAD.MOV.U32 R7, RZ, RZ, R24 ;  /* 0x000000ffff077224 */ /* 0x000fce00078e0018 */
[----:B------:R-:W-:Y:S05]  /*24250*/  CALL.REL.NOINC `($__internal_4_$__cuda_sm20_rem_u64) ;  /* 0x0000026400b87944 */ /* 0x000fea0003c00000 */
.L_x_925:
[----:B------:R-:W-:Y:S05]  /*24260*/  BSYNC.RECONVERGENT B1 ;  /* 0x0000000000017941 */ /* 0x000fea0003800200 */
.L_x_923:
        /* <DEDUP_REMOVED lines=36> */
.L_x_927:
[----:B------:R-:W-:Y:S01]  /*244b0*/  IMAD.MOV.U32 R13, RZ, RZ, R7 ;  /* 0x000000ffff0d7224 */ /* 0x000fe200078e0007 */
[----:B------:R-:W-:Y:S01]  /*244c0*/  MOV R12, 0x244f0 ;  /* 0x000244f0000c7802 */ /* 0x000fe20000000f00 */
[----:B------:R-:W-:-:S07]  /*244d0*/  IMAD.MOV.U32 R7, RZ, RZ, R24 ;  /* 0x000000ffff077224 */ /* 0x000fce00078e0018 */
[----:B------:R-:W-:Y:S05]  /*244e0*/  CALL.REL.NOINC `($__internal_4_$__cuda_sm20_rem_u64) ;  /* 0x0000026400147944 */ /* 0x000fea0003c00000 */
.L_x_928:
[----:B------:R-:W-:Y:S05]  /*244f0*/  BSYNC.RECONVERGENT B1 ;  /* 0x0000000000017941 */ /* 0x000fea0003800200 */
.L_x_926:
        /* <DEDUP_REMOVED lines=36> */
.L_x_930:
[----:B------:R-:W-:Y:S01]  /*24740*/  IMAD.MOV.U32 R13, RZ, RZ, R7 ;  /* 0x000000ffff0d7224 */ /* 0x000fe200078e0007 */
[----:B------:R-:W-:Y:S01]  /*24750*/  MOV R12, 0x24780 ;  /* 0x00024780000c7802 */ /* 0x000fe20000000f00 */
[----:B------:R-:W-:-:S07]  /*24760*/  IMAD.MOV.U32 R7, RZ, RZ, R24 ;  /* 0x000000ffff077224 */ /* 0x000fce00078e0018 */
[----:B------:R-:W-:Y:S05]  /*24770*/  CALL.REL.NOINC `($__internal_4_$__cuda_sm20_rem_u64) ;  /* 0x0000026000707944 */ /* 0x000fea0003c00000 */
.L_x_931:
[----:B------:R-:W-:Y:S05]  /*24780*/  BSYNC.RECONVERGENT B1 ;  /* 0x0000000000017941 */ /* 0x000fea0003800200 */
.L_x_929:
[----:B------:R-:W0:Y:S01]  /*24790*/  LDCU.64 UR4, c[0x0][0x390] ;  /* 0x00007200ff0477ac */ /* 0x000e220008000a00 */
[----:B------:R-:W-:Y:S01]  /*247a0*/  MOV R5, 0x1 ;  /* 0x0000000100057802 */ /* 0x000fe20000000f00 */
[----:B------:R-:W-:Y:S01]  /*247b0*/  VIADD R4, R4, 0x4 ;  /* 0x0000000404047836 */ /* 0x000fe20000000000 */
[----:B0-----:R-:W-:-:S04]  /*247c0*/  IADD3 R6, P0, PT, R16, UR4, RZ ;  /* 0x0000000410067c10 */ /* 0x001fc8000ff1e0ff */
[----:B------:R-:W-:-:S05]  /*247d0*/  IADD3.X R7, PT, PT, R17, UR5, RZ, P0, !PT ;  /* 0x0000000511077c10 */ /* 0x000fca00087fe4ff */
[----:B------:R0:W-:Y:S04]  /*247e0*/  STG.E.U8 desc[UR8][R6.64], R5 ;  /* 0x0000000506007986 */ /* 0x0001e8000c101108 */
.L_x_919:
[----:B------:R-:W-:-:S13]  /*247f0*/  ISETP.NE.AND P0, PT, R9, RZ, PT ;  /* 0x000000ff0900720c */ /* 0x000fda0003f05270 */
[----:B------:R-:W-:Y:S05]  /*24800*/  @!P0 BRA `(.L_x_892) ;  /* 0x0000000400f08947 */ /* 0x000fea0003800000 */
[----:B------:R-:W-:-:S13]  /*24810*/  ISETP.NE.AND P0, PT, R32, RZ, PT ;  /* 0x000000ff2000720c */ /* 0x000fda0003f05270 */
[----:B------:R-:W-:Y:S05]  /*24820*/  @!P0 BRA `(.L_x_932) ;  /* 0x0000000400448947 */ /* 0x000fea0003800000 */
        /* <DEDUP_REMOVED lines=30> */
.L_x_934:
[----:B------:R-:W-:Y:S01]  /*24a10*/  IMAD.MOV.U32 R7, RZ, RZ, R24 ;  /* 0x000000ffff077224 */ /* 0x000fe200078e0018 */
[----:B------:R-:W-:-:S07]  /*24a20*/  MOV R12, 0x24a40 ;  /* 0x00024a40000c7802 */ /* 0x000fce0000000f00 */
[----:B------:R-:W-:Y:S05]  /*24a30*/  CALL.REL.NOINC `($__internal_4_$__cuda_sm20_rem_u64) ;  /* 0x0000025c00c07944 */ /* 0x000fea0003c00000 */
.L_x_935:
[----:B------:R-:W-:Y:S05]  /*24a40*/  BSYNC.RECONVERGENT B1 ;  /* 0x0000000000017941 */ /* 0x000fea0003800200 */
.L_x_933:
        /* <DEDUP_REMOVED lines=36> */
.L_x_937:
[----:B------:R-:W-:Y:S01]  /*24c90*/  MOV R13, R7 ;  /* 0x00000007000d7202 */ /* 0x000fe20000000f00 */
[----:B------:R-:W-:Y:S01]  /*24ca0*/  IMAD.MOV.U32 R7, RZ, RZ, R24 ;  /* 0x000000ffff077224 */ /* 0x000fe200078e0018 */
[----:B------:R-:W-:-:S07]  /*24cb0*/  MOV R12, 0x24cd0 ;  /* 0x00024cd0000c7802 */ /* 0x000fce0000000f00 */
[----:B------:R-:W-:Y:S05]  /*24cc0*/  CALL.REL.NOINC `($__internal_4_$__cuda_sm20_rem_u64) ;  /* 0x0000025c001c7944 */ /* 0x000fea0003c00000 */
.L_x_938:
[----:B------:R-:W-:Y:S05]  /*24cd0*/  BSYNC.RECONVERGENT B1 ;  /* 0x0000000000017941 */ /* 0x000fea0003800200 */
.L_x_936:
[----:B------:R-:W0:Y:S01]  /*24ce0*/  LDCU.64 UR4, c[0x0][0x390] ;  /* 0x00007200ff0477ac */ /* 0x000e220008000a00 */
[----:B------:R-:W-:Y:S01]  /*24cf0*/  IMAD.MOV.U32 R5, RZ, RZ, 0x1 ;  /* 0x00000001ff057424 */ /* 0x000fe200078e00ff */
[----:B------:R-:W-:Y:S02]  /*24d00*/  IADD3 R4, PT, PT, R4, 0x2, RZ ;  /* 0x0000000204047810 */ /* 0x000fe40007ffe0ff */
[----:B0-----:R-:W-:-:S04]  /*24d10*/  IADD3 R6, P0, PT, R16, UR4, RZ ;  /* 0x0000000410067c10 */ /* 0x001fc8000ff1e0ff */
[----:B------:R-:W-:-:S05]  /*24d20*/  IADD3.X R7, PT, PT, R17, UR5, RZ, P0, !PT ;  /* 0x0000000511077c10 */ /* 0x000fca00087fe4ff */
[----:B------:R1:W-:Y:S04]  /*24d30*/  STG.E.U8 desc[UR8][R6.64], R5 ;  /* 0x0000000506007986 */ /* 0x0003e8000c101108 */
.L_x_932:
[----:B------:R-:W-:-:S13]  /*24d40*/  ISETP.NE.AND P0, PT, R8, RZ, PT ;  /* 0x000000ff0800720c */ /* 0x000fda0003f05270 */
[----:B------:R-:W-:Y:S05]  /*24d50*/  @!P0 BRA `(.L_x_892) ;  /* 0x00000000009c8947 */ /* 0x000fea0003800000 */
[----:B------:R-:W2:Y:S04]  /*24d60*/  LDG.E.64 R12, desc[UR8][R40.64] ;  /* 0x00000008280c7981 */ /* 0x000ea8000c1e1b00 */
[----:B01----:R-:W2:Y:S01]  /*24d70*/  LDG.E.64 R6, desc[UR8][R40.64+0x40] ;  /* 0x0000400828067981 */ /* 0x003ea2000c1e1b00 */
        /* <DEDUP_REMOVED lines=9> */
[----:B------:R-:W-:Y:S02]  /*24e10*/  IMAD.MOV.U32 R4, RZ, RZ, RZ ;  /* 0x000000ffff047224 */ /* 0x000fe400078e00ff */
        /* <DEDUP_REMOVED lines=18> */
.L_x_940:
[----:B------:R-:W-:Y:S02]  /*24f40*/  MOV R7, R24 ;  /* 0x0000001800077202 */ /* 0x000fe40000000f00 */
[----:B------:R-:W-:-:S07]  /*24f50*/  MOV R12, 0x24f70 ;  /* 0x00024f70000c7802 */ /* 0x000fce0000000f00 */
[----:B------:R-:W-:Y:S05]  /*24f60*/  CALL.REL.NOINC `($__internal_4_$__cuda_sm20_rem_u64) ;  /* 0x0000025800747944 */ /* 0x000fea0003c00000 */
.L_x_941:
[----:B------:R-:W-:Y:S05]  /*24f70*/  BSYNC.RECONVERGENT B1 ;  /* 0x0000000000017941 */ /* 0x000fea0003800200 */
.L_x_939:
[----:B------:R-:W0:Y:S01]  /*24f80*/  LDCU.64 UR4, c[0x0][0x390] ;  /* 0x00007200ff0477ac */ /* 0x000e220008000a00 */
[----:B------:R-:W-:Y:S01]  /*24f90*/  IMAD.MOV.U32 R6, RZ, RZ, 0x1 ;  /* 0x00000001ff067424 */ /* 0x000fe200078e00ff */
[----:B0-----:R-:W-:-:S04]  /*24fa0*/  IADD3 R4, P0, PT, R16, UR4, RZ ;  /* 0x0000000410047c10 */ /* 0x001fc8000ff1e0ff */
[----:B------:R-:W-:-:S05]  /*24fb0*/  IADD3.X R5, PT, PT, R17, UR5, RZ, P0, !PT ;  /* 0x0000000511057c10 */ /* 0x000fca00087fe4ff */
[----:B------:R2:W-:Y:S04]  /*24fc0*/  STG.E.U8 desc[UR8][R4.64], R6 ;  /* 0x0000000604007986 */ /* 0x0005e8000c101108 */
.L_x_892:
[----:B0-2---:R-:W-:Y:S01]  /*24fd0*/  LEA R4, R36, 0x1, 0x1 ;  /* 0x0000000124047811 */ /* 0x005fe200078e08ff */
[----:B------:R-:W-:Y:S03]  /*24fe0*/  BSSY.RECONVERGENT B1, `(.L_x_942) ;  /* 0x0000aa5000017945 */ /* 0x000fe60003800200 */
[----:B------:R-:W-:-:S13]  /*24ff0*/  ISETP.NE.AND P0, PT, R21, R4, PT ;  /* 0x000000041500720c */ /* 0x000fda0003f05270 */
[----:B------:R-:W-:Y:S05]  /*25000*/  @P0 BRA `(.L_x_943) ;  /* 0x0000005400440947 */ /* 0x000fea0003800000 */
[----:B------:R-:W-:Y:S01]  /*25010*/  IADD3 R15, P0, PT, R22, R31, RZ ;  /* 0x0000001f160f7210 */ /* 0x000fe20007f1e0ff */
[----:B------:R-:W-:Y:S01]  /*25020*/  HFMA2 R14, -RZ, RZ, 0, 5.9604644775390625e-08 ;  /* 0x00000001ff0e7431 */ /* 0x000fe200000001ff */
[----:B------:R-:W-:Y:S01]  /*25030*/  BSSY.RECONVERGENT B2, `(.L_x_944) ;  /* 0x0000022000027945 */ /* 0x000fe20003800200 */
[----:B------:R-:W-:Y:S02]  /*25040*/  IMAD.MOV.U32 R42, RZ, RZ, RZ ;  /* 0x000000ffff2a7224 */ /* 0x000fe400078e00ff */
[----:B------:R-:W-:Y:S02]  /*25050*/  IMAD.X R20, R20, 0x1, R29, P0 ;  /* 0x0000000114147824 */ /* 0x000fe400000e061d */
[----:B------:R-:W-:-:S03]  /*25060*/  IMAD.SHL.U32 R17, R15, 0x2, RZ ;  /* 0x000000020f117824 */ /* 0x000fc600078e00ff */
[----:B------:R-:W-:Y:S02]  /*25070*/  SHF.L.U64.HI R15, R15, 0x1, R20 ;  /* 0x000000010f0f7819 */ /* 0x000fe40000010214 */
[----:B------:R-:W-:-:S03]  /*25080*/  MOV R19, R17 ;  /* 0x0000001100137202 */ /* 0x000fc60000000f00 */
[----:B------:R-:W-:-:S07]  /*25090*/  IMAD.MOV.U32 R21, RZ, RZ, R15 ;  /* 0x000000ffff157224 */ /* 0x000fce00078e000f */
.L_x_945:
[C---:B-1----:R-:W-:Y:S01]  /*250a0*/  IMAD.WIDE.U32 R4, R21.reuse, 0x66666667, RZ ;  /* 0x6666666715047825 */ /* 0x042fe200078e00ff */
[----:B------:R-:W-:Y:S02]  /*250b0*/  ISETP.LT.AND P1, PT, R21, RZ, PT ;  /* 0x000000ff1500720c */ /* 0x000fe40003f21270 */
[----:B------:R-:W-:Y:S01]  /*250c0*/  PRMT R37, R14, 0x7610, R37 ;  /* 0x000076100e257816 */ /* 0x000fe20000000025 */
[----:B------:R-:W-:Y:S01]  /*250d0*/  IMAD.WIDE.U32 R6, R19, 0x66666667, RZ ;  /* 0x6666666713067825 */ /* 0x000fe200078e00ff */
[----:B------:R-:W-:-:S03]  /*250e0*/  MOV R16, R42 ;  /* 0x0000002a00107202 */ /* 0x000fc60000000f00 */
[----:B------:R-:W-:-:S04]  /*250f0*/  IMAD.WIDE.U32 R4, P0, R19, 0x66666666, R4 ;  /* 0x6666666613047825 */ /* 0x000fc80007800004 */
[----:B------:R-:W-:Y:S01]  /*25100*/  IMAD.X R13, RZ, RZ, RZ, P0 ;  /* 0x000000ffff0d7224 */ /* 0x000fe200000e06ff */
[----:B------:R-:W-:Y:S01]  /*25110*/  IADD3 RZ, P0, PT, R7, R4, RZ ;  /* 0x0000000407ff7210 */ /* 0x000fe20007f1e0ff */
[----:B------:R-:W-:Y:S01]  /*25120*/  VIADD R42, R42, 0x1 ;  /* 0x000000012a2a7836 */ /* 0x000fe20000000000 */
[----:B------:R-:W-:Y:S02]  /*25130*/  MOV R12, R5 ;  /* 0x00000005000c7202 */ /* 0x000fe40000000f00 */
[----:B------:R-:W-:-:S03]  /*25140*/  IADD3 R4, P2, PT, R19, 0x9, RZ ;  /* 0x0000000913047810 */ /* 0x000fc60007f5e0ff */
[----:B------:R-:W-:-:S03]  /*25150*/  IMAD.WIDE.U32.X R12, R21, 0x66666666, R12, P0 ;  /* 0x66666666150c7825 */ /* 0x000fc600000e040c */
[----:B------:R-:W-:-:S04]  /*25160*/  IADD3 R5, P0, PT, R12, -0x66666667, RZ ;  /* 0x999999990c057810 */ /* 0x000fc80007f1e0ff */
[----:B------:R-:W-:Y:S02]  /*25170*/  IADD3.X R7, PT, PT, R13, -0x66666667, RZ, P0, !PT ;  /* 0x999999990d077810 */ /* 0x000fe400007fe4ff */
[----:B------:R-:W-:Y:S01]  /*25180*/  ISETP.GT.U32.AND P0, PT, R4, 0x12, PT ;  /* 0x000000120400780c */ /* 0x000fe20003f04070 */
[----:B------:R-:W-:Y:S01]  /*25190*/  VIADD R4, R14, 0x1 ;  /* 0x000000010e047836 */ /* 0x000fe20000000000 */
[----:B------:R-:W-:Y:S01]  /*251a0*/  SEL R6, R7, R13, P1 ;  /* 0x0000000d07067207 */ /* 0x000fe20000800000 */
[----:B------:R-:W-:Y:S01]  /*251b0*/  IMAD.X R7, RZ, RZ, R21, P2 ;  /* 0x000000ffff077224 */ /* 0x000fe200010e0615 */
[----:B------:R-:W-:Y:S02]  /*251c0*/  SEL R5, R5, R12, P1 ;  /* 0x0000000c05057207 */ /* 0x000fe40000800000 */
[----:B------:R-:W-:Y:S02]  /*251d0*/  PRMT R14, R4, 0x7610, R14 ;  /* 0x00007610040e7816 */ /* 0x000fe4000000000e */
[----:B------:R-:W-:-:S02]  /*251e0*/  ISETP.GT.U32.AND.EX P0, PT, R7, RZ, PT, P0 ;  /* 0x000000ff0700720c */ /* 0x000fc40003f04100 */
[----:B------:R-:W-:-:S04]  /*251f0*/  SHF.R.S64 R5, R5, 0x2, R6 ;  /* 0x0000000205057819 */ /* 0x000fc80000001006 */
[----:B------:R-:W-:-:S04]  /*25200*/  LEA.HI R5, P1, R6, R5, RZ, 0x1 ;  /* 0x0000000506057211 */ /* 0x000fc800078308ff */
[----:B------:R-:W-:Y:S01]  /*25210*/  LEA.HI.X.SX32 R6, R6, RZ, 0x1e, P1 ;  /* 0x000000ff06067211 */ /* 0x000fe200008ff6ff */
[----:B------:R-:W-:-:S03]  /*25220*/  IMAD.MOV.U32 R19, RZ, RZ, R5 ;  /* 0x000000ffff137224 */ /* 0x000fc600078e0005 */
[----:B------:R-:W-:Y:S01]  /*25230*/  MOV R21, R6 ;  /* 0x0000000600157202 */ /* 0x000fe20000000f00 */
[----:B------:R-:W-:Y:S06]  /*25240*/  @P0 BRA `(.L_x_945) ;  /* 0xfffffffc00940947 */ /* 0x000fec000383ffff */
[----:B------:R-:W-:Y:S05]  /*25250*/  BSYNC.RECONVERGENT B2 ;  /* 0x0000000000027941 */ /* 0x000fea0003800200 */
.L_x_944:
[----:B------:R-:W-:Y:S01]  /*25260*/  BSSY.RECONVERGENT B2, `(.L_x_946) ;  /* 0x000001d000027945 */ /* 0x000fe20003800200 */
[----:B------:R-:W-:-:S07]  /*25270*/  IMAD.MOV.U32 R14, RZ, RZ, RZ ;  /* 0x000000ffff0e7224 */ /* 0x000fce00078e00ff */
.L_x_947:
[C---:B0-----:R-:W-:Y:S01]  /*25280*/  IMAD.WIDE.U32 R4, R15.reuse, 0x66666667, RZ ;  /* 0x666666670f047825 */ /* 0x041fe200078e00ff */
[----:B------:R-:W-:-:S03]  /*25290*/  ISETP.LT.AND P1, PT, R15, RZ, PT ;  /* 0x000000ff0f00720c */ /* 0x000fc60003f21270 */
[----:B------:R-:W-:-:S04]  /*252a0*/  IMAD.WIDE.U32 R12, R17, 0x66666667, RZ ;  /* 0x66666667110c7825 */ /* 0x000fc800078e00ff */
[----:B------:R-:W-:-:S04]  /*252b0*/  IMAD.WIDE.U32 R4, P0, R17, 0x66666666, R4 ;  /* 0x6666666611047825 */ /* 0x000fc80007800004 */
[----:B------:R-:W-:Y:S01]  /*252c0*/  IMAD.X R7, RZ, RZ, RZ, P0 ;  /* 0x000000ffff077224 */ /* 0x000fe200000e06ff */
[----:B------:R-:W-:Y:S02]  /*252d0*/  IADD3 RZ, P0, PT, R13, R4, RZ ;  /* 0x000000040dff7210 */ /* 0x000fe40007f1e0ff */
[----:B------:R-:W-:Y:S02]  /*252e0*/  MOV R6, R5 ;  /* 0x0000000500067202 */ /* 0x000fe40000000f00 */
[----:B------:R-:W-:-:S03]  /*252f0*/  IADD3 R4, P2, PT, R17, 0x9, RZ ;  /* 0x0000000911047810 */ /* 0x000fc60007f5e0ff */
[----:B------:R-:W-:-:S04]  /*25300*/  IMAD.WIDE.U32.X R6, R15, 0x66666666, R6, P0 ;  /* 0x666666660f067825 */ /* 0x000fc800000e0406 */
[----:B------:R-:W-:Y:S01]  /*25310*/  IMAD.X R15, RZ, RZ, R15, P2 ;  /* 0x000000ffff0f7224 */ /* 0x000fe200010e060f */
[----:B------:R-:W-:-:S04]  /*25320*/  IADD3 R5, P0, PT, R6, -0x66666667, RZ ;  /* 0x9999999906057810 */ /* 0x000fc80007f1e0ff */
[----:B------:R-:W-:Y:S02]  /*25330*/  IADD3.X R13, PT, PT, R7, -0x66666667, RZ, P0, !PT ;  /* 0x99999999070d7810 */ /* 0x000fe400007fe4ff */
[----:B------:R-:W-:Y:S02]  /*25340*/  SEL R12, R5, R6, P1 ;  /* 0x00000006050c7207 */ /* 0x000fe40000800000 */
[----:B------:R-:W-:Y:S02]  /*25350*/  SEL R7, R13, R7, P1 ;  /* 0x000000070d077207 */ /* 0x000fe40000800000 */
[----:B------:R-:W-:Y:S02]  /*25360*/  IADD3 R6, PT, PT, R1, -R14, R16 ;  /* 0x8000000e01067210 */ /* 0x000fe40007ffe010 */
[----:B------:R-:W-:Y:S02]  /*25370*/  SHF.R.S64 R12, R12, 0x2, R7 ;  /* 0x000000020c0c7819 */ /* 0x000fe40000001007 */
[----:B------:R-:W-:-:S02]  /*25380*/  ISETP.GT.U32.AND P0, PT, R4, 0x12, PT ;  /* 0x000000120400780c */ /* 0x000fc40003f04070 */
[----:B------:R-:W-:Y:S02]  /*25390*/  LEA.HI R12, P1, R7, R12, RZ, 0x1 ;  /* 0x0000000c070c7211 */ /* 0x000fe400078308ff */
[----:B------:R-:W-:Y:S02]  /*253a0*/  ISETP.GT.U32.AND.EX P0, PT, R15, RZ, PT, P0 ;  /* 0x000000ff0f00720c */ /* 0x000fe40003f04100 */
[----:B------:R-:W-:Y:S01]  /*253b0*/  MOV R4, R14 ;  /* 0x0000000e00047202 */ /* 0x000fe20000000f00 */
[----:B------:R-:W-:Y:S01]  /*253c0*/  IMAD R5, R12, -0xa, R17 ;  /* 0xfffffff60c057824 */ /* 0x000fe200078e0211 */
[----:B------:R-:W-:Y:S01]  /*253d0*/  LEA.HI.X.SX32 R15, R7, RZ, 0x1e, P1 ;  /* 0x000000ff070f7211 */ /* 0x000fe200008ff6ff */
[----:B------:R-:W-:Y:S02]  /*253e0*/  VIADD R14, R14, 0x1 ;  /* 0x000000010e0e7836 */ /* 0x000fe40000000000 */
[----:B------:R-:W-:Y:S02]  /*253f0*/  VIADD R5, R5, 0x30 ;  /* 0x0000003005057836 */ /* 0x000fe40000000000 */
[----:B------:R-:W-:-:S03]  /*25400*/  IMAD.MOV.U32 R17, RZ, RZ, R12 ;  /* 0x000000ffff117224 */ /* 0x000fc600078e000c */
[----:B------:R0:W-:Y:S01]  /*25410*/  STL.U8 [R6+0xa0], R5 ;  /* 0x0000a00506007387 */ /* 0x0001e20000100000 */
[----:B------:R-:W-:Y:S05]  /*25420*/  @P0 BRA `(.L_x_947) ;  /* 0xfffffffc00940947 */ /* 0x000fea000383ffff */
[----:B------:R-:W-:Y:S05]  /*25430*/  BSYNC.RECONVERGENT B2 ;  /* 0x0000000000027941 */ /* 0x000fea0003800200 */
.L_x_946:
[----:B0-----:R-:W-:Y:S02]  /*25440*/  HFMA2 R6, -RZ, RZ, 0, 2.86102294921875e-06 ;  /* 0x00000030ff067431 */ /* 0x001fe400000001ff */
[----:B------:R-:W-:Y:S01]  /*25450*/  IMAD.IADD R5, R1, 0x1, R4 ;  /* 0x0000000101057824 */ /* 0x000fe200078e0204 */
[----:B------:R-:W-:Y:S01]  /*25460*/  ISETP.GE.U32.AND P2, PT, R16, 0x3, PT ;  /* 0x000000031000780c */ /* 0x000fe20003f46070 */
[----:B------:R-:W-:Y:S01]  /*25470*/  BSSY.RECONVERGENT B2, `(.L_x_948) ;  /* 0x0000014000027945 */ /* 0x000fe20003800200 */
[----:B------:R-:W-:Y:S01]  /*25480*/  LOP3.LUT R19, R42, 0x3, RZ, 0xc0, !PT ;  /* 0x000000032a137812 */ /* 0x000fe200078ec0ff */
[----:B------:R-:W-:Y:S01]  /*25490*/  IMAD.MOV.U32 R4, RZ, RZ, RZ ;  /* 0x000000ffff047224 */ /* 0x000fe200078e00ff */
[----:B------:R0:W-:Y:S02]  /*254a0*/  STL.U8 [R5+0xa1], R6 ;  /* 0x0000a10605007387 */ /* 0x0001e40000100000 */
[----:B------:R-:W-:-:S07]  /*254b0*/  ISETP.NE.AND P0, PT, R19, RZ, PT ;  /* 0x000000ff1300720c */ /* 0x000fce0003f05270 */
[----:B------:R-:W-:Y:S06]  /*254c0*/  @!P2 BRA `(.L_x_949) ;  /* 0x000000000038a947 */ /* 0x000fec0003800000 */
[----:B------:R-:W-:Y:S02]  /*254d0*/  LOP3.LUT R4, R42, 0xfffffffc, RZ, 0xc0, !PT ;  /* 0xfffffffc2a047812 */ /* 0x000fe400078ec0ff */
[----:B0-----:R-:W-:-:S07]  /*254e0*/  MOV R5, RZ ;  /* 0x000000ff00057202 */ /* 0x001fce0000000f00 */
.L_x_950:
        /* <DEDUP_REMOVED lines=12> */
.L_x_949:
[----:B------:R-:W-:Y:S05]  /*255b0*/  BSYNC.RECONVERGENT B2 ;  /* 0x0000000000027941 */ /* 0x000fea0003800200 */
.L_x_948:
[----:B------:R-:W-:Y:S04]  /*255c0*/  BSSY.RECONVERGENT B2, `(.L_x_951) ;  /* 0x000000d000027945 */ /* 0x000fe80003800200 */
[----:B------:R-:W-:Y:S05]  /*255d0*/  @!P0 BRA `(.L_x_952) ;  /* 0x00000000002c8947 */ /* 0x000fea0003800000 */
[----:B0-----:R-:W-:-:S05]  /*255e0*/  IADD3 R5, PT, PT, R1, R4, RZ ;  /* 0x0000000401057210 */ /* 0x001fca0007ffe0ff */
        /* <DEDUP_REMOVED lines=10> */
.L_x_952:
[----:B------:R-:W-:Y:S05]  /*25690*/  BSYNC.RECONVERGENT B2 ;  /* 0x0000000000027941 */ /* 0x000fea0003800200 */
.L_x_951:
[----:B------:R-:W-:Y:S01]  /*256a0*/  BSSY.RECONVERGENT B2, `(.L_x_953) ;  /* 0x000001b000027945 */ /* 0x000fe20003800200 */
[----:B------:R-:W-:-:S03]  /*256b0*/  IMAD.MOV.U32 R17, RZ, RZ, RZ ;  /* 0x000000ffff117224 */ /* 0x000fc600078e00ff */
[----:B------:R-:W-:Y:S05]  /*256c0*/  @!P2 BRA `(.L_x_954) ;  /* 0x000000000060a947 */ /* 0x000fea0003800000 */
[----:B------:R-:W-:Y:S01]  /*256d0*/  LOP3.LUT R17, R42, 0xfffffffc, RZ, 0xc0, !PT ;  /* 0xfffffffc2a117812 */ /* 0x000fe200078ec0ff */
[----:B------:R-:W-:-:S07]  /*256e0*/  IMAD.MOV.U32 R18, RZ, RZ, RZ ;  /* 0x000000ffff127224 */ /* 0x000fce00078e00ff */
.L_x_955:
[----:B01----:R-:W-:-:S05]  /*256f0*/  IADD3 R15, PT, PT, R1, R18, RZ ;  /* 0x00000012010f7210 */ /* 0x003fca0007ffe0ff */
        /* <DEDUP_REMOVED lines=16> */
[----:B------:R-:W-:Y:S02]  /*25800*/  IMAD.MOV.U32 R7, RZ, RZ, RZ ;  /* 0x000000ffff077224 */ /* 0x000fe400078e00ff */
[----:B------:R-:W-:-:S03]  /*25810*/  IMAD.MOV.U32 R13, RZ, RZ, RZ ;  /* 0x000000ffff0d7224 */ /* 0x000fc600078e00ff */
[----:B------:R0:W-:Y:S04]  /*25820*/  STL.128 [R21], R4 ;  /* 0x0000000415007387 */ /* 0x0001e80000100c00 */
[----:B------:R0:W-:Y:S01]  /*25830*/  STL.128 [R21+0x10], R12 ;  /* 0x0000100c15007387 */ /* 0x0001e20000100c00 */
[----:B------:R-:W-:Y:S05]  /*25840*/  @P1 BRA `(.L_x_955) ;  /* 0xfffffffc00a81947 */ /* 0x000fea000383ffff */
.L_x_954:
[----:B------:R-:W-:Y:S05]  /*25850*/  BSYNC.RECONVERGENT B2 ;  /* 0x0000000000027941 */ /* 0x000fea0003800200 */
.L_x_953:
[----:B------:R-:W-:Y:S04]  /*25860*/  BSSY.RECONVERGENT B2, `(.L_x_956) ;  /* 0x0000011000027945 */ /* 0x000fe80003800200 */
[----:B------:R-:W-:Y:S05]  /*25870*/  @!P0 BRA `(.L_x_957) ;  /* 0x00000000003c8947 */ /* 0x000fea0003800000 */
[----:B01----:R-:W-:-:S05]  /*25880*/  IADD3 R6, PT, PT, R1, R17, RZ ;  /* 0x0000001101067210 */ /* 0x003fca0007ffe0ff */
[----:B--234-:R-:W2:Y:S01]  /*25890*/  LDL.U8 R4, [R6] ;  /* 0x0000000006047983 */ /* 0x01cea20000100000 */
[----:B------:R-:W-:Y:S01]  /*258a0*/  IMAD R17, R17, 0x8, R0 ;  /* 0x0000000811117824 */ /* 0x000fe200078e0200 */
[----:B------:R-:W-:Y:S01]  /*258b0*/  ISETP.NE.AND P0, PT, R19, 0x1, PT ;  /* 0x000000011300780c */ /* 0x000fe20003f05270 */
[----:B------:R-:W-:-:S05]  /*258c0*/  IMAD.MOV.U32 R5, RZ, RZ, RZ ;  /* 0x000000ffff057224 */ /* 0x000fca00078e00ff */
[----:B--2---:R0:W-:Y:S07]  /*258d0*/  STL.64 [R17], R4 ;  /* 0x0000000411007387 */ /* 0x0041ee0000100a00 */
[----:B------:R-:W-:Y:S05]  /*258e0*/  @!P0 BRA `(.L_x_957) ;  /* 0x0000000000208947 */ /* 0x000fea0003800000 */
[----:B0-----:R-:W2:Y:S01]  /*258f0*/  LDL.U8 R4, [R6+0x1] ;  /* 0x0000010006047983 */ /* 0x001ea20000100000 */
[----:B------:R-:W-:Y:S02]  /*25900*/  MOV R5, RZ ;  /* 0x000000ff00057202 */ /* 0x000fe40000000f00 */
[----:B------:R-:W-:-:S03]  /*25910*/  ISETP.NE.AND P0, PT, R19, 0x2, PT ;  /* 0x000000021300780c */ /* 0x000fc60003f05270 */
[----:B--2---:R0:W-:Y:S10]  /*25920*/  STL.64 [R17+0x8], R4 ;  /* 0x0000080411007387 */ /* 0x0041f40000100a00 */
[----:B------:R-:W-:Y:S05]  /*25930*/  @!P0 BRA `(.L_x_957) ;  /* 0x00000000000c8947 */ /* 0x000fea0003800000 */
[----:B0-----:R-:W2:Y:S01]  /*25940*/  LDL.U8 R4, [R6+0x2] ;  /* 0x0000020006047983 */ /* 0x001ea20000100000 */
[----:B------:R-:W-:-:S05]  /*25950*/  IMAD.MOV.U32 R5, RZ, RZ, RZ ;  /* 0x000000ffff057224 */ /* 0x000fca00078e00ff */
[----:B--2---:R0:W-:Y:S02]  /*25960*/  STL.64 [R17+0x10], R4 ;  /* 0x0000100411007387 */ /* 0x0041e40000100a00 */
.L_x_957:
[----:B------:R-:W-:Y:S05]  /*25970*/  BSYNC.RECONVERGENT B2 ;  /* 0x0000000000027941 */ /* 0x000fea0003800200 */
.L_x_956:
[----:B------:R-:W-:Y:S01]  /*25980*/  ISETP.GE.U32.AND P0, PT, R16, 0xf, PT ;  /* 0x0000000f1000780c */ /* 0x000fe20003f06070 */
[----:B------:R-:W-:Y:S01]  /*25990*/  BSSY.RECONVERGENT B2, `(.L_x_958) ;  /* 0x0000172000027945 */ /* 0x000fe20003800200 */
[----:B------:R-:W-:Y:S02]  /*259a0*/  HFMA2 R43, -RZ, RZ, 0, 0 ;  /* 0x00000000ff2b7431 */ /* 0x000fe400000001ff */
[----:B------:R-:W-:Y:S02]  /*259b0*/  IMAD.MOV.U32 R44, RZ, RZ, RZ ;  /* 0x000000ffff2c7224 */ /* 0x000fe400078e00ff */
[----:B------:R-:W-:Y:S02]  /*259c0*/  IMAD.MOV.U32 R48, RZ, RZ, RZ ;  /* 0x000000ffff307224 */ /* 0x000fe400078e00ff */
[----:B------:R-:W-:-:S05]  /*259d0*/  IMAD.MOV.U32 R46, RZ, RZ, RZ ;  /* 0x000000ffff2e7224 */ /* 0x000fca00078e00ff */
[----:B------:R-:W-:Y:S05]  /*259e0*/  @!P0 BRA `(.L_x_959) ;  /* 0x0000001400b08947 */ /* 0x000fea0003800000 */
[----:B------:R-:W-:Y:S01]  /*259f0*/  ISETP.GE.U32.AND P1, PT, R42, 0x40, PT ;  /* 0x000000402a00780c */ /* 0x000fe20003f26070 */
[----:B------:R-:W-:Y:S01]  /*25a00*/  BSSY.RECONVERGENT B3, `(.L_x_960) ;  /* 0x00000cd000037945 */ /* 0x000fe20003800200 */
[----:B------:R-:W-:Y:S02]  /*25a10*/  SHF.R.U32.HI R47, RZ, 0x4, R42 ;  /* 0x00000004ff2f7819 */ /* 0x000fe4000001162a */
[----:B------:R-:W-:Y:S02]  /*25a20*/  CS2R R44, SRZ ;  /* 0x00000000002c7805 */ /* 0x000fe4000001ff00 */
[----:B------:R-:W-:Y:S01]  /*25a30*/  MOV R48, RZ ;  /* 0x000000ff00307202 */ /* 0x000fe20000000f00 */
[----:B------:R-:W-:Y:S01]  /*25a40*/  IMAD.MOV.U32 R46, RZ, RZ, RZ ;  /* 0x000000ffff2e7224 */ /* 0x000fe200078e00ff */
[----:B------:R-:W-:Y:S01]  /*25a50*/  VIMNMX.U32 R47, PT, PT, R47, 0x1, !PT ;  /* 0x000000012f2f7848 */ /* 0x000fe20007fe0000 */
[----:B------:R-:W-:-:S03]  /*25a60*/  IMAD.MOV.U32 R43, RZ, RZ, RZ ;  /* 0x000000ffff2b7224 */ /* 0x000fc600078e00ff */
[----:B------:R-:W-:-:S04]  /*25a70*/  LOP3.LUT R49, R47, 0x3, RZ, 0xc0, !PT ;  /* 0x000000032f317812 */ /* 0x000fc800078ec0ff */
[----:B------:R-:W-:Y:S01]  /*25a80*/  ISETP.NE.AND P0, PT, R49, RZ, PT ;  /* 0x000000ff3100720c */ /* 0x000fe20003f05270 */
[----:B------:R-:W-:-:S12]  /*25a90*/  @!P1 BRA `(.L_x_961) ;  /* 0x0000000c000c9947 */ /* 0x000fd80003800000 */
[----:B------:R-:W-:Y:S01]  /*25aa0*/  LOP3.LUT R45, R47, 0xffffffc, RZ, 0xc0, !PT ;  /* 0x0ffffffc2f2d7812 */ /* 0x000fe200078ec0ff */
[----:B------:R-:W-:Y:S01]  /*25ab0*/  IMAD.MOV.U32 R48, RZ, RZ, RZ ;  /* 0x000000ffff307224 */ /* 0x000fe200078e00ff */
[----:B------:R-:W-:Y:S01]  /*25ac0*/  MOV R50, RZ ;  /* 0x000000ff00327202 */ /* 0x000fe20000000f00 */
[----:B------:R-:W-:-:S07]  /*25ad0*/  IMAD.MOV.U32 R46, RZ, RZ, RZ ;  /* 0x000000ffff2e7224 */ /* 0x000fce00078e00ff */
.L_x_962:
[----:B0-234-:R-:W-:-:S05]  /*25ae0*/  SHF.L.U32 R5, R50, 0x1, RZ ;  /* 0x0000000132057819 */ /* 0x01dfca00000006ff */
[----:B------:R-:W-:-:S05]  /*25af0*/  IMAD R54, R5, 0x8, R0 ;  /* 0x0000000805367824 */ /* 0x000fca00078e0200 */
[----:B-1----:R-:W2:Y:S04]  /*25b00*/  LDL.128 R4, [R54] ;  /* 0x0000000036047983 */ /* 0x002ea80000100c00 */
[----:B------:R-:W3:Y:S04]  /*25b10*/  LDL.128 R12, [R54+0x10] ;  /* 0x00001000360c7983 */ /* 0x000ee80000100c00 */
[----:B------:R-:W4:Y:S04]  /*25b20*/  LDL.128 R16, [R54+0x20] ;  /* 0x0000200036107983 */ /* 0x000f280000100c00 */
[----:B------:R-:W5:Y:S01]  /*25b30*/  LDL.128 R20, [R54+0x30] ;  /* 0x0000300036147983 */ /* 0x000f620000100c00 */
[----:B------:R-:W-:-:S02]  /*25b40*/  VIADD R50, R50, 0x4 ;  /* 0x0000000432327836 */ /* 0x000fc40000000000 */
[C---:B--2---:R-:W-:Y:S01]  /*25b50*/  IMAD R51, R5.reuse, 0x114253d5, RZ ;  /* 0x114253d505337824 */ /* 0x044fe200078e02ff */
[----:B------:R-:W-:Y:S01]  /*25b60*/  SHF.L.U32 R5, R5, 0x1f, RZ ;  /* 0x0000001f05057819 */ /* 0x000fe200000006ff */
[----:B------:R-:W-:-:S04]  /*25b70*/  IMAD.WIDE.U32 R52, R4, 0x114253d5, RZ ;  /* 0x114253d504347825 */ /* 0x000fc800078e00ff */
[C---:B------:R-:W-:Y:S02]  /*25b80*/  IMAD R51, R4.reuse, -0x783c846f, R51 ;  /* 0x87c37b9104337824 */ /* 0x040fe400078e0233 */
[C---:B------:R-:W-:Y:S02]  /*25b90*/  IMAD R5, R4.reuse, -0x775ed616, R5 ;  /* 0x88a129ea04057824 */ /* 0x040fe400078e0205 */
[----:B------:R-:W-:Y:S02]  /*25ba0*/  IMAD.IADD R51, R53, 0x1, R51 ;  /* 0x0000000135337824 */ /* 0x000fe400078e0233 */
[----:B------:R-:W-:-:S03]  /*25bb0*/  IMAD.WIDE.U32 R52, R4, -0x80000000, RZ ;  /* 0x8000000004347825 */ /* 0x000fc600078e00ff */
[----:B------:R-:W-:Y:S01]  /*25bc0*/  SHF.R.U32.HI R51, RZ, 0x1, R51 ;  /* 0x00000001ff337819 */ /* 0x000fe20000011633 */
[----:B------:R-:W-:-:S03]  /*25bd0*/  IMAD.IADD R5, R53, 0x1, R5 ;  /* 0x0000000135057824 */ /* 0x000fc600078e0205 */
[----:B------:R-:W-:Y:S01]  /*25be0*/  LOP3.LUT R4, R51, R52, RZ, 0xfc, !PT ;  /* 0x0000003433047212 */ /* 0x000fe200078efcff */
[----:B------:R-:W-:-:S04]  /*25bf0*/  IMAD R5, R5, 0x2745937f, RZ ;  /* 0x2745937f05057824 */ /* 0x000fc800078e02ff */
[C---:B------:R-:W-:Y:S02]  /*25c00*/  IMAD R51, R4.reuse, 0x4cf5ad43, R5 ;  /* 0x4cf5ad4304337824 */ /* 0x040fe400078e0205 */
[----:B------:R-:W-:-:S04]  /*25c10*/  IMAD.WIDE.U32 R4, R4, 0x2745937f, RZ ;  /* 0x2745937f04047825 */ /* 0x000fc800078e00ff */
[----:B------:R-:W-:Y:S01]  /*25c20*/  IMAD.IADD R52, R5, 0x1, R51 ;  /* 0x0000000105347824 */ /* 0x000fe200078e0233 */
[----:B------:R-:W-:Y:S01]  /*25c30*/  LOP3.LUT R44, R4, R44, RZ, 0x3c, !PT ;  /* 0x0000002c042c7212 */ /* 0x000fe200078e3cff */
[----:B------:R-:W-:Y:S02]  /*25c40*/  IMAD R5, R7, 0x2745937f, RZ ;  /* 0x2745937f07057824 */ /* 0x000fe400078e02ff */
[----:B------:R-:W-:Y:S01]  /*25c50*/  IMAD R4, R6, 0x4e8b26fe, RZ ;  /* 0x4e8b26fe06047824 */ /* 0x000fe200078e02ff */
[----:B------:R-:W-:Y:S01]  /*25c60*/  LOP3.LUT R43, R52, R43, RZ, 0x3c, !PT ;  /* 0x0000002b342b7212 */ /* 0x000fe200078e3cff */
[C---:B------:R-:W-:Y:S02]  /*25c70*/  IMAD R5, R6.reuse, 0x4cf5ad43, R5 ;  /* 0x4cf5ad4306057824 */ /* 0x040fe400078e0205 */
[----:B------:R-:W-:-:S05]  /*25c80*/  IMAD.WIDE.U32 R6, R6, 0x2745937f, RZ ;  /* 0x2745937f06067825 */ /* 0x000fca00078e00ff */
[----:B------:R-:W-:Y:S01]  /*25c90*/  IADD3 R51, PT, PT, R7, R5, RZ ;  /* 0x0000000507337210 */ /* 0x000fe20007ffe0ff */
[C---:B---3--:R-:W-:Y:S01]  /*25ca0*/  IMAD R5, R13.reuse, 0x114253d5, RZ ;  /* 0x114253d50d057824 */ /* 0x048fe200078e02ff */
[----:B------:R-:W-:Y:S02]  /*25cb0*/  SHF.L.U32 R13, R13, 0x1f, RZ ;  /* 0x0000001f0d0d7819 */ /* 0x000fe400000006ff */
[----:B------:R-:W-:Y:S01]  /*25cc0*/  SHF.R.U64 R7, R6, 0x1f, R51 ;  /* 0x0000001f06077819 */ /* 0x000fe20000001233 */
[C---:B------:R-:W-:Y:S01]  /*25cd0*/  IMAD R53, R12.reuse, -0x783c846f, R5 ;  /* 0x87c37b910c357824 */ /* 0x040fe200078e0205 */
[----:B------:R-:W-:Y:S01]  /*25ce0*/  SHF.R.U32.HI R51, RZ, 0x1f, R51 ;  /* 0x0000001fff337819 */ /* 0x000fe20000011633 */
[----:B------:R-:W-:-:S03]  /*25cf0*/  IMAD R55, R12, -0x775ed616, R13 ;  /* 0x88a129ea0c377824 */ /* 0x000fc600078e020d */
[----:B------:R-:W-:Y:S01]  /*25d00*/  LOP3.LUT R51, R51, R4, RZ, 0xfc, !PT ;  /* 0x0000000433337212 */ /* 0x000fe200078efcff */
[----:B------:R-:W-:-:S04]  /*25d10*/  IMAD.WIDE.U32 R4, R12, 0x114253d5, RZ ;  /* 0x114253d50c047825 */ /* 0x000fc800078e00ff */
[----:B------:R-:W-:Y:S02]  /*25d20*/  IMAD R4, R51, 0x114253d5, RZ ;  /* 0x114253d533047824 */ /* 0x000fe400078e02ff */
[----:B------:R-:W-:Y:S02]  /*25d30*/  IMAD.IADD R6, R5, 0x1, R53 ;  /* 0x0000000105067824 */ /* 0x000fe400078e0235 */
[C---:B------:R-:W-:Y:S02]  /*25d40*/  IMAD R51, R7.reuse, -0x783c846f, R4 ;  /* 0x87c37b9107337824 */ /* 0x040fe400078e0204 */
[----:B------:R-:W-:Y:S01]  /*25d50*/  IMAD.WIDE.U32 R4, R7, 0x114253d5, RZ ;  /* 0x114253d507047825 */ /* 0x000fe200078e00ff */
[----:B------:R-:W-:Y:S02]  /*25d60*/  SHF.R.U32.HI R53, RZ, 0x1, R6 ;  /* 0x00000001ff357819 */ /* 0x000fe40000011606 */
[----:B------:R-:W-:Y:S01]  /*25d70*/  SHF.L.W.U32.HI R7, R43, 0x1b, R44 ;  /* 0x0000001b2b077819 */ /* 0x000fe20000010e2c */
[----:B------:R-:W-:Y:S01]  /*25d80*/  IMAD.WIDE.U32 R12, R12, -0x80000000, RZ ;  /* 0x800000000c0c7825 */ /* 0x000fe200078e00ff */
[----:B------:R-:W-:-:S02]  /*25d90*/  SHF.L.W.U32.HI R43, R44, 0x1b, R43 ;  /* 0x0000001b2c2b7819 */ /* 0x000fc40000010e2b */
[-C--:B------:R-:W-:Y:S01]  /*25da0*/  IADD3 R7, P1, PT, R7, R48.reuse, RZ ;  /* 0x0000003007077210 */ /* 0x080fe20007f3e0ff */
[----:B------:R-:W-:Y:S01]  /*25db0*/  IMAD.IADD R5, R5, 0x1, R51 ;  /* 0x0000000105057824 */ /* 0x000fe200078e0233 */
[----:B------:R-:W-:Y:S01]  /*25dc0*/  LOP3.LUT R51, R4, R48, RZ, 0x3c, !PT ;  /* 0x0000003004337212 */ /* 0x000fe200078e3cff */
[----:B------:R-:W-:Y:S01]  /*25dd0*/  IMAD.IADD R4, R13, 0x1, R55 ;  /* 0x000000010d047824 */ /* 0x000fe200078e0237 */
[----:B------:R-:W-:Y:S01]  /*25de0*/  LOP3.LUT R6, R53, R12, RZ, 0xfc, !PT ;  /* 0x0000000c35067212 */ /* 0x000fe200078efcff */
[----:B------:R-:W-:Y:S01]  /*25df0*/  IMAD.X R43, R43, 0x1, R46, P1 ;  /* 0x000000012b2b7824 */ /* 0x000fe200008e062e */
[----:B------:R-:W-:Y:S01]  /*25e00*/  LOP3.LUT R48, R5, R46, RZ, 0x3c, !PT ;  /* 0x0000002e05307212 */ /* 0x000fe200078e3cff */
[----:B------:R-:W-:Y:S02]  /*25e10*/  IMAD R53, R4, 0x2745937f, RZ ;  /* 0x2745937f04357824 */ /* 0x000fe400078e02ff */
[----:B------:R-:W-:Y:S02]  /*25e20*/  HFMA2 R4, -RZ, RZ, 54.875, -1833 ;  /* 0x52dce729ff047431 */ /* 0x000fe400000001ff */
[----:B------:R-:W-:-:S02]  /*25e30*/  IMAD.MOV.U32 R5, RZ, RZ, 0x0 ;  /* 0x00000000ff057424 */ /* 0x000fc400078e00ff */
[----:B------:R-:W-:Y:S02]  /*25e40*/  IMAD R53, R6, 0x4cf5ad43, R53 ;  /* 0x4cf5ad4306357824 */ /* 0x000fe400078e0235 */
[----:B------:R-:W-:Y:S01]  /*25e50*/  IMAD R55, R43, 0x5, RZ ;  /* 0x000000052b377824 */ /* 0x000fe200078e02ff */
[----:B------:R-:W-:Y:S02]  /*25e60*/  SHF.L.W.U32.HI R43, R48, 0x1f, R51 ;  /* 0x0000001f302b7819 */ /* 0x000fe40000010e33 */
[----:B------:R-:W-:Y:S01]  /*25e70*/  SHF.L.W.U32.HI R48, R51, 0x1f, R48 ;  /* 0x0000001f33307819 */ /* 0x000fe20000010e30 */
[----:B------:R-:W-:-:S04]  /*25e80*/  IMAD.WIDE.U32 R12, R7, 0x5, R4 ;  /* 0x00000005070c7825 */ /* 0x000fc800078e0004 */
[----:B------:R-:W-:Y:S01]  /*25e90*/  IMAD.WIDE.U32 R6, R6, 0x2745937f, RZ ;  /* 0x2745937f06067825 */ /* 0x000fe200078e00ff */
[----:B------:R-:W-:-:S03]  /*25ea0*/  IADD3 R43, P1, PT, R43, R12, RZ ;  /* 0x0000000c2b2b7210 */ /* 0x000fc60007f3e0ff */
[----:B------:R-:W-:Y:S01]  /*25eb0*/  IMAD.IADD R13, R13, 0x1, R55 ;  /* 0x000000010d0d7824 */ /* 0x000fe200078e0237 */
[----:B------:R-:W-:Y:S02]  /*25ec0*/  LOP3.LUT R44, R6, R12, RZ, 0x3c, !PT ;  /* 0x0000000c062c7212 */ /* 0x000fe400078e3cff */
[----:B------:R-:W-:Y:S01]  /*25ed0*/  IADD3 R12, PT, PT, R7, R53, RZ ;  /* 0x00000035070c7210 */ /* 0x000fe20007ffe0ff */
[----:B------:R-:W-:Y:S02]  /*25ee0*/  IMAD R7, R15, 0x2745937f, RZ ;  /* 0x2745937f0f077824 */ /* 0x000fe400078e02ff */
[----:B------:R-:W-:Y:S01]  /*25ef0*/  IMAD.X R48, R48, 0x1, R13, P1 ;  /* 0x0000000130307824 */ /* 0x000fe200008e060d */
[----:B------:R-:W-:Y:S01]  /*25f00*/  LOP3.LUT R51, R12, R13, RZ, 0x3c, !PT ;  /* 0x0000000d0c337212 */ /* 0x000fe200078e3cff */
[C---:B------:R-:W-:Y:S02]  /*25f10*/  IMAD R15, R14.reuse, 0x4cf5ad43, R7 ;  /* 0x4cf5ad430e0f7824 */ /* 0x040fe400078e0207 */
[----:B------:R-:W-:-:S04]  /*25f20*/  IMAD.WIDE.U32 R6, R14, 0x2745937f, RZ ;  /* 0x2745937f0e067825 */ /* 0x000fc800078e00ff */
[----:B------:R-:W-:Y:S02]  /*25f30*/  IMAD.IADD R15, R7, 0x1, R15 ;  /* 0x00000001070f7824 */ /* 0x000fe400078e020f */
[----:B------:R-:W-:-:S03]  /*25f40*/  IMAD R14, R14, 0x4e8b26fe, RZ ;  /* 0x4e8b26fe0e0e7824 */ /* 0x000fc600078e02ff */
[----:B------:R-:W-:-:S04]  /*25f50*/  SHF.R.U32.HI R7, RZ, 0x1f, R15 ;  /* 0x0000001fff077819 */ /* 0x000fc8000001160f */
[----:B------:R-:W-:Y:S02]  /*25f60*/  LOP3.LUT R7, R7, R14, RZ, 0xfc, !PT ;  /* 0x0000000e07077212 */ /* 0x000fe400078efcff */
[----:B------:R-:W-:Y:S02]  /*25f70*/  SHF.R.U64 R14, R6, 0x1f, R15 ;  /* 0x0000001f060e7819 */ /* 0x000fe4000000120f */
[----:B------:R-:W-:Y:S01]  /*25f80*/  MOV R6, 0x38495ab5 ;  /* 0x38495ab500067802 */ /* 0x000fe20000000f00 */
[----:B------:R-:W-:Y:S02]  /*25f90*/  IMAD R13, R7, 0x114253d5, RZ ;  /* 0x114253d5070d7824 */ /* 0x000fe400078e02ff */
[----:B------:R-:W-:Y:S02]  /*25fa0*/  IMAD.MOV.U32 R7, RZ, RZ, 0x0 ;  /* 0x00000000ff077424 */ /* 0x000fe400078e00ff */
[C---:B------:R-:W-:Y:S02]  /*25fb0*/  IMAD R53, R14.reuse, -0x783c846f, R13 ;  /* 0x87c37b910e357824 */ /* 0x040fe400078e020d */
[----:B------:R-:W-:-:S04]  /*25fc0*/  IMAD.WIDE.U32 R12, R14, 0x114253d5, RZ ;  /* 0x114253d50e0c7825 */ /* 0x000fc800078e00ff */
[----:B------:R-:W-:-:S04]  /*25fd0*/  IMAD.WIDE.U32 R14, R43, 0x5, R6 ;  /* 0x000000052b0e7825 */ /* 0x000fc800078e0006 */
[----:B------:R-:W-:Y:S01]  /*25fe0*/  IMAD.IADD R43, R13, 0x1, R53 ;  /* 0x000000010d2b7824 */ /* 0x000fe200078e0235 */
[----:B------:R-:W-:Y:S01]  /*25ff0*/  SHF.L.W.U32.HI R13, R51, 0x1b, R44 ;  /* 0x0000001b330d7819 */ /* 0x000fe20000010e2c */
[----:B------:R-:W-:Y:S01]  /*26000*/  IMAD R53, R48, 0x5, RZ ;  /* 0x0000000530357824 */ /* 0x000fe200078e02ff */
[-C--:B------:R-:W-:Y:S02]  /*26010*/  LOP3.LUT R46, R12, R14.reuse, RZ, 0x3c, !PT ;  /* 0x0000000e0c2e7212 */ /* 0x080fe400078e3cff */
[----:B------:R-:W-:Y:S02]  /*26020*/  SHF.L.W.U32.HI R51, R44, 0x1b, R51 ;  /* 0x0000001b2c337819 */ /* 0x000fe40000010e33 */
[----:B------:R-:W-:Y:S02]  /*26030*/  IADD3 R48, PT, PT, R15, R53, RZ ;  /* 0x000000350f307210 */ /* 0x000fe40007ffe0ff */
[----:B------:R-:W-:Y:S01]  /*26040*/  IADD3 R15, P1, PT, R13, R14, RZ ;  /* 0x0000000e0d0f7210 */ /* 0x000fe20007f3e0ff */
[----:B----4-:R-:W-:Y:S01]  /*26050*/  IMAD R13, R17, 0x114253d5, RZ ;  /* 0x114253d5110d7824 */ /* 0x010fe200078e02ff */
[----:B------:R-:W-:-:S03]  /*26060*/  LOP3.LUT R43, R43, R48, RZ, 0x3c, !PT ;  /* 0x000000302b2b7212 */ /* 0x000fc600078e3cff */
        /* <DEDUP_REMOVED lines=10> */
[----:B------:R-:W-:Y:S01]  /*26110*/  SHF.L.W.U32.HI R51, R43, 0x1f, R46 ;  /* 0x0000001f2b337819 */ /* 0x000fe20000010e2e */
[----:B------:R-:W-:Y:S01]  /*26120*/  IMAD R17, R14, 0x2745937f, RZ ;  /* 0x2745937f0e117824 */ /* 0x000fe200078e02ff */
[----:B------:R-:W-:Y:S01]  /*26130*/  LOP3.LUT R12, R13, R16, RZ, 0xfc, !PT ;  /* 0x000000100d0c7212 */ /* 0x000fe200078efcff */
[----:B------:R-:W-:Y:S01]  /*26140*/  IMAD.WIDE.U32 R14, R15, 0x5, R4 ;  /* 0x000000050f0e7825 */ /* 0x000fe200078e0004 */
[----:B------:R-:W-:-:S03]  /*26150*/  SHF.L.W.U32.HI R43, R46, 0x1f, R43 ;  /* 0x0000001f2e2b7819 */ /* 0x000fc60000010e2b */
[C---:B------:R-:W-:Y:S02]  /*26160*/  IMAD R17, R12.reuse, 0x4cf5ad43, R17 ;  /* 0x4cf5ad430c117824 */ /* 0x040fe400078e0211 */
[----:B------:R-:W-:-:S04]  /*26170*/  IMAD.WIDE.U32 R12, R12, 0x2745937f, RZ ;  /* 0x2745937f0c0c7825 */ /* 0x000fc800078e00ff */
[----:B------:R-:W-:Y:S01]  /*26180*/  IMAD.IADD R16, R15, 0x1, R53 ;  /* 0x000000010f107824 */ /* 0x000fe200078e0235 */
[----:B------:R-:W-:Y:S01]  /*26190*/  IADD3 R17, PT, PT, R13, R17, RZ ;  /* 0x000000110d117210 */ /* 0x000fe20007ffe0ff */
[----:B------:R-:W-:Y:S01]  /*261a0*/  IMAD R13, R19, 0x2745937f, RZ ;  /* 0x2745937f130d7824 */ /* 0x000fe200078e02ff */
[-C--:B------:R-:W-:Y:S01]  /*261b0*/  IADD3 R15, P1, PT, R51, R14.reuse, RZ ;  /* 0x0000000e330f7210 */ /* 0x080fe20007f3e0ff */
[----:B-----5:R-:W-:Y:S01]  /*261c0*/  IMAD R51, R21, 0x114253d5, RZ ;  /* 0x114253d515337824 */ /* 0x020fe200078e02ff */
[----:B------:R-:W-:Y:S01]  /*261d0*/  LOP3.LUT R14, R12, R14, RZ, 0x3c, !PT ;  /* 0x0000000e0c0e7212 */ /* 0x000fe200078e3cff */
[C---:B------:R-:W-:Y:S01]  /*261e0*/  IMAD R19, R18.reuse, 0x4cf5ad43, R13 ;  /* 0x4cf5ad4312137824 */ /* 0x040fe200078e020d */
[----:B------:R-:W-:Y:S01]  /*261f0*/  LOP3.LUT R17, R17, R16, RZ, 0x3c, !PT ;  /* 0x0000001011117212 */ /* 0x000fe200078e3cff */
[----:B------:R-:W-:-:S04]  /*26200*/  IMAD.WIDE.U32 R12, R18, 0x2745937f, RZ ;  /* 0x2745937f120c7825 */ /* 0x000fc800078e00ff */
[----:B------:R-:W-:Y:S02]  /*26210*/  IMAD.IADD R13, R13, 0x1, R19 ;  /* 0x000000010d0d7824 */ /* 0x000fe400078e0213 */
[----:B------:R-:W-:Y:S02]  /*26220*/  IMAD R18, R18, 0x4e8b26fe, RZ ;  /* 0x4e8b26fe12127824 */ /* 0x000fe400078e02ff */
[----:B------:R-:W-:Y:S01]  /*26230*/  IMAD.X R43, R43, 0x1, R16, P1 ;  /* 0x000000012b2b7824 */ /* 0x000fe200008e0610 */
[--C-:B------:R-:W-:Y:S01]  /*26240*/  SHF.R.U64 R12, R12, 0x1f, R13.reuse ;  /* 0x0000001f0c0c7819 */ /* 0x100fe2000000120d */
[----:B------:R-:W-:Y:S01]  /*26250*/  IMAD.U32 R21, R21, -0x80000000, RZ ;  /* 0x8000000015157824 */ /* 0x000fe200078e00ff */
[----:B------:R-:W-:Y:S01]  /*26260*/  SHF.R.U32.HI R13, RZ, 0x1f, R13 ;  /* 0x0000001fff0d7819 */ /* 0x000fe2000001160d */
[----:B------:R-:W-:Y:S01]  /*26270*/  IMAD R43, R43, 0x5, RZ ;  /* 0x000000052b2b7824 */ /* 0x000fe200078e02ff */
[----:B------:R-:W-:Y:S02]  /*26280*/  SHF.L.W.U32.HI R16, R14, 0x1b, R17 ;  /* 0x0000001b0e107819 */ /* 0x000fe40000010e11 */
[----:B------:R-:W-:-:S02]  /*26290*/  LOP3.LUT R13, R13, R18, RZ, 0xfc, !PT ;  /* 0x000000120d0d7212 */ /* 0x000fc400078efcff */
[----:B------:R-:W-:Y:S01]  /*262a0*/  SHF.L.W.U32.HI R17, R17, 0x1b, R14 ;  /* 0x0000001b11117819 */ /* 0x000fe20000010e0e */
[----:B------:R-:W-:-:S04]  /*262b0*/  IMAD.WIDE.U32 R14, R15, 0x5, R6 ;  /* 0x000000050f0e7825 */ /* 0x000fc800078e0006 */
[----:B------:R-:W-:Y:S01]  /*262c0*/  IMAD R13, R13, 0x114253d5, RZ ;  /* 0x114253d50d0d7824 */ /* 0x000fe200078e02ff */
[----:B------:R-:W-:Y:S01]  /*262d0*/  IADD3 R17, P1, PT, R17, R14, RZ ;  /* 0x0000000e11117210 */ /* 0x000fe20007f3e0ff */
[----:B------:R-:W-:Y:S02]  /*262e0*/  IMAD.IADD R15, R15, 0x1, R43 ;  /* 0x000000010f0f7824 */ /* 0x000fe400078e022b */
[C---:B------:R-:W-:Y:S02]  /*262f0*/  IMAD R19, R12.reuse, -0x783c846f, R13 ;  /* 0x87c37b910c137824 */ /* 0x040fe400078e020d */
[----:B------:R-:W-:-:S05]  /*26300*/  IMAD.WIDE.U32 R12, R12, 0x114253d5, RZ ;  /* 0x114253d50c0c7825 */ /* 0x000fca00078e00ff */
[----:B------:R-:W-:Y:S02]  /*26310*/  IADD3 R18, PT, PT, R13, R19, RZ ;  /* 0x000000130d127210 */ /* 0x000fe40007ffe0ff */
[----:B------:R-:W-:Y:S01]  /*26320*/  LOP3.LUT R19, R12, R14, RZ, 0x3c, !PT ;  /* 0x0000000e0c137212 */ /* 0x000fe200078e3cff */
[----:B------:R-:W-:Y:S01]  /*26330*/  IMAD.WIDE.U32 R12, R20, 0x114253d5, RZ ;  /* 0x114253d5140c7825 */ /* 0x000fe200078e00ff */
[-C--:B------:R-:W-:Y:S02]  /*26340*/  IADD3.X R14, PT, PT, R16, R15.reuse, RZ, P1, !PT ;  /* 0x0000000f100e7210 */ /* 0x080fe40000ffe4ff */
[----:B------:R-:W-:Y:S01]  /*26350*/  LOP3.LUT R16, R18, R15, RZ, 0x3c, !PT ;  /* 0x0000000f12107212 */ /* 0x000fe200078e3cff */
[----:B------:R-:W-:-:S03]  /*26360*/  IMAD R12, R20, -0x783c846f, R51 ;  /* 0x87c37b91140c7824 */ /* 0x000fc600078e0233 */
[----:B------:R-:W-:Y:S01]  /*26370*/  SHF.L.W.U32.HI R18, R19, 0x1f, R16 ;  /* 0x0000001f13127819 */ /* 0x000fe20000010e10 */
[----:B------:R-:W-:Y:S01]  /*26380*/  IMAD.IADD R12, R13, 0x1, R12 ;  /* 0x000000010d0c7824 */ /* 0x000fe200078e020c */
[----:B------:R-:W-:Y:S01]  /*26390*/  SHF.L.W.U32.HI R19, R16, 0x1f, R19 ;  /* 0x0000001f10137819 */ /* 0x000fe20000010e13 */
[----:B------:R-:W-:Y:S02]  /*263a0*/  IMAD R13, R23, 0x2745937f, RZ ;  /* 0x2745937f170d7824 */ /* 0x000fe400078e02ff */
[C---:B------:R-:W-:Y:S01]  /*263b0*/  IMAD R23, R20.reuse, -0x775ed616, R21 ;  /* 0x88a129ea14177824 */ /* 0x040fe200078e0215 */
[----:B------:R-:W-:Y:S01]  /*263c0*/  SHF.R.U32.HI R15, RZ, 0x1, R12 ;  /* 0x00000001ff0f7819 */ /* 0x000fe2000001160c */
[----:B------:R-:W-:-:S04]  /*263d0*/  IMAD.WIDE.U32 R20, R20, -0x80000000, RZ ;  /* 0x8000000014147825 */ /* 0x000fc800078e00ff */
[C---:B------:R-:W-:Y:S01]  /*263e0*/  IMAD R43, R22.reuse, 0x4cf5ad43, R13 ;  /* 0x4cf5ad43162b7824 */ /* 0x040fe200078e020d */
[----:B------:R-:W-:Y:S01]  /*263f0*/  LOP3.LUT R15, R15, R20, RZ, 0xfc, !PT ;  /* 0x000000140f0f7212 */ /* 0x000fe200078efcff */
[----:B------:R-:W-:Y:S02]  /*26400*/  IMAD.IADD R16, R21, 0x1, R23 ;  /* 0x0000000115107824 */ /* 0x000fe400078e0217 */
[----:B------:R-:W-:-:S04]  /*26410*/  IMAD.WIDE.U32 R12, R22, 0x2745937f, RZ ;  /* 0x2745937f160c7825 */ /* 0x000fc800078e00ff */
[----:B------:R-:W-:Y:S01]  /*26420*/  IMAD R20, R16, 0x2745937f, RZ ;  /* 0x2745937f10147824 */ /* 0x000fe200078e02ff */
[----:B------:R-:W-:Y:S01]  /*26430*/  IADD3 R13, PT, PT, R13, R43, RZ ;  /* 0x0000002b0d0d7210 */ /* 0x000fe20007ffe0ff */
[----:B------:R-:W-:-:S03]  /*26440*/  IMAD.WIDE.U32 R16, R17, 0x5, R4 ;  /* 0x0000000511107825 */ /* 0x000fc600078e0004 */
[--C-:B------:R-:W-:Y:S01]  /*26450*/  SHF.R.U32.HI R21, RZ, 0x1f, R13.reuse ;  /* 0x0000001fff157819 */ /* 0x100fe2000001160d */
[----:B------:R-:W-:Y:S01]  /*26460*/  IMAD R23, R14, 0x5, RZ ;  /* 0x000000050e177824 */ /* 0x000fe200078e02ff */
[----:B------:R-:W-:Y:S01]  /*26470*/  IADD3 R19, P1, PT, R19, R16, RZ ;  /* 0x0000001013137210 */ /* 0x000fe20007f3e0ff */
[C---:B------:R-:W-:Y:S01]  /*26480*/  IMAD R43, R15.reuse, 0x4cf5ad43, R20 ;  /* 0x4cf5ad430f2b7824 */ /* 0x040fe200078e0214 */
[----:B------:R-:W-:Y:S01]  /*26490*/  SHF.R.U64 R13, R12, 0x1f, R13 ;  /* 0x0000001f0c0d7819 */ /* 0x000fe2000000120d */
[----:B------:R-:W-:Y:S02]  /*264a0*/  IMAD R22, R22, 0x4e8b26fe, RZ ;  /* 0x4e8b26fe16167824 */ /* 0x000fe400078e02ff */
[----:B------:R-:W-:-:S03]  /*264b0*/  IMAD.WIDE.U32 R14, R15, 0x2745937f, RZ ;  /* 0x2745937f0f0e7825 */ /* 0x000fc600078e00ff */
[----:B------:R-:W-:Y:S01]  /*264c0*/  LOP3.LUT R22, R21, R22, RZ, 0xfc, !PT ;  /* 0x0000001615167212 */ /* 0x000fe200078efcff */
[----:B------:R-:W-:Y:S01]  /*264d0*/  IMAD.IADD R20, R17, 0x1, R23 ;  /* 0x0000000111147824 */ /* 0x000fe200078e0217 */
[----:B------:R-:W-:Y:S01]  /*264e0*/  LOP3.LUT R17, R14, R16, RZ, 0x3c, !PT ;  /* 0x000000100e117212 */ /* 0x000fe200078e3cff */
[----:B------:R-:W-:Y:S02]  /*264f0*/  IMAD.IADD R15, R15, 0x1, R43 ;  /* 0x000000010f0f7824 */ /* 0x000fe400078e022b */
[----:B------:R-:W-:Y:S01]  /*26500*/  IMAD R22, R22, 0x114253d5, RZ ;  /* 0x114253d516167824 */ /* 0x000fe200078e02ff */
[-C--:B------:R-:W-:Y:S02]  /*26510*/  IADD3.X R18, PT, PT, R18, R20.reuse, RZ, P1, !PT ;  /* 0x0000001412127210 */ /* 0x080fe40000ffe4ff */
[----:B------:R-:W-:Y:S01]  /*26520*/  LOP3.LUT R12, R15, R20, RZ, 0x3c, !PT ;  /* 0x000000140f0c7212 */ /* 0x000fe200078e3cff */
[----:B------:R-:W-:-:S03]  /*26530*/  IMAD.WIDE.U32 R14, R19, 0x5, R6 ;  /* 0x00000005130e7825 */ /* 0x000fc600078e0006 */
[----:B------:R-:W-:Y:S01]  /*26540*/  SHF.L.W.U32.HI R16, R17, 0x1b, R12 ;  /* 0x0000001b11107819 */ /* 0x000fe20000010e0c */
[----:B------:R-:W-:Y:S01]  /*26550*/  IMAD R19, R18, 0x5, RZ ;  /* 0x0000000512137824 */ /* 0x000fe200078e02ff */
        /* <DEDUP_REMOVED lines=9> */
[----:B------:R-:W-:Y:S01]  /*265f0*/  LOP3.LUT R15, R15, R18, RZ, 0x3c, !PT ;  /* 0x000000120f0f7212 */ /* 0x000fe200078e3cff */
[----:B------:R-:W-:Y:S02]  /*26600*/  IMAD.MOV.U32 R44, RZ, RZ, R4 ;  /* 0x000000ffff2c7224 */ /* 0x000fe400078e0004 */
[----:B------:R-:W-:Y:S01]  /*26610*/  IMAD R43, R16, 0x5, RZ ;  /* 0x00000005102b7824 */ /* 0x000fe200078e02ff */
[----:B------:R-:W-:-:S02]  /*26620*/  SHF.L.W.U32.HI R13, R15, 0x1f, R12 ;  /* 0x0000001f0f0d7819 */ /* 0x000fc40000010e0c */
[----:B------:R-:W-:Y:S01]  /*26630*/  SHF.L.W.U32.HI R12, R12, 0x1f, R15 ;  /* 0x0000001f0c0c7819 */ /* 0x000fe20000010e0f */
[----:B------:R-:W-:Y:S01]  /*26640*/  IMAD.IADD R43, R5, 0x1, R43 ;  /* 0x00000001052b7824 */ /* 0x000fe200078e022b */
[----:B------:R-:W-:-:S04]  /*26650*/  IADD3 R13, P1, PT, R13, R4, RZ ;  /* 0x000000040d0d7210 */ /* 0x000fc80007f3e0ff */
[----:B------:R-:W-:Y:S01]  /*26660*/  IADD3.X R12, PT, PT, R12, R43, RZ, P1, !PT ;  /* 0x0000002b0c0c7210 */ /* 0x000fe20000ffe4ff */
[----:B------:R-:W-:Y:S01]  /*26670*/  IMAD.WIDE.U32 R6, R13, 0x5, R6 ;  /* 0x000000050d067825 */ /* 0x000fe200078e0006 */
[----:B------:R-:W-:-:S03]  /*26680*/  ISETP.NE.AND P1, PT, R50, R45, PT ;  /* 0x0000002d3200720c */ /* 0x000fc60003f25270 */
[----:B------:R-:W-:Y:S02]  /*26690*/  IMAD R5, R12, 0x5, RZ ;  /* 0x000000050c057824 */ /* 0x000fe400078e02ff */
[----:B------:R-:W-:-:S03]  /*266a0*/  IMAD.MOV.U32 R48, RZ, RZ, R6 ;  /* 0x000000ffff307224 */ /* 0x000fc600078e0006 */
[----:B------:R-:W-:-:S05]  /*266b0*/  IADD3 R46, PT, PT, R7, R5, RZ ;  /* 0x00000005072e7210 */ /* 0x000fca0007ffe0ff */
[----:B------:R-:W-:Y:S05]  /*266c0*/  @P1 BRA `(.L_x_962) ;  /* 0xfffffff400041947 */ /* 0x000fea000383ffff */
.L_x_961:
[----:B------:R-:W-:Y:S05]  /*266d0*/  BSYNC.RECONVERGENT B3 ;  /* 0x0000000000037941 */ /* 0x000fea0003800200 */
.L_x_960:
        /* <DEDUP_REMOVED lines=8> */
[----:B01234-:R-:W2:Y:S04]  /*26760*/  LDL.128 R4, [R19] ;  /* 0x0000000013047983 */ /* 0x01fea80000100c00 */
        /* <DEDUP_REMOVED lines=14> */
[----:B------:R-:W-:Y:S01]  /*26850*/  IMAD R20, R6, 0x4e8b26fe, RZ ;  /* 0x4e8b26fe06147824 */ /* 0x000fe200078e02ff */
[----:B------:R-:W-:Y:S01]  /*26860*/  IADD3 R17, PT, PT, R5, R23, RZ ;  /* 0x0000001705117210 */ /* 0x000fe20007ffe0ff */
[----:B---3--:R-:W-:Y:S01]  /*26870*/  IMAD R23, R15, 0x2745937f, RZ ;  /* 0x2745937f0f177824 */ /* 0x008fe200078e02ff */
[----:B------:R-:W-:Y:S01]  /*26880*/  LOP3.LUT R7, R7, R16, RZ, 0xfc, !PT ;  /* 0x0000001007077212 */ /* 0x000fe200078efcff */
[----:B------:R-:W-:Y:S01]  /*26890*/  IMAD R16, R19, 0x2745937f, RZ ;  /* 0x2745937f13107824 */ /* 0x000fe200078e02ff */
[----:B------:R-:W-:-:S03]  /*268a0*/  SHF.R.U32.HI R5, RZ, 0x1f, R17 ;  /* 0x0000001fff057819 */ /* 0x000fc60000011611 */
[----:B------:R-:W-:Y:S01]  /*268b0*/  IMAD R19, R7, 0x4cf5ad43, R16 ;  /* 0x4cf5ad4307137824 */ /* 0x000fe200078e0210 */
[----:B------:R-:W-:Y:S01]  /*268c0*/  LOP3.LUT R5, R5, R20, RZ, 0xfc, !PT ;  /* 0x0000001405057212 */ /* 0x000fe200078efcff */
[----:B------:R-:W-:Y:S01]  /*268d0*/  IMAD.WIDE.U32 R6, R7, 0x2745937f, RZ ;  /* 0x2745937f07067825 */ /* 0x000fe200078e00ff */
[----:B------:R-:W-:-:S03]  /*268e0*/  SHF.R.U64 R16, R4, 0x1f, R17 ;  /* 0x0000001f04107819 */ /* 0x000fc60000001211 */
[----:B------:R-:W-:Y:S01]  /*268f0*/  IMAD.IADD R4, R7, 0x1, R19 ;  /* 0x0000000107047824 */ /* 0x000fe200078e0213 */
[----:B------:R-:W-:Y:S01]  /*26900*/  LOP3.LUT R7, R6, R44, RZ, 0x3c, !PT ;  /* 0x0000002c06077212 */ /* 0x000fe200078e3cff */
[----:B------:R-:W-:-:S03]  /*26910*/  IMAD R17, R5, 0x114253d5, RZ ;  /* 0x114253d505117824 */ /* 0x000fc600078e02ff */
[----:B------:R-:W-:Y:S01]  /*26920*/  LOP3.LUT R6, R4, R43, RZ, 0x3c, !PT ;  /* 0x0000002b04067212 */ /* 0x000fe200078e3cff */
[----:B------:R-:W-:-:S03]  /*26930*/  IMAD.WIDE.U32 R4, R16, 0x114253d5, RZ ;  /* 0x114253d510047825 */ /* 0x000fc600078e00ff */
[----:B------:R-:W-:Y:S01]  /*26940*/  SHF.L.W.U32.HI R19, R6, 0x1b, R7 ;  /* 0x0000001b06137819 */ /* 0x000fe20000010e07 */
[----:B------:R-:W-:Y:S01]  /*26950*/  IMAD R21, R16, -0x783c846f, R17 ;  /* 0x87c37b9110157824 */ /* 0x000fe200078e0211 */
[----:B------:R-:W-:Y:S02]  /*26960*/  SHF.L.W.U32.HI R7, R7, 0x1b, R6 ;  /* 0x0000001b07077819 */ /* 0x000fe40000010e06 */
[-C--:B------:R-:W-:Y:S01]  /*26970*/  LOP3.LUT R17, R4, R48.reuse, RZ, 0x3c, !PT ;  /* 0x0000003004117212 */ /* 0x080fe200078e3cff */
[----:B------:R-:W-:Y:S01]  /*26980*/  IMAD.IADD R5, R5, 0x1, R21 ;  /* 0x0000000105057824 */ /* 0x000fe200078e0215 */
[----:B------:R-:W-:Y:S01]  /*26990*/  IADD3 R19, P1, PT, R19, R48, RZ ;  /* 0x0000003013137210 */ /* 0x000fe20007f3e0ff */
        /* <DEDUP_REMOVED lines=14> */
[----:B------:R-:W-:Y:S01]  /*26a80*/  IMAD.X R46, R7, 0x1, R46, P1 ;  /* 0x00000001072e7824 */ /* 0x000fe200008e062e */
[----:B------:R-:W-:Y:S01]  /*26a90*/  LOP3.LUT R12, R13, R12, RZ, 0xfc, !PT ;  /* 0x0000000c0d0c7212 */ /* 0x000fe200078efcff */
[----:B------:R-:W-:Y:S01]  /*26aa0*/  IMAD.MOV.U32 R6, RZ, RZ, 0x52dce729 ;  /* 0x52dce729ff067424 */ /* 0x000fe200078e00ff */
[----:B------:R-:W-:Y:S01]  /*26ab0*/  IADD3 R21, PT, PT, R5, R21, RZ ;  /* 0x0000001505157210 */ /* 0x000fe20007ffe0ff */
[----:B------:R-:W-:Y:S02]  /*26ac0*/  IMAD.MOV.U32 R7, RZ, RZ, 0x0 ;  /* 0x00000000ff077424 */ /* 0x000fe400078e00ff */
[----:B------:R-:W-:Y:S01]  /*26ad0*/  IMAD R13, R15, 0x2745937f, RZ ;  /* 0x2745937f0f0d7824 */ /* 0x000fe200078e02ff */
[----:B------:R-:W-:Y:S01]  /*26ae0*/  SHF.R.U32.HI R20, RZ, 0x1f, R21 ;  /* 0x0000001fff147819 */ /* 0x000fe20000011615 */
[----:B------:R-:W-:-:S02]  /*26af0*/  IMAD R5, R14, 0x4e8b26fe, RZ ;  /* 0x4e8b26fe0e057824 */ /* 0x000fc400078e02ff */
        /* <DEDUP_REMOVED lines=35> */
[----:B------:R-:W-:-:S04]  /*26d30*/  IMAD.X R12, R12, 0x1, R43, P1 ;  /* 0x000000010c0c7824 */ /* 0x000fc800008e062b */
[----:B------:R-:W-:-:S05]  /*26d40*/  IMAD R5, R12, 0x5, RZ ;  /* 0x000000050c057824 */ /* 0x000fca00078e02ff */
[----:B------:R-:W-:-:S07]  /*26d50*/  IADD3 R46, PT, PT, R49, R5, RZ ;  /* 0x00000005312e7210 */ /* 0x000fce0007ffe0ff */
.L_x_964:
[----:B------:R-:W-:Y:S05]  /*26d60*/  BSYNC.RECONVERGENT B3 ;  /* 0x0000000000037941 */ /* 0x000fea0003800200 */
.L_x_963:
[----:B------:R-:W-:Y:S05]  /*26d70*/  @P0 BRA `(.L_x_959) ;  /* 0x0000000000cc0947 */ /* 0x000fea0003800000 */
[----:B------:R-:W-:-:S04]  /*26d80*/  IMAD.SHL.U32 R45, R45, 0x2, RZ ;  /* 0x000000022d2d7824 */ /* 0x000fc800078e00ff */
[----:B01----:R-:W-:-:S06]  /*26d90*/  IMAD R6, R45, 0x8, R0 ;  /* 0x000000082d067824 */ /* 0x003fcc00078e0200 */
        /* <DEDUP_REMOVED lines=16> */
[----:B------:R-:W-:Y:S02]  /*26ea0*/  IADD3 R13, PT, PT, R5, R19, RZ ;  /* 0x00000013050d7210 */ /* 0x000fe40007ffe0ff */
[----:B------:R-:W-:Y:S01]  /*26eb0*/  LOP3.LUT R6, R7, R12, RZ, 0xfc, !PT ;  /* 0x0000000c07067212 */ /* 0x000fe200078efcff */
[----:B------:R-:W-:Y:S01]  /*26ec0*/  IMAD R7, R14, 0x2745937f, RZ ;  /* 0x2745937f0e077824 */ /* 0x000fe200078e02ff */
[--C-:B------:R-:W-:Y:S02]  /*26ed0*/  SHF.R.U32.HI R5, RZ, 0x1f, R13.reuse ;  /* 0x0000001fff057819 */ /* 0x100fe4000001160d */
[----:B------:R-:W-:Y:S01]  /*26ee0*/  SHF.R.U64 R4, R4, 0x1f, R13 ;  /* 0x0000001f04047819 */ /* 0x000fe2000000120d */
[C---:B------:R-:W-:Y:S01]  /*26ef0*/  IMAD R15, R6.reuse, 0x4cf5ad43, R7 ;  /* 0x4cf5ad43060f7824 */ /* 0x040fe200078e0207 */
[----:B------:R-:W-:Y:S01]  /*26f00*/  LOP3.LUT R5, R5, R16, RZ, 0xfc, !PT ;  /* 0x0000001005057212 */ /* 0x000fe200078efcff */
[----:B------:R-:W-:-:S04]  /*26f10*/  IMAD.WIDE.U32 R6, R6, 0x2745937f, RZ ;  /* 0x2745937f06067825 */ /* 0x000fc800078e00ff */
[----:B------:R-:W-:Y:S01]  /*26f20*/  IMAD.IADD R12, R7, 0x1, R15 ;  /* 0x00000001070c7824 */ /* 0x000fe200078e020f */
[----:B------:R-:W-:Y:S01]  /*26f30*/  LOP3.LUT R6, R6, R44, RZ, 0x3c, !PT ;  /* 0x0000002c06067212 */ /* 0x000fe200078e3cff */
[----:B------:R-:W-:Y:S01]  /*26f40*/  IMAD R5, R5, 0x114253d5, RZ ;  /* 0x114253d505057824 */ /* 0x000fe200078e02ff */
[----:B------:R-:W-:Y:S02]  /*26f50*/  MOV R44, 0x52dce729 ;  /* 0x52dce729002c7802 */ /* 0x000fe40000000f00 */
[----:B------:R-:W-:Y:S01]  /*26f60*/  LOP3.LUT R43, R12, R43, RZ, 0x3c, !PT ;  /* 0x0000002b0c2b7212 */ /* 0x000fe200078e3cff */
[C---:B------:R-:W-:Y:S02]  /*26f70*/  IMAD R13, R4.reuse, -0x783c846f, R5 ;  /* 0x87c37b91040d7824 */ /* 0x040fe400078e0205 */
[----:B------:R-:W-:Y:S01]  /*26f80*/  IMAD.WIDE.U32 R4, R4, 0x114253d5, RZ ;  /* 0x114253d504047825 */ /* 0x000fe200078e00ff */
[----:B------:R-:W-:-:S03]  /*26f90*/  SHF.L.W.U32.HI R7, R43, 0x1b, R6 ;  /* 0x0000001b2b077819 */ /* 0x000fc60000010e06 */
[----:B------:R-:W-:Y:S01]  /*26fa0*/  IMAD.IADD R13, R5, 0x1, R13 ;  /* 0x00000001050d7824 */ /* 0x000fe200078e020d */
[----:B------:R-:W-:Y:S02]  /*26fb0*/  SHF.L.W.U32.HI R5, R6, 0x1b, R43 ;  /* 0x0000001b06057819 */ /* 0x000fe40000010e2b */
[----:B------:R-:W-:Y:S02]  /*26fc0*/  IADD3 R15, P0, PT, R7, R48, RZ ;  /* 0x00000030070f7210 */ /* 0x000fe40007f1e0ff */
[----:B------:R-:W-:Y:S02]  /*26fd0*/  LOP3.LUT R7, R13, R46, RZ, 0x3c, !PT ;  /* 0x0000002e0d077212 */ /* 0x000fe400078e3cff */
[----:B------:R-:W-:Y:S01]  /*26fe0*/  LOP3.LUT R4, R4, R48, RZ, 0x3c, !PT ;  /* 0x0000003004047212 */ /* 0x000fe200078e3cff */
[----:B------:R-:W-:Y:S02]  /*26ff0*/  IMAD.X R46, R5, 0x1, R46, P0 ;  /* 0x00000001052e7824 */ /* 0x000fe400000e062e */
[----:B------:R-:W-:Y:S01]  /*27000*/  IMAD.WIDE.U32 R44, R15, 0x5, R44 ;  /* 0x000000050f2c7825 */ /* 0x000fe200078e002c */
[----:B------:R-:W-:-:S02]  /*27010*/  SHF.L.W.U32.HI R5, R7, 0x1f, R4 ;  /* 0x0000001f07057819 */ /* 0x000fc40000010e04 */
[----:B------:R-:W-:Y:S01]  /*27020*/  SHF.L.W.U32.HI R4, R4, 0x1f, R7 ;  /* 0x0000001f04047819 */ /* 0x000fe20000010e07 */
[----:B------:R-:W-:Y:S01]  /*27030*/  IMAD R43, R46, 0x5, RZ ;  /* 0x000000052e2b7824 */ /* 0x000fe200078e02ff */
[----:B------:R-:W-:Y:S01]  /*27040*/  IADD3 R5, P0, PT, R5, R44, RZ ;  /* 0x0000002c05057210 */ /* 0x000fe20007f1e0ff */
[----:B------:R-:W-:-:S03]  /*27050*/  IMAD.MOV.U32 R48, RZ, RZ, 0x38495ab5 ;  /* 0x38495ab5ff307424 */ /* 0x000fc600078e00ff */
[----:B------:R-:W-:Y:S01]  /*27060*/  IADD3 R43, PT, PT, R45, R43, RZ ;  /* 0x0000002b2d2b7210 */ /* 0x000fe20007ffe0ff */
[----:B------:R-:W-:-:S03]  /*27070*/  IMAD.WIDE.U32 R48, R5, 0x5, R48 ;  /* 0x0000000505307825 */ /* 0x000fc600078e0030 */
[----:B------:R-:W-:-:S05]  /*27080*/  IADD3.X R4, PT, PT, R4, R43, RZ, P0, !PT ;  /* 0x0000002b04047210 */ /* 0x000fca00007fe4ff */
[----:B------:R-:W-:-:S04]  /*27090*/  IMAD R5, R4, 0x5, RZ ;  /* 0x0000000504057824 */ /* 0x000fc800078e02ff */
[----:B------:R-:W-:-:S07]  /*270a0*/  IMAD.IADD R46, R49, 0x1, R5 ;  /* 0x00000001312e7824 */ /* 0x000fce00078e0205 */
.L_x_959:
[----:B------:R-:W-:Y:S05]  /*270b0*/  BSYNC.RECONVERGENT B2 ;  /* 0x0000000000027941 */ /* 0x000fea0003800200 */
.L_x_958:
[----:B0-----:R-:W-:Y:S01]  /*270c0*/  LOP3.LUT P0, R14, R42, 0xf, RZ, 0xc0, !PT ;  /* 0x0000000f2a0e7812 */ /* 0x001fe2000780c0ff */
        /* <DEDUP_REMOVED lines=10> */
[----:B------:R-:W-:-:S12]  /*27170*/  HFMA2 R4, -RZ, RZ, 0, 0 ;  /* 0x00000000ff047431 */ /* 0x000fd800000001ff */
[----:B------:R-:W-:Y:S05]  /*27180*/  @!P0 BRA `(.L_x_968) ;  /* 0x0000000000248947 */ /* 0x000fea0003800000 */
[----:B------:R-:W-:Y:S01]  /*27190*/  LOP3.LUT R4, R6, 0xc, RZ, 0xc0, !PT ;  /* 0x0000000c06047812 */ /* 0x000fe200078ec0ff */
[----:B------:R-:W-:-:S07]  /*271a0*/  IMAD.MOV.U32 R6, RZ, RZ, RZ ;  /* 0x000000ffff067224 */ /* 0x000fce00078e00ff */
.L_x_969:
[----:B0-----:R-:W-:-:S06]  /*271b0*/  IADD3 R7, PT, PT, R1, R5, R6 ;  /* 0x0000000501077210 */ /* 0x001fcc0007ffe006 */
[----:B------:R-:W2:Y:S01]  /*271c0*/  LDL R7, [R7] ;  /* 0x0000000007077983 */ /* 0x000ea20000100800 */
[----:B------:R-:W-:Y:S01]  /*271d0*/  IMAD.IADD R12, R1, 0x1, R6 ;  /* 0x00000001010c7824 */ /* 0x000fe200078e0206 */
[----:B------:R-:W-:-:S04]  /*271e0*/  IADD3 R6, PT, PT, R6, 0x4, RZ ;  /* 0x0000000406067810 */ /* 0x000fc80007ffe0ff */
[----:B------:R-:W-:Y:S01]  /*271f0*/  ISETP.NE.AND P0, PT, R6, R4, PT ;  /* 0x000000040600720c */ /* 0x000fe20003f05270 */
[----:B--2---:R0:W-:-:S12]  /*27200*/  STL [R12+0x90], R7 ;  /* 0x000090070c007387 */ /* 0x0041d80000100800 */
[----:B------:R-:W-:Y:S05]  /*27210*/  @P0 BRA `(.L_x_969) ;  /* 0xfffffffc00e40947 */ /* 0x000fea000383ffff */
.L_x_968:
[----:B------:R-:W-:Y:S05]  /*27220*/  BSYNC.RECONVERGENT B3 ;  /* 0x0000000000037941 */ /* 0x000fea0003800200 */
.L_x_967:
        /* <DEDUP_REMOVED lines=15> */
.L_x_971:
[----:B------:R-:W-:Y:S05]  /*27320*/  BSYNC.RECONVERGENT B3 ;  /* 0x0000000000037941 */ /* 0x000fea0003800200 */
.L_x_970:
[----:B------:R-:W-:Y:S01]  /*27330*/  ISETP.GT.AND P0, PT, R14, 0x7, PT ;  /* 0x000000070e00780c */ /* 0x000fe20003f04270 */
[----:B------:R-:W-:Y:S04]  /*27340*/  BSSY.RECONVERGENT B3, `(.L_x_972) ;  /* 0x000006b000037945 */ /* 0x000fe80003800200 */
[----:B------:R-:W-:Y:S01]  /*27350*/  BSSY.RELIABLE B4, `(.L_x_973) ;  /* 0x0000065000047945 */ /* 0x000fe20003800100 */
[----:B------:R-:W-:Y:S01]  /*27360*/  IMAD.MOV.U32 R13, RZ, RZ, RZ ;  /* 0x000000ffff0d7224 */ /* 0x000fe200078e00ff */
[----:B0123--:R-:W-:-:S06]  /*27370*/  MOV R7, RZ ;  /* 0x000000ff00077202 */ /* 0x00ffcc0000000f00 */
        /* <DEDUP_REMOVED lines=9> */
.L_x_975:
[----:B------:R-:W-:-:S13]  /*27410*/  ISETP.GT.AND P0, PT, R14, 0x5, PT ;  /* 0x000000050e00780c */ /* 0x000fda0003f04270 */
[----:B------:R-:W-:Y:S05]  /*27420*/  @P0 BRA `(.L_x_979) ;  /* 0x00000000000c0947 */ /* 0x000fea0003800000 */
[----:B------:R-:W-:-:S13]  /*27430*/  ISETP.NE.AND P0, PT, R14, 0x4, PT ;  /* 0x000000040e00780c */ /* 0x000fda0003f05270 */
[----:B------:R-:W-:Y:S05]  /*27440*/  @!P0 BRA `(.L_x_980) ;  /* 0x0000000400348947 */ /* 0x000fea0003800000 */
[----:B------:R-:W-:Y:S05]  /*27450*/  BRA `(.L_x_981) ;  /* 0x0000000400287947 */ /* 0x000fea0003800000 */
.L_x_979:
[----:B------:R-:W-:-:S13]  /*27460*/  ISETP.NE.AND P0, PT, R14, 0x6, PT ;  /* 0x000000060e00780c */ /* 0x000fda0003f05270 */
[----:B------:R-:W-:Y:S05]  /*27470*/  @!P0 BRA `(.L_x_982) ;  /* 0x0000000400148947 */ /* 0x000fea0003800000 */
[----:B------:R-:W-:Y:S05]  /*27480*/  BRA `(.L_x_983) ;  /* 0x0000000400047947 */ /* 0x000fea0003800000 */
.L_x_974:
        /* <DEDUP_REMOVED lines=10> */
.L_x_987:
[----:B------:R-:W-:-:S13]  /*27530*/  ISETP.NE.AND P0, PT, R14, 0xa, PT ;  /* 0x0000000a0e00780c */ /* 0x000fda0003f05270 */
[----:B------:R-:W-:Y:S05]  /*27540*/  @!P0 BRA `(.L_x_990) ;  /* 0x0000000000708947 */ /* 0x000fea0003800000 */
[----:B------:R-:W-:Y:S05]  /*27550*/  BRA `(.L_x_991) ;  /* 0x00000000005c7947 */ /* 0x000fea0003800000 */
.L_x_986:
        /* <DEDUP_REMOVED lines=8> */
.L_x_994:
[----:B------:R-:W-:Y:S01]  /*275e0*/  ISETP.NE.AND P0, PT, R14, 0xe, PT ;  /* 0x0000000e0e00780c */ /* 0x000fe20003f05270 */
[----:B------:R-:W2:-:S12]  /*275f0*/  LDL.U8 R6, [R1+0x9d] ;  /* 0x00009d0001067983 */ /* 0x000e980000100000 */
[----:B------:R-:W3:Y:S01]  /*27600*/  @P0 LDL.U8 R4, [R1+0x9e] ;  /* 0x00009e0001040983 */ /* 0x000ee20000100000 */
[----:B------:R-:W-:Y:S01]  /*27610*/  @P0 MOV R13, RZ ;  /* 0x000000ff000d0202 */ /* 0x000fe20000000f00 */
[----:B--2---:R-:W-:Y:S02]  /*27620*/  IMAD.SHL.U32 R6, R6, 0x100, RZ ;  /* 0x0000010006067824 */ /* 0x004fe400078e00ff */
[----:B---3--:R-:W-:-:S05]  /*27630*/  @P0 IMAD.U32 R7, R4, 0x10000, RZ ;  /* 0x0001000004070824 */ /* 0x008fca00078e00ff */
[----:B------:R-:W-:-:S07]  /*27640*/  LOP3.LUT R7, R6, R7, RZ, 0x3c, !PT ;  /* 0x0000000706077212 */ /* 0x000fce00078e3cff */
.L_x_996:
[----:B------:R-:W-:Y:S05]  /*27650*/  BSYNC.RELIABLE B8 ;  /* 0x0000000000087941 */ /* 0x000fea0003800100 */
.L_x_993:
[----:B------:R-:W2:Y:S02]  /*27660*/  LDL.U8 R4, [R1+0x9c] ;  /* 0x00009c0001047983 */ /* 0x000ea40000100000 */
[----:B--2---:R-:W-:-:S07]  /*27670*/  LOP3.LUT R7, R4, R7, RZ, 0x3c, !PT ;  /* 0x0000000704077212 */ /* 0x004fce00078e3cff */
.L_x_995:
[----:B------:R-:W-:Y:S05]  /*27680*/  BSYNC.RECONVERGENT B7 ;  /* 0x0000000000077941 */ /* 0x000fea0003800200 */
.L_x_992:
[----:B------:R-:W2:Y:S02]  /*27690*/  LDL.U8 R4, [R1+0x9b] ;  /* 0x00009b0001047983 */ /* 0x000ea40000100000 */
[----:B--2---:R-:W-:-:S03]  /*276a0*/  IMAD.WIDE.U32 R4, R4, 0x1000000, RZ ;  /* 0x0100000004047825 */ /* 0x004fc600078e00ff */
[----:B------:R-:W-:Y:S02]  /*276b0*/  LOP3.LUT R13, R4, R13, RZ, 0x3c, !PT ;  /* 0x0000000d040d7212 */ /* 0x000fe400078e3cff */
[----:B------:R-:W-:-:S07]  /*276c0*/  LOP3.LUT R7, R5, R7, RZ, 0x3c, !PT ;  /* 0x0000000705077212 */ /* 0x000fce00078e3cff */
.L_x_991:
[----:B------:R-:W2:Y:S02]  /*276d0*/  LDL.U8 R4, [R1+0x9a] ;  /* 0x00009a0001047983 */ /* 0x000ea40000100000 */
[----:B--2---:R-:W-:-:S03]  /*276e0*/  IMAD.WIDE.U32 R4, R4, 0x10000, RZ ;  /* 0x0001000004047825 */ /* 0x004fc600078e00ff */
[----:B------:R-:W-:Y:S02]  /*276f0*/  LOP3.LUT R13, R4, R13, RZ, 0x3c, !PT ;  /* 0x0000000d040d7212 */ /* 0x000fe400078e3cff */
[----:B------:R-:W-:-:S07]  /*27700*/  LOP3.LUT R7, R5, R7, RZ, 0x3c, !PT ;  /* 0x0000000705077212 */ /* 0x000fce00078e3cff */
.L_x_990:
[----:B------:R-:W2:Y:S02]  /*27710*/  LDL.U8 R4, [R1+0x99] ;  /* 0x0000990001047983 */ /* 0x000ea40000100000 */
[----:B--2---:R-:W-:-:S03]  /*27720*/  IMAD.WIDE.U32 R4, R4, 0x100, RZ ;  /* 0x0000010004047825 */ /* 0x004fc600078e00ff */
[----:B------:R-:W-:Y:S02]  /*27730*/  LOP3.LUT R13, R4, R13, RZ, 0x3c, !PT ;  /* 0x0000000d040d7212 */ /* 0x000fe400078e3cff */
[----:B------:R-:W-:-:S07]  /*27740*/  LOP3.LUT R7, R5, R7, RZ, 0x3c, !PT ;  /* 0x0000000705077212 */ /* 0x000fce00078e3cff */
.L_x_989:
[----:B------:R-:W-:Y:S05]  /*27750*/  BSYNC.RELIABLE B6 ;  /* 0x0000000000067941 */ /* 0x000fea0003800100 */
.L_x_985:
        /* <DEDUP_REMOVED lines=16> */
.L_x_988:
[----:B------:R-:W-:Y:S05]  /*27860*/  BSYNC.RECONVERGENT B5 ;  /* 0x0000000000057941 */ /* 0x000fea0003800200 */
.L_x_984:
[----:B------:R-:W2:Y:S01]  /*27870*/  LDL.U8 R7, [R1+0x97] ;  /* 0x0000970001077983 */ /* 0x000ea20000100000 */
[----:B------:R-:W-:Y:S02]  /*27880*/  HFMA2 R13, -RZ, RZ, 0, 0 ;  /* 0x00000000ff0d7431 */ /* 0x000fe400000001ff */
[----:B--2---:R-:W-:-:S07]  /*27890*/  IMAD.SHL.U32 R7, R7, 0x1000000, RZ ;  /* 0x0100000007077824 */ /* 0x004fce00078e00ff */
.L_x_983:
[----:B------:R-:W2:Y:S02]  /*278a0*/  LDL.U8 R4, [R1+0x96] ;  /* 0x0000960001047983 */ /* 0x000ea40000100000 */
[----:B--2---:R-:W-:-:S05]  /*278b0*/  IMAD.U32 R4, R4, 0x10000, RZ ;  /* 0x0001000004047824 */ /* 0x004fca00078e00ff */
[----:B------:R-:W-:-:S07]  /*278c0*/  LOP3.LUT R7, R4, R7, RZ, 0x3c, !PT ;  /* 0x0000000704077212 */ /* 0x000fce00078e3cff */
.L_x_982:
[----:B------:R-:W2:Y:S02]  /*278d0*/  LDL.U8 R4, [R1+0x95] ;  /* 0x0000950001047983 */ /* 0x000ea40000100000 */
[----:B--2---:R-:W-:-:S04]  /*278e0*/  SHF.L.U32 R4, R4, 0x8, RZ ;  /* 0x0000000804047819 */ /* 0x004fc800000006ff */
[----:B------:R-:W-:-:S07]  /*278f0*/  LOP3.LUT R7, R4, R7, RZ, 0x3c, !PT ;  /* 0x0000000704077212 */ /* 0x000fce00078e3cff */
.L_x_981:
[----:B------:R-:W2:Y:S02]  /*27900*/  LDL.U8 R4, [R1+0x94] ;  /* 0x0000940001047983 */ /* 0x000ea40000100000 */
[----:B--2---:R-:W-:-:S07]  /*27910*/  LOP3.LUT R7, R4, R7, RZ, 0x3c, !PT ;  /* 0x0000000704077212 */ /* 0x004fce00078e3cff */
.L_x_980:
[----:B------:R-:W2:Y:S02]  /*27920*/  LDL.U8 R4, [R1+0x93] ;  /* 0x0000930001047983 */ /* 0x000ea40000100000 */
[----:B--2---:R-:W-:-:S03]  /*27930*/  IMAD.WIDE.U32 R4, R4, 0x1000000, RZ ;  /* 0x0100000004047825 */ /* 0x004fc600078e00ff */
[----:B------:R-:W-:Y:S02]  /*27940*/  LOP3.LUT R13, R4, R13, RZ, 0x3c, !PT ;  /* 0x0000000d040d7212 */ /* 0x000fe400078e3cff */
[----:B------:R-:W-:-:S07]  /*27950*/  LOP3.LUT R7, R5, R7, RZ, 0x3c, !PT ;  /* 0x0000000705077212 */ /* 0x000fce00078e3cff */
.L_x_978:
[----:B------:R-:W2:Y:S02]  /*27960*/  LDL.U8 R4, [R1+0x92] ;  /* 0x0000920001047983 */ /* 0x000ea40000100000 */
[----:B--2---:R-:W-:-:S03]  /*27970*/  IMAD.WIDE.U32 R4, R4, 0x10000, RZ ;  /* 0x0001000004047825 */ /* 0x004fc600078e00ff */
[----:B------:R-:W-:Y:S02]  /*27980*/  LOP3.LUT R13, R4, R13, RZ, 0x3c, !PT ;  /* 0x0000000d040d7212 */ /* 0x000fe400078e3cff */
[----:B------:R-:W-:-:S07]  /*27990*/  LOP3.LUT R7, R5, R7, RZ, 0x3c, !PT ;  /* 0x0000000705077212 */ /* 0x000fce00078e3cff */
.L_x_977:
[----:B------:R-:W-:Y:S05]  /*279a0*/  BSYNC.RELIABLE B4 ;  /* 0x0000000000047941 */ /* 0x000fea0003800100 */
.L_x_973:
[----:B------:R-:W2:Y:S02]  /*279b0*/  LDL.U8 R4, [R1+0x91] ;  /* 0x0000910001047983 */ /* 0x000ea40000100000 */
[----:B--2---:R-:W-:-:S03]  /*279c0*/  IMAD.WIDE.U32 R4, R4, 0x100, RZ ;  /* 0x0000010004047825 */ /* 0x004fc600078e00ff */
[----:B------:R-:W-:Y:S02]  /*279d0*/  LOP3.LUT R13, R4, R13, RZ, 0x3c, !PT ;  /* 0x0000000d040d7212 */ /* 0x000fe400078e3cff */
[----:B------:R-:W-:-:S07]  /*279e0*/  LOP3.LUT R7, R5, R7, RZ, 0x3c, !PT ;  /* 0x0000000705077212 */ /* 0x000fce00078e3cff */
.L_x_976:
[----:B------:R-:W-:Y:S05]  /*279f0*/  BSYNC.RECONVERGENT B3 ;  /* 0x0000000000037941 */ /* 0x000fea0003800200 */
.L_x_972:
[----:B------:R-:W2:Y:S01]  /*27a00*/  LDL.U8 R4, [R1+0x90] ;  /* 0x0000900001047983 */ /* 0x000ea20000100000 */
[C---:B------:R-:W-:Y:S02]  /*27a10*/  IMAD R5, R7.reuse, 0x114253d5, RZ ;  /* 0x114253d507057824 */ /* 0x040fe400078e02ff */
        /* <DEDUP_REMOVED lines=16> */
.L_x_966:
[----:B------:R-:W-:Y:S05]  /*27b20*/  BSYNC.RECONVERGENT B2 ;  /* 0x0000000000027941 */ /* 0x000fea0003800200 */
.L_x_965:
[-C--:B------:R-:W-:Y:S01]  /*27b30*/  LOP3.LUT R7, R44, R42.reuse, RZ, 0x3c, !PT ;  /* 0x0000002a2c077212 */ /* 0x080fe200078e3cff */
[----:B------:R-:W0:Y:S01]  /*27b40*/  LDCU UR4, c[0x0][0x3b4] ;  /* 0x00007680ff0477ac */ /* 0x000e220008000800 */
[----:B------:R-:W-:-:S04]  /*27b50*/  LOP3.LUT R42, R48, R42, RZ, 0x3c, !PT ;  /* 0x0000002a302a7212 */ /* 0x000fc800078e3cff */
[----:B------:R-:W-:-:S05]  /*27b60*/  IADD3 R7, P0, PT, R42, R7, RZ ;  /* 0x000000072a077210 */ /* 0x000fca0007f1e0ff */
[----:B------:R-:W-:Y:S01]  /*27b70*/  IMAD.X R43, R43, 0x1, R46, P0 ;  /* 0x000000012b2b7824 */ /* 0x000fe200000e062e */
[----:B--234-:R-:W-:-:S04]  /*27b80*/  IADD3 R5, P0, PT, R7, R42, RZ ;  /* 0x0000002a07057210 */ /* 0x01cfc80007f1e0ff */
[----:B------:R-:W-:Y:S02]  /*27b90*/  IADD3.X R46, PT, PT, R46, R43, RZ, P0, !PT ;  /* 0x0000002b2e2e7210 */ /* 0x000fe400007fe4ff */
[----:B------:R-:W-:Y:S01]  /*27ba0*/  SHF.R.U32.HI R4, RZ, 0x1, R43 ;  /* 0x00000001ff047819 */ /* 0x000fe2000001162b */
[----:B------:R-:W-:Y:S01]  /*27bb0*/  IMAD R43, R43, -0x12aa7333, RZ ;  /* 0xed558ccd2b2b7824 */ /* 0x000fe200078e02ff */
[----:B-1----:R-:W-:Y:S01]  /*27bc0*/  SHF.R.U32.HI R6, RZ, 0x1, R46 ;  /* 0x00000001ff067819 */ /* 0x002fe2000001162e */
[----:B0-----:R-:W-:Y:S01]  /*27bd0*/  UISETP.GE.AND UP0, UPT, UR4, 0x1, UPT ;  /* 0x000000010400788c */ /* 0x001fe2000bf06270 */
        /* <DEDUP_REMOVED lines=10> */
[----:B------:R-:W-:Y:S01]  /*27c80*/  SHF.R.U32.HI R5, RZ, 0x1, R7 ;  /* 0x00000001ff057819 */ /* 0x000fe20000011607 */
[----:B------:R-:W-:Y:S01]  /*27c90*/  IMAD R7, R7, 0x1a85ec53, RZ ;  /* 0x1a85ec5307077824 */ /* 0x000fe200078e02ff */
[----:B------:R-:W-:Y:S01]  /*27ca0*/  LOP3.LUT R4, R13, R4, RZ, 0x3c, !PT ;  /* 0x000000040d047212 */ /* 0x000fe200078e3cff */
[----:B------:R-:W-:Y:S01]  /*27cb0*/  IMAD R13, R12, 0x1a85ec53, RZ ;  /* 0x1a85ec530c0d7824 */ /* 0x000fe200078e02ff */
[----:B------:R-:W-:-:S03]  /*27cc0*/  LOP3.LUT R6, R5, R6, RZ, 0x3c, !PT ;  /* 0x0000000605067212 */ /* 0x000fc600078e3cff */
        /* <DEDUP_REMOVED lines=13> */
[----:B------:R-:W-:Y:S01]  /*27da0*/  IADD3.X R7, PT, PT, R5, R13, RZ, P0, !PT ;  /* 0x0000000d05077210 */ /* 0x000fe200007fe4ff */
[----:B------:R3:W-:Y:S04]  /*27db0*/  STG.E.64 desc[UR8][R40.64], R4 ;  /* 0x0000000428007986 */ /* 0x0007e8000c101b08 */
[----:B------:R3:W-:Y:S01]  /*27dc0*/  STG.E.64 desc[UR8][R40.64+0x40], R6 ;  /* 0x0000400628007986 */ /* 0x0007e2000c101b08 */
[----:B------:R-:W-:Y:S05]  /*27dd0*/  BRA.U !UP0, `(.L_x_997) ;  /* 0x0000007d08147547 */ /* 0x000fea000b800000 */
[----:B------:R-:W-:Y:S01]  /*27de0*/  ISETP.GE.U32.AND P0, PT, R25, 0x7, PT ;  /* 0x000000071900780c */ /* 0x000fe20003f06070 */
[----:B---3--:R-:W-:-:S12]  /*27df0*/  IMAD.MOV.U32 R4, RZ, RZ, RZ ;  /* 0x000000ffff047224 */ /* 0x008fd800078e00ff */
[----:B------:R-:W-:Y:S05]  /*27e00*/  @!P0 BRA `(.L_x_998) ;  /* 0x00000014002c8947 */ /* 0x000fea0003800000 */
[----:B------:R-:W-:-:S07]  /*27e10*/  IMAD.MOV.U32 R5, RZ, RZ, RZ ;  /* 0x000000ffff057224 */ /* 0x000fce00078e00ff */
.L_x_1023:
[----:B------:R-:W2:Y:S04]  /*27e20*/  LDG.E.64 R16, desc[UR8][R40.64] ;  /* 0x0000000828107981 */ /* 0x000ea8000c1e1b00 */
[----:B0-----:R-:W2:Y:S01]  /*27e30*/  LDG.E.64 R6, desc[UR8][R40.64+0x40] ;  /* 0x0000400828067981 */ /* 0x001ea2000c1e1b00 */
        /* <DEDUP_REMOVED lines=28> */
.L_x_1000:
[----:B------:R-:W-:Y:S01]  /*28000*/  IMAD.MOV.U32 R7, RZ, RZ, R24 ;  /* 0x000000ffff077224 */ /* 0x000fe200078e0018 */
[----:B------:R-:W-:-:S07]  /*28010*/  MOV R12, 0x28030 ;  /* 0x00028030000c7802 */ /* 0x000fce0000000f00 */
[----:B------:R-:W-:Y:S05]  /*28020*/  CALL.REL.NOINC `($__internal_4_$__cuda_sm20_rem_u64) ;  /* 0x0000022800447944 */ /* 0x000fea0003c00000 */
.L_x_1001:
[----:B------:R-:W-:Y:S05]  /*28030*/  BSYNC.RECONVERGENT B2 ;  /* 0x0000000000027941 */ /* 0x000fea0003800200 */
.L_x_999:
        /* <DEDUP_REMOVED lines=36> */
.L_x_1003:
[----:B------:R-:W-:Y:S01]  /*28280*/  IMAD.MOV.U32 R13, RZ, RZ, R7 ;  /* 0x000000ffff0d7224 */ /* 0x000fe200078e0007 */
[----:B------:R-:W-:Y:S01]  /*28290*/  MOV R12, 0x282c0 ;  /* 0x000282c0000c7802 */ /* 0x000fe20000000f00 */
[----:B------:R-:W-:-:S07]  /*282a0*/  IMAD.MOV.U32 R7, RZ, RZ, R24 ;  /* 0x000000ffff077224 */ /* 0x000fce00078e0018 */
[----:B------:R-:W-:Y:S05]  /*282b0*/  CALL.REL.NOINC `($__internal_4_$__cuda_sm20_rem_u64) ;  /* 0x0000022400a07944 */ /* 0x000fea0003c00000 */
.L_x_1004:
[----:B------:R-:W-:Y:S05]  /*282c0*/  BSYNC.RECONVERGENT B2 ;  /* 0x0000000000027941 */ /* 0x000fea0003800200 */
.L_x_1002:
        /* <DEDUP_REMOVED lines=36> */
.L_x_1006:
[----:B------:R-:W-:Y:S01]  /*28510*/  IMAD.MOV.U32 R13, RZ, RZ, R7 ;  /* 0x000000ffff0d7224 */ /* 0x000fe200078e0007 */
[----:B------:R-:W-:Y:S01]  /*28520*/  MOV R12, 0x28550 ;  /* 0x00028550000c7802 */ /* 0x000fe20000000f00 */
[----:B------:R-:W-:-:S07]  /*28530*/  IMAD.MOV.U32 R7, RZ, RZ, R24 ;  /* 0x000000ffff077224 */ /* 0x000fce00078e0018 */
[----:B------:R-:W-:Y:S05]  /*28540*/  CALL.REL.NOINC `($__internal_4_$__cuda_sm20_rem_u64) ;  /* 0x0000022000fc7944 */ /* 0x000fea0003c00000 */
.L_x_1007:
[----:B------:R-:W-:Y:S05]  /*28550*/  BSYNC.RECONVERGENT B2 ;  /* 0x0000000000027941 */ /* 0x000fea0003800200 */
.L_x_1005:
        /* <DEDUP_REMOVED lines=36> */
.L_x_1009:
[----:B------:R-:W-:Y:S01]  /*287a0*/  IMAD.MOV.U32 R13, RZ, RZ, R7 ;  /* 0x000000ffff0d7224 */ /* 0x000fe200078e0007 */
[----:B------:R-:W-:Y:S01]  /*287b0*/  MOV R12, 0x287e0 ;  /* 0x000287e0000c7802 */ /* 0x000fe20000000f00 */
[----:B------:R-:W-:-:S07]  /*287c0*/  IMAD.MOV.U32 R7, RZ, RZ, R24 ;  /* 0x000000ffff077224 */ /* 0x000fce00078e0018 */
[----:B------:R-:W-:Y:S05]  /*287d0*/  CALL.REL.NOINC `($__internal_4_$__cuda_sm20_rem_u64) ;  /* 0x0000022000587944 */ /* 0x000fea0003c00000 */
.L_x_1010:
[----:B------:R-:W-:Y:S05]  /*287e0*/  BSYNC.RECONVERGENT B2 ;  /* 0x0000000000027941 */ /* 0x000fea0003800200 */
.L_x_1008:
        /* <DEDUP_REMOVED lines=36> */
.L_x_1012:
[----:B------:R-:W-:Y:S01]  /*28a30*/  IMAD.MOV.U32 R13, RZ, RZ, R7 ;  /* 0x000000ffff0d7224 */ /* 0x000fe200078e0007 */
[----:B------:R-:W-:Y:S01]  /*28a40*/  MOV R12, 0x28a70 ;  /* 0x00028a70000c7802 */ /* 0x000fe20000000f00 */
[----:B------:R-:W-:-:S07]  /*28a50*/  IMAD.MOV.U32 R7, RZ, RZ, R24 ;  /* 0x000000ffff077224 */ /* 0x000fce00078e0018 */
[----:B------:R-:W-:Y:S05]  /*28a60*/  CALL.REL.NOINC `($__internal_4_$__cuda_sm20_rem_u64) ;  /* 0x0000021c00b47944 */ /* 0x000fea0003c00000 */
.L_x_1013:
[----:B------:R-:W-:Y:S05]  /*28a70*/  BSYNC.RECONVERGENT B2 ;  /* 0x0000000000027941 */ /* 0x000fea0003800200 */
.L_x_1011:
        /* <DEDUP_REMOVED lines=36> */
.L_x_1015:
[----:B------:R-:W-:Y:S01]  /*28cc0*/  IMAD.MOV.U32 R13, RZ, RZ, R7 ;  /* 0x000000ffff0d7224 */ /* 0x000fe200078e0007 */
[----:B------:R-:W-:Y:S01]  /*28cd0*/  MOV R12, 0x28d00 ;  /* 0x00028d00000c7802 */ /* 0x000fe20000000f00 */
[----:B------:R-:W-:-:S07]  /*28ce0*/  IMAD.MOV.U32 R7, RZ, RZ, R24 ;  /* 0x000000ffff077224 */ /* 0x000fce00078e0018 */
[----:B------:R-:W-:Y:S05]  /*28cf0*/  CALL.REL.NOINC `($__internal_4_$__cuda_sm20_rem_u64) ;  /* 0x0000021c00107944 */ /* 0x000fea0003c00000 */
.L_x_1016:
[----:B------:R-:W-:Y:S05]  /*28d00*/  BSYNC.RECONVERGENT B2 ;  /* 0x0000000000027941 */ /* 0x000fea0003800200 */
.L_x_1014:
        /* <DEDUP_REMOVED lines=36> */
.L_x_1018:
[----:B------:R-:W-:Y:S01]  /*28f50*/  IMAD.MOV.U32 R13, RZ, RZ, R7 ;  /* 0x000000ffff0d7224 */ /* 0x000fe200078e0007 */
[----:B------:R-:W-:Y:S01]  /*28f60*/  MOV R12, 0x28f90 ;  /* 0x00028f90000c7802 */ /* 0x000fe20000000f00 */
[----:B------:R-:W-:-:S07]  /*28f70*/  IMAD.MOV.U32 R7, RZ, RZ, R24 ;  /* 0x000000ffff077224 */ /* 0x000fce00078e0018 */
[----:B------:R-:W-:Y:S05]  /*28f80*/  CALL.REL.NOINC `($__internal_4_$__cuda_sm20_rem_u64) ;  /* 0x00000218006c7944 */ /* 0x000fea0003c00000 */
.L_x_1019:
[----:B------:R-:W-:Y:S05]  /*28f90*/  BSYNC.RECONVERGENT B2 ;  /* 0x0000000000027941 */ /* 0x000fea0003800200 */
.L_x_1017:
        /* <DEDUP_REMOVED lines=36> */
.L_x_1021:
[----:B------:R-:W-:Y:S01]  /*291e0*/  IMAD.MOV.U32 R13, RZ, RZ, R7 ;  /* 0x000000ffff0d7224 */ /* 0x000fe200078e0007 */
[----:B------:R-:W-:Y:S01]  /*291f0*/  MOV R12, 0x29220 ;  /* 0x00029220000c7802 */ /* 0x000fe20000000f00 */
[----:B------:R-:W-:-:S07]  /*29200*/  IMAD.MOV.U32 R7, RZ, RZ, R24 ;  /* 0x000000ffff077224 */ /* 0x000fce00078e0018 */
[----:B------:R-:W-:Y:S05]  /*29210*/  CALL.REL.NOINC `($__internal_4_$__cuda_sm20_rem_u64) ;  /* 0x0000021400c87944 */ /* 0x000fea0003c00000 */
.L_x_1022:
[----:B------:R-:W-:Y:S05]  /*29220*/  BSYNC.RECONVERGENT B2 ;  /* 0x0000000000027941 */ /* 0x000fea0003800200 */
.L_x_1020:
        /* <DEDUP_REMOVED lines=9> */
.L_x_998:
        /* <DEDUP_REMOVED lines=34> */
.L_x_1026:
[----:B------:R-:W-:Y:S01]  /*294e0*/  IMAD.MOV.U32 R7, RZ, RZ, R24 ;  /* 0x000000ffff077224 */ /* 0x000fe200078e0018 */
[----:B------:R-:W-:-:S07]  /*294f0*/  MOV R12, 0x29510 ;  /* 0x00029510000c7802 */ /* 0x000fce0000000f00 */
[----:B------:R-:W-:Y:S05]  /*29500*/  CALL.REL.NOINC `($__internal_4_$__cuda_sm20_rem_u64) ;  /* 0x00000214000c7944 */ /* 0x000fea0003c00000 */
.L_x_1027:
[----:B------:R-:W-:Y:S05]  /*29510*/  BSYNC.RECONVERGENT B2 ;  /* 0x0000000000027941 */ /* 0x000fea0003800200 */
.L_x_1025:
        /* <DEDUP_REMOVED lines=36> */
.L_x_1029:
[----:B------:R-:W-:Y:S01]  /*29760*/  IMAD.MOV.U32 R13, RZ, RZ, R7 ;  /* 0x000000ffff0d7224 */ /* 0x000fe200078e0007 */
[----:B------:R-:W-:Y:S01]  /*29770*/  MOV R12, 0x297a0 ;  /* 0x000297a0000c7802 */ /* 0x000fe20000000f00 */
[----:B------:R-:W-:-:S07]  /*29780*/  IMAD.MOV.U32 R7, RZ, RZ, R24 ;  /* 0x000000ffff077224 */ /* 0x000fce00078e0018 */
[----:B------:R-:W-:Y:S05]  /*29790*/  CALL.REL.NOINC `($__internal_4_$__cuda_sm20_rem_u64) ;  /* 0x0000021000687944 */ /* 0x000fea0003c00000 */
.L_x_1030:
[----:B------:R-:W-:Y:S05]  /*297a0*/  BSYNC.RECONVERGENT B2 ;  /* 0x0000000000027941 */ /* 0x000fea0003800200 */
.L_x_1028:
        /* <DEDUP_REMOVED lines=36> */
.L_x_1032:
[----:B------:R-:W-:Y:S01]  /*299f0*/  IMAD.MOV.U32 R13, RZ, RZ, R7 ;  /* 0x000000ffff0d7224 */ /* 0x000fe200078e0007 */
[----:B------:R-:W-:Y:S01]  /*29a00*/  MOV R12, 0x29a30 ;  /* 0x00029a30000c7802 */ /* 0x000fe20000000f00 */
[----:B------:R-:W-:-:S07]  /*29a10*/  IMAD.MOV.U32 R7, RZ, RZ, R24 ;  /* 0x000000ffff077224 */ /* 0x000fce00078e0018 */
[----:B------:R-:W-:Y:S05]  /*29a20*/  CALL.REL.NOINC `($__internal_4_$__cuda_sm20_rem_u64) ;  /* 0x0000020c00c47944 */ /* 0x000fea0003c00000 */
.L_x_1033:
[----:B------:R-:W-:Y:S05]  /*29a30*/  BSYNC.RECONVERGENT B2 ;  /* 0x0000000000027941 */ /* 0x000fea0003800200 */
.L_x_1031:
        /* <DEDUP_REMOVED lines=36> */
.L_x_1035:
[----:B------:R-:W-:Y:S01]  /*29c80*/  IMAD.MOV.U32 R13, RZ, RZ, R7 ;  /* 0x000000ffff0d7224 */ /* 0x000fe200078e0007 */
[----:B------:R-:W-:Y:S01]  /*29c90*/  MOV R12, 0x29cc0 ;  /* 0x00029cc0000c7802 */ /* 0x000fe20000000f00 */
[----:B------:R-:W-:-:S07]  /*29ca0*/  IMAD.MOV.U32 R7, RZ, RZ, R24 ;  /* 0x000000ffff077224 */ /* 0x000fce00078e0018 */
[----:B------:R-:W-:Y:S05]  /*29cb0*/  CALL.REL.NOINC `($__internal_4_$__cuda_sm20_rem_u64) ;  /* 0x0000020c00207944 */ /* 0x000fea0003c00000 */
.L_x_1036:
[----:B------:R-:W-:Y:S05]  /*29cc0*/  BSYNC.RECONVERGENT B2 ;  /* 0x0000000000027941 */ /* 0x000fea0003800200 */
.L_x_1034:
[----:B------:R-:W0:Y:S01]  /*29cd0*/  LDCU.64 UR4, c[0x0][0x390] ;  /* 0x00007200ff0477ac */ /* 0x000e220008000a00 */
[----:B------:R-:W-:Y:S01]  /*29ce0*/  MOV R5, 0x1 ;  /* 0x0000000100057802 */ /* 0x000fe20000000f00 */
[----:B------:R-:W-:Y:S01]  /*29cf0*/  VIADD R4, R4, 0x4 ;  /* 0x0000000404047836 */ /* 0x000fe20000000000 */
[----:B0-----:R-:W-:-:S04]  /*29d00*/  IADD3 R6, P0, PT, R16, UR4, RZ ;  /* 0x0000000410067c10 */ /* 0x001fc8000ff1e0ff */
[----:B------:R-:W-:-:S05]  /*29d10*/  IADD3.X R7, PT, PT, R17, UR5, RZ, P0, !PT ;  /* 0x0000000511077c10 */ /* 0x000fca00087fe4ff */
[----:B------:R0:W-:Y:S04]  /*29d20*/  STG.E.U8 desc[UR8][R6.64], R5 ;  /* 0x0000000506007986 */ /* 0x0001e8000c101108 */
.L_x_1024:
        /* <DEDUP_REMOVED lines=34> */
.L_x_1039:
[----:B------:R-:W-:Y:S01]  /*29f50*/  IMAD.MOV.U32 R7, RZ, RZ, R24 ;  /* 0x000000ffff077224 */ /* 0x000fe200078e0018 */
[----:B------:R-:W-:-:S07]  /*29f60*/  MOV R12, 0x29f80 ;  /* 0x00029f80000c7802 */ /* 0x000fce0000000f00 */
[----:B------:R-:W-:Y:S05]  /*29f70*/  CALL.REL.NOINC `($__internal_4_$__cuda_sm20_rem_u64) ;  /* 0x0000020800707944 */ /* 0x000fea0003c00000 */
.L_x_1040:
[----:B------:R-:W-:Y:S05]  /*29f80*/  BSYNC.RECONVERGENT B2 ;  /* 0x0000000000027941 */ /* 0x000fea0003800200 */
.L_x_1038:
        /* <DEDUP_REMOVED lines=36> */
.L_x_1042:
[----:B------:R-:W-:Y:S01]  /*2a1d0*/  MOV R13, R7 ;  /* 0x00000007000d7202 */ /* 0x000fe20000000f00 */
[----:B------:R-:W-:Y:S01]  /*2a1e0*/  IMAD.MOV.U32 R7, RZ, RZ, R24 ;  /* 0x000000ffff077224 */ /* 0x000fe200078e0018 */
[----:B------:R-:W-:-:S07]  /*2a1f0*/  MOV R12, 0x2a210 ;  /* 0x0002a210000c7802 */ /* 0x000fce0000000f00 */
[----:B------:R-:W-:Y:S05]  /*2a200*/  CALL.REL.NOINC `($__internal_4_$__cuda_sm20_rem_u64) ;  /* 0x0000020400cc7944 */ /* 0x000fea0003c00000 */
.L_x_1043:
[----:B------:R-:W-:Y:S05]  /*2a210*/  BSYNC.RECONVERGENT B2 ;  /* 0x0000000000027941 */ /* 0x000fea0003800200 */
.L_x_1041:
[----:B------:R-:W0:Y:S01]  /*2a220*/  LDCU.64 UR4, c[0x0][0x390] ;  /* 0x00007200ff0477ac */ /* 0x000e220008000a00 */
[----:B------:R-:W-:Y:S01]  /*2a230*/  IMAD.MOV.U32 R5, RZ, RZ, 0x1 ;  /* 0x00000001ff057424 */ /* 0x000fe200078e00ff */
[----:B------:R-:W-:Y:S02]  /*2a240*/  IADD3 R4, PT, PT, R4, 0x2, RZ ;  /* 0x0000000204047810 */ /* 0x000fe40007ffe0ff */
[----:B0-----:R-:W-:-:S04]  /*2a250*/  IADD3 R6, P0, PT, R16, UR4, RZ ;  /* 0x0000000410067c10 */ /* 0x001fc8000ff1e0ff */
[----:B------:R-:W-:-:S05]  /*2a260*/  IADD3.X R7, PT, PT, R17, UR5, RZ, P0, !PT ;  /* 0x0000000511077c10 */ /* 0x000fca00087fe4ff */
[----:B------:R1:W-:Y:S04]  /*2a270*/  STG.E.U8 desc[UR8][R6.64], R5 ;  /* 0x0000000506007986 */ /* 0x0003e8000c101108 */
.L_x_1037:
        /* <DEDUP_REMOVED lines=32> */
.L_x_1045:
[----:B------:R-:W-:Y:S02]  /*2a480*/  MOV R7, R24 ;  /* 0x0000001800077202 */ /* 0x000fe40000000f00 */
[----:B------:R-:W-:-:S07]  /*2a490*/  MOV R12, 0x2a4b0 ;  /* 0x0002a4b0000c7802 */ /* 0x000fce0000000f00 */
[----:B------:R-:W-:Y:S05]  /*2a4a0*/  CALL.REL.NOINC `($__internal_4_$__cuda_sm20_rem_u64) ;  /* 0x0000020400247944 */ /* 0x000fea0003c00000 */
.L_x_1046:
[----:B------:R-:W-:Y:S05]  /*2a4b0*/  BSYNC.RECONVERGENT B2 ;  /* 0x0000000000027941 */ /* 0x000fea0003800200 */
.L_x_1044:
[----:B------:R-:W0:Y:S01]  /*2a4c0*/  LDCU.64 UR4, c[0x0][0x390] ;  /* 0x00007200ff0477ac */ /* 0x000e220008000a00 */
[----:B------:R-:W-:Y:S01]  /*2a4d0*/  IMAD.MOV.U32 R6, RZ, RZ, 0x1 ;  /* 0x00000001ff067424 */ /* 0x000fe200078e00ff */
[----:B0-----:R-:W-:-:S04]  /*2a4e0*/  IADD3 R4, P0, PT, R16, UR4, RZ ;  /* 0x0000000410047c10 */ /* 0x001fc8000ff1e0ff */
[----:B------:R-:W-:-:S05]  /*2a4f0*/  IADD3.X R5, PT, PT, R17, UR5, RZ, P0, !PT ;  /* 0x0000000511057c10 */ /* 0x000fca00087fe4ff */
[----:B------:R4:W-:Y:S01]  /*2a500*/  STG.E.U8 desc[UR8][R4.64], R6 ;  /* 0x0000000604007986 */ /* 0x0009e2000c101108 */
[----:B------:R-:W-:Y:S05]  /*2a510*/  BRA `(.L_x_997) ;  /* 0x0000005400447947 */ /* 0x000fea0003800000 */
.L_x_943:
[----:B------:R-:W-:Y:S01]  /*2a520*/  IADD3 R15, P0, PT, R22, R31, RZ ;  /* 0x0000001f160f7210 */ /* 0x000fe20007f1e0ff */
[----:B------:R-:W-:Y:S01]  /*2a530*/  BSSY.RECONVERGENT B2, `(.L_x_1047) ;  /* 0x0000024000027945 */ /* 0x000fe20003800200 */
[----:B------:R-:W-:Y:S02]  /*2a540*/  IMAD.MOV.U32 R14, RZ, RZ, 0x1 ;  /* 0x00000001ff0e7424 */ /* 0x000fe400078e00ff */
[----:B------:R-:W-:Y:S01]  /*2a550*/  IADD3.X R20, PT, PT, R20, R29, RZ, P0, !PT ;  /* 0x0000001d14147210 */ /* 0x000fe200007fe4ff */
[C---:B------:R-:W-:Y:S02]  /*2a560*/  IMAD.SHL.U32 R17, R15.reuse, 0x2, RZ ;  /* 0x000000020f117824 */ /* 0x040fe400078e00ff */
[----:B------:R-:W-:Y:S01]  /*2a570*/  IMAD.MOV.U32 R42, RZ, RZ, RZ ;  /* 0x000000ffff2a7224 */ /* 0x000fe200078e00ff */
[----:B------:R-:W-:Y:S02]  /*2a580*/  SHF.L.U64.HI R15, R15, 0x1, R20 ;  /* 0x000000010f0f7819 */ /* 0x000fe40000010214 */
[----:B------:R-:W-:-:S03]  /*2a590*/  LOP3.LUT R17, R17, 0x1, RZ, 0xfc, !PT ;  /* 0x0000000111117812 */ /* 0x000fc600078efcff */
[----:B------:R-:W-:Y:S01]  /*2a5a0*/  IMAD.MOV.U32 R21, RZ, RZ, R15 ;  /* 0x000000ffff157224 */ /* 0x000fe200078e000f */
[----:B------:R-:W-:-:S07]  /*2a5b0*/  MOV R19, R17 ;  /* 0x0000001100137202 */ /* 0x000fce0000000f00 */
.L_x_1048:
        /* <DEDUP_REMOVED lines=28> */
.L_x_1047:
[----:B------:R-:W-:Y:S01]  /*2a780*/  BSSY.RECONVERGENT B2, `(.L_x_1049) ;  /* 0x000001d000027945 */ /* 0x000fe20003800200 */
[----:B------:R-:W-:-:S07]  /*2a790*/  IMAD.MOV.U32 R14, RZ, RZ, RZ ;  /* 0x000000ffff0e7224 */ /* 0x000fce00078e00ff */
.L_x_1050:
        /* <DEDUP_REMOVED lines=28> */
.L_x_1049:
        /* <DEDUP_REMOVED lines=11> */
.L_x_1053:
        /* <DEDUP_REMOVED lines=12> */
.L_x_1052:
[----:B------:R-:W-:Y:S05]  /*2aad0*/  BSYNC.RECONVERGENT B2 ;  /* 0x0000000000027941 */ /* 0x000fea0003800200 */
.L_x_1051:
        /* <DEDUP_REMOVED lines=13> */
.L_x_1055:
[----:B------:R-:W-:Y:S05]  /*2abb0*/  BSYNC.RECONVERGENT B2 ;  /* 0x0000000000027941 */ /* 0x000fea0003800200 */
.L_x_1054:
[----:B------:R-:W-:Y:S01]  /*2abc0*/  BSSY.RECONVERGENT B2, `(.L_x_1056) ;  /* 0x000001b000027945 */ /* 0x000fe20003800200 */
[----:B------:R-:W-:-:S03]  /*2abd0*/  IMAD.MOV.U32 R17, RZ, RZ, RZ ;  /* 0x000000ffff117224 */ /* 0x000fc600078e00ff */
[----:B------:R-:W-:Y:S05]  /*2abe0*/  @!P2 BRA `(.L_x_1057) ;  /* 0x000000000060a947 */ /* 0x000fea0003800000 */
[----:B------:R-:W-:Y:S01]  /*2abf0*/  LOP3.LUT R17, R42, 0xfffffffc, RZ, 0xc0, !PT ;  /* 0xfffffffc2a117812 */ /* 0x000fe200078ec0ff */
[----:B------:R-:W-:-:S07]  /*2ac00*/  IMAD.MOV.U32 R18, RZ, RZ, RZ ;  /* 0x000000ffff127224 */ /* 0x000fce00078e00ff */
.L_x_1058:
        /* <DEDUP_REMOVED lines=22> */
.L_x_1057:
[----:B------:R-:W-:Y:S05]  /*2ad70*/  BSYNC.RECONVERGENT B2 ;  /* 0x0000000000027941 */ /* 0x000fea0003800200 */
.L_x_1056:
        /* <DEDUP_REMOVED lines=17> */
.L_x_1060:
[----:B------:R-:W-:Y:S05]  /*2ae90*/  BSYNC.RECONVERGENT B2 ;  /* 0x0000000000027941 */ /* 0x000fea0003800200 */
.L_x_1059:
        /* <DEDUP_REMOVED lines=22> */
.L_x_1065:
        /* <DEDUP_REMOVED lines=191> */
.L_x_1064:
[----:B------:R-:W-:Y:S05]  /*2bbf0*/  BSYNC.RECONVERGENT B3 ;  /* 0x0000000000037941 */ /* 0x000fea0003800200 */
.L_x_1063:
        /* <DEDUP_REMOVED lines=104> */
.L_x_1067:
[----:B------:R-:W-:Y:S05]  /*2c280*/  BSYNC.RECONVERGENT B3 ;  /* 0x0000000000037941 */ /* 0x000fea0003800200 */
.L_x_1066:
        /* <DEDUP_REMOVED lines=52> */
.L_x_1062:
[----:B------:R-:W-:Y:S05]  /*2c5d0*/  BSYNC.RECONVERGENT B2 ;  /* 0x0000000000027941 */ /* 0x000fea0003800200 */
.L_x_1061:
        /* <DEDUP_REMOVED lines=15> */
.L_x_1072:
[----:B0-----:R-:W-:-:S06]  /*2c6d0*/  IADD3 R7, PT, PT, R1, R5, R6 ;  /* 0x0000000501077210 */ /* 0x001fcc0007ffe006 */
[----:B------:R-:W2:Y:S01]  /*2c6e0*/  LDL R7, [R7] ;  /* 0x0000000007077983 */ /* 0x000ea20000100800 */
[----:B------:R-:W-:Y:S01]  /*2c6f0*/  IMAD.IADD R12, R1, 0x1, R6 ;  /* 0x00000001010c7824 */ /* 0x000fe200078e0206 */
[----:B------:R-:W-:-:S04]  /*2c700*/  IADD3 R6, PT, PT, R6, 0x4, RZ ;  /* 0x0000000406067810 */ /* 0x000fc80007ffe0ff */
[----:B------:R-:W-:Y:S01]  /*2c710*/  ISETP.NE.AND P0, PT, R6, R4, PT ;  /* 0x000000040600720c */ /* 0x000fe20003f05270 */
[----:B--2---:R0:W-:-:S12]  /*2c720*/  STL [R12+0x90], R7 ;  /* 0x000090070c007387 */ /* 0x0041d80000100800 */
[----:B------:R-:W-:Y:S05]  /*2c730*/  @P0 BRA `(.L_x_1072) ;  /* 0xfffffffc00e40947 */ /* 0x000fea000383ffff */
.L_x_1071:
[----:B------:R-:W-:Y:S05]  /*2c740*/  BSYNC.RECONVERGENT B3 ;  /* 0x0000000000037941 */ /* 0x000fea0003800200 */
.L_x_1070:
        /* <DEDUP_REMOVED lines=15> */
.L_x_1074:
[----:B------:R-:W-:Y:S05]  /*2c840*/  BSYNC.RECONVERGENT B3 ;  /* 0x0000000000037941 */ /* 0x000fea0003800200 */
.L_x_1073:
        /* <DEDUP_REMOVED lines=14> */
.L_x_1078:
[----:B------:R-:W-:-:S13]  /*2c930*/  ISETP.GT.AND P0, PT, R14, 0x5, PT ;  /* 0x000000050e00780c */ /* 0x000fda0003f04270 */
[----:B------:R-:W-:Y:S05]  /*2c940*/  @P0 BRA `(.L_x_1082) ;  /* 0x00000000000c0947 */ /* 0x000fea0003800000 */
[----:B------:R-:W-:-:S13]  /*2c950*/  ISETP.NE.AND P0, PT, R14, 0x4, PT ;  /* 0x000000040e00780c */ /* 0x000fda0003f05270 */
[----:B------:R-:W-:Y:S05]  /*2c960*/  @!P0 BRA `(.L_x_1083) ;  /* 0x0000000400348947 */ /* 0x000fea0003800000 */
[----:B------:R-:W-:Y:S05]  /*2c970*/  BRA `(.L_x_1084) ;  /* 0x0000000400287947 */ /* 0x000fea0003800000 */
.L_x_1082:
[----:B------:R-:W-:-:S13]  /*2c980*/  ISETP.NE.AND P0, PT, R14, 0x6, PT ;  /* 0x000000060e00780c */ /* 0x000fda0003f05270 */
[----:B------:R-:W-:Y:S05]  /*2c990*/  @!P0 BRA `(.L_x_1085) ;  /* 0x0000000400148947 */ /* 0x000fea0003800000 */
[----:B------:R-:W-:Y:S05]  /*2c9a0*/  BRA `(.L_x_1086) ;  /* 0x0000000400047947 */ /* 0x000fea0003800000 */
.L_x_1077:
        /* <DEDUP_REMOVED lines=10> */
.L_x_1090:
[----:B------:R-:W-:-:S13]  /*2ca50*/  ISETP.NE.AND P0, PT, R14, 0xa, PT ;  /* 0x0000000a0e00780c */ /* 0x000fda0003f05270 */
[----:B------:R-:W-:Y:S05]  /*2ca60*/  @!P0 BRA `(.L_x_1093) ;  /* 0x0000000000708947 */ /* 0x000fea0003800000 */
[----:B------:R-:W-:Y:S05]  /*2ca70*/  BRA `(.L_x_1094) ;  /* 0x00000000005c7947 */ /* 0x000fea0003800000 */
.L_x_1089:
        /* <DEDUP_REMOVED lines=8> */
.L_x_1097:
[----:B------:R-:W-:Y:S01]  /*2cb00*/  ISETP.NE.AND P0, PT, R14, 0xe, PT ;  /* 0x0000000e0e00780c */ /* 0x000fe20003f05270 */
[----:B------:R-:W2:-:S12]  /*2cb10*/  LDL.U8 R6, [R1+0x9d] ;  /* 0x00009d0001067983 */ /* 0x000e980000100000 */
[----:B------:R-:W3:Y:S01]  /*2cb20*/  @P0 LDL.U8 R4, [R1+0x9e] ;  /* 0x00009e0001040983 */ /* 0x000ee20000100000 */
[----:B------:R-:W-:Y:S01]  /*2cb30*/  @P0 MOV R13, RZ ;  /* 0x000000ff000d0202 */ /* 0x000fe20000000f00 */
[----:B--2---:R-:W-:Y:S02]  /*2cb40*/  IMAD.SHL.U32 R6, R6, 0x100, RZ ;  /* 0x0000010006067824 */ /* 0x004fe400078e00ff */
[----:B---3--:R-:W-:-:S05]  /*2cb50*/  @P0 IMAD.U32 R7, R4, 0x10000, RZ ;  /* 0x0001000004070824 */ /* 0x008fca00078e00ff */
[----:B------:R-:W-:-:S07]  /*2cb60*/  LOP3.LUT R7, R6, R7, RZ, 0x3c, !PT ;  /* 0x0000000706077212 */ /* 0x000fce00078e3cff */
.L_x_1099:
[----:B------:R-:W-:Y:S05]  /*2cb70*/  BSYNC.RELIABLE B8 ;  /* 0x0000000000087941 */ /* 0x000fea0003800100 */
.L_x_1096:
[----:B------:R-:W2:Y:S02]  /*2cb80*/  LDL.U8 R4, [R1+0x9c] ;  /* 0x00009c0001047983 */ /* 0x000ea40000100000 */
[----:B--2---:R-:W-:-:S07]  /*2cb90*/  LOP3.LUT R7, R4, R7, RZ, 0x3c, !PT ;  /* 0x0000000704077212 */ /* 0x004fce00078e3cff */
.L_x_1098:
[----:B------:R-:W-:Y:S05]  /*2cba0*/  BSYNC.RECONVERGENT B7 ;  /* 0x0000000000077941 */ /* 0x000fea0003800200 */
.L_x_1095:
[----:B------:R-:W2:Y:S02]  /*2cbb0*/  LDL.U8 R4, [R1+0x9b] ;  /* 0x00009b0001047983 */ /* 0x000ea40000100000 */
[----:B--2---:R-:W-:-:S03]  /*2cbc0*/  IMAD.WIDE.U32 R4, R4, 0x1000000, RZ ;  /* 0x0100000004047825 */ /* 0x004fc600078e00ff */
[----:B------:R-:W-:Y:S02]  /*2cbd0*/  LOP3.LUT R13, R4, R13, RZ, 0x3c, !PT ;  /* 0x0000000d040d7212 */ /* 0x000fe400078e3cff */
[----:B------:R-:W-:-:S07]  /*2cbe0*/  LOP3.LUT R7, R5, R7, RZ, 0x3c, !PT ;  /* 0x0000000705077212 */ /* 0x000fce00078e3cff */
.L_x_1094:
[----:B------:R-:W2:Y:S02]  /*2cbf0*/  LDL.U8 R4, [R1+0x9a] ;  /* 0x00009a0001047983 */ /* 0x000ea40000100000 */
[----:B--2---:R-:W-:-:S03]  /*2cc00*/  IMAD.WIDE.U32 R4, R4, 0x10000, RZ ;  /* 0x0001000004047825 */ /* 0x004fc600078e00ff */
[----:B------:R-:W-:Y:S02]  /*2cc10*/  LOP3.LUT R13, R4, R13, RZ, 0x3c, !PT ;  /* 0x0000000d040d7212 */ /* 0x000fe400078e3cff */
[----:B------:R-:W-:-:S07]  /*2cc20*/  LOP3.LUT R7, R5, R7, RZ, 0x3c, !PT ;  /* 0x0000000705077212 */ /* 0x000fce00078e3cff */
.L_x_1093:
[----:B------:R-:W2:Y:S02]  /*2cc30*/  LDL.U8 R4, [R1+0x99] ;  /* 0x0000990001047983 */ /* 0x000ea40000100000 */
[----:B--2---:R-:W-:-:S03]  /*2cc40*/  IMAD.WIDE.U32 R4, R4, 0x100, RZ ;  /* 0x0000010004047825 */ /* 0x004fc600078e00ff */
[----:B------:R-:W-:Y:S02]  /*2cc50*/  LOP3.LUT R13, R4, R13, RZ, 0x3c, !PT ;  /* 0x0000000d040d7212 */ /* 0x000fe400078e3cff */
[----:B------:R-:W-:-:S07]  /*2cc60*/  LOP3.LUT R7, R5, R7, RZ, 0x3c, !PT ;  /* 0x0000000705077212 */ /* 0x000fce00078e3cff */
.L_x_1092:
[----:B------:R-:W-:Y:S05]  /*2cc70*/  BSYNC.RELIABLE B6 ;  /* 0x0000000000067941 */ /* 0x000fea0003800100 */
.L_x_1088:
        /* <DEDUP_REMOVED lines=16> */
.L_x_1091:
[----:B------:R-:W-:Y:S05]  /*2cd80*/  BSYNC.RECONVERGENT B5 ;  /* 0x0000000000057941 */ /* 0x000fea0003800200 */
.L_x_1087:
[----:B------:R-:W2:Y:S01]  /*2cd90*/  LDL.U8 R7, [R1+0x97] ;  /* 0x0000970001077983 */ /* 0x000ea20000100000 */
[----:B------:R-:W-:Y:S02]  /*2cda0*/  HFMA2 R13, -RZ, RZ, 0, 0 ;  /* 0x00000000ff0d7431 */ /* 0x000fe400000001ff */
[----:B--2---:R-:W-:-:S07]  /*2cdb0*/  IMAD.SHL.U32 R7, R7, 0x1000000, RZ ;  /* 0x0100000007077824 */ /* 0x004fce00078e00ff */
.L_x_1086:
[----:B------:R-:W2:Y:S02]  /*2cdc0*/  LDL.U8 R4, [R1+0x96] ;  /* 0x0000960001047983 */ /* 0x000ea40000100000 */
[----:B--2---:R-:W-:-:S05]  /*2cdd0*/  IMAD.U32 R4, R4, 0x10000, RZ ;  /* 0x0001000004047824 */ /* 0x004fca00078e00ff */
[----:B------:R-:W-:-:S07]  /*2cde0*/  LOP3.LUT R7, R4, R7, RZ, 0x3c, !PT ;  /* 0x0000000704077212 */ /* 0x000fce00078e3cff */
.L_x_1085:
[----:B------:R-:W2:Y:S02]  /*2cdf0*/  LDL.U8 R4, [R1+0x95] ;  /* 0x0000950001047983 */ /* 0x000ea40000100000 */
[----:B--2---:R-:W-:-:S04]  /*2ce00*/  SHF.L.U32 R4, R4, 0x8, RZ ;  /* 0x0000000804047819 */ /* 0x004fc800000006ff */
[----:B------:R-:W-:-:S07]  /*2ce10*/  LOP3.LUT R7, R4, R7, RZ, 0x3c, !PT ;  /* 0x0000000704077212 */ /* 0x000fce00078e3cff */
.L_x_1084:
[----:B------:R-:W2:Y:S02]  /*2ce20*/  LDL.U8 R4, [R1+0x94] ;  /* 0x0000940001047983 */ /* 0x000ea40000100000 */
[----:B--2---:R-:W-:-:S07]  /*2ce30*/  LOP3.LUT R7, R4, R7, RZ, 0x3c, !PT ;  /* 0x0000000704077212 */ /* 0x004fce00078e3cff */
.L_x_1083:
[----:B------:R-:W2:Y:S02]  /*2ce40*/  LDL.U8 R4, [R1+0x93] ;  /* 0x0000930001047983 */ /* 0x000ea40000100000 */
[----:B--2---:R-:W-:-:S03]  /*2ce50*/  IMAD.WIDE.U32 R4, R4, 0x1000000, RZ ;  /* 0x0100000004047825 */ /* 0x004fc600078e00ff */
[----:B------:R-:W-:Y:S02]  /*2ce60*/  LOP3.LUT R13, R4, R13, RZ, 0x3c, !PT ;  /* 0x0000000d040d7212 */ /* 0x000fe400078e3cff */
[----:B------:R-:W-:-:S07]  /*2ce70*/  LOP3.LUT R7, R5, R7, RZ, 0x3c, !PT ;  /* 0x0000000705077212 */ /* 0x000fce00078e3cff */
.L_x_1081:
[----:B------:R-:W2:Y:S02]  /*2ce80*/  LDL.U8 R4, [R1+0x92] ;  /* 0x0000920001047983 */ /* 0x000ea40000100000 */
[----:B--2---:R-:W-:-:S03]  /*2ce90*/  IMAD.WIDE.U32 R4, R4, 0x10000, RZ ;  /* 0x0001000004047825 */ /* 0x004fc600078e00ff */
[----:B------:R-:W-:Y:S02]  /*2cea0*/  LOP3.LUT R13, R4, R13, RZ, 0x3c, !PT ;  /* 0x0000000d040d7212 */ /* 0x000fe400078e3cff */
[----:B------:R-:W-:-:S07]  /*2ceb0*/  LOP3.LUT R7, R5, R7, RZ, 0x3c, !PT ;  /* 0x0000000705077212 */ /* 0x000fce00078e3cff */
.L_x_1080:
[----:B------:R-:W-:Y:S05]  /*2cec0*/  BSYNC.RELIABLE B4 ;  /* 0x0000000000047941 */ /* 0x000fea0003800100 */
.L_x_1076:
[----:B------:R-:W2:Y:S02]  /*2ced0*/  LDL.U8 R4, [R1+0x91] ;  /* 0x0000910001047983 */ /* 0x000ea40000100000 */
[----:B--2---:R-:W-:-:S03]  /*2cee0*/  IMAD.WIDE.U32 R4, R4, 0x100, RZ ;  /* 0x0000010004047825 */ /* 0x004fc600078e00ff */
[----:B------:R-:W-:Y:S02]  /*2cef0*/  LOP3.LUT R13, R4, R13, RZ, 0x3c, !PT ;  /* 0x0000000d040d7212 */ /* 0x000fe400078e3cff */
[----:B------:R-:W-:-:S07]  /*2cf00*/  LOP3.LUT R7, R5, R7, RZ, 0x3c, !PT ;  /* 0x0000000705077212 */ /* 0x000fce00078e3cff */
.L_x_1079:
[----:B------:R-:W-:Y:S05]  /*2cf10*/  BSYNC.RECONVERGENT B3 ;  /* 0x0000000000037941 */ /* 0x000fea0003800200 */
.L_x_1075:
        /* <DEDUP_REMOVED lines=18> */
.L_x_1069:
[----:B------:R-:W-:Y:S05]  /*2d040*/  BSYNC.RECONVERGENT B2 ;  /* 0x0000000000027941 */ /* 0x000fea0003800200 */
.L_x_1068:
        /* <DEDUP_REMOVED lines=44> */
[----:B0-----:R-:W-:-:S12]  /*2d310*/  IMAD.MOV.U32 R4, RZ, RZ, RZ ;  /* 0x000000ffff047224 */ /* 0x001fd800078e00ff */
[----:B------:R-:W-:Y:S05]  /*2d320*/  @!P0 BRA `(.L_x_1100) ;  /* 0x00000014002c8947 */ /* 0x000fea0003800000 */
[----:B------:R-:W-:-:S07]  /*2d330*/  IMAD.MOV.U32 R5, RZ, RZ, RZ ;  /* 0x000000ffff057224 */ /* 0x000fce00078e00ff */
.L_x_1125:
        /* <DEDUP_REMOVED lines=30> */
.L_x_1102:
[----:B------:R-:W-:Y:S01]  /*2d520*/  IMAD.MOV.U32 R7, RZ, RZ, R24 ;  /* 0x000000ffff077224 */ /* 0x000fe200078e0018 */
[----:B------:R-:W-:-:S07]  /*2d530*/  MOV R12, 0x2d550 ;  /* 0x0002d550000c7802 */ /* 0x000fce0000000f00 */
[----:B------:R-:W-:Y:S05]  /*2d540*/  CALL.REL.NOINC `($__internal_4_$__cuda_sm20_rem_u64) ;  /* 0x000001d000fc7944 */ /* 0x000fea0003c00000 */
.L_x_1103:
[----:B------:R-:W-:Y:S05]  /*2d550*/  BSYNC.RECONVERGENT B2 ;  /* 0x0000000000027941 */ /* 0x000fea0003800200 */
.L_x_1101:
        /* <DEDUP_REMOVED lines=36> */
.L_x_1105:
[----:B------:R-:W-:Y:S01]  /*2d7a0*/  IMAD.MOV.U32 R13, RZ, RZ, R7 ;  /* 0x000000ffff0d7224 */ /* 0x000fe200078e0007 */
[----:B------:R-:W-:Y:S01]  /*2d7b0*/  MOV R12, 0x2d7e0 ;  /* 0x0002d7e0000c7802 */ /* 0x000fe20000000f00 */
[----:B------:R-:W-:-:S07]  /*2d7c0*/  IMAD.MOV.U32 R7, RZ, RZ, R24 ;  /* 0x000000ffff077224 */ /* 0x000fce00078e0018 */
[----:B------:R-:W-:Y:S05]  /*2d7d0*/  CALL.REL.NOINC `($__internal_4_$__cuda_sm20_rem_u64) ;  /* 0x000001d000587944 */ /* 0x000fea0003c00000 */
.L_x_1106:
[----:B------:R-:W-:Y:S05]  /*2d7e0*/  BSYNC.RECONVERGENT B2 ;  /* 0x0000000000027941 */ /* 0x000fea0003800200 */
.L_x_1104:
        /* <DEDUP_REMOVED lines=36> */
.L_x_1108:
[----:B------:R-:W-:Y:S01]  /*2da30*/  IMAD.MOV.U32 R13, RZ, RZ, R7 ;  /* 0x000000ffff0d7224 */ /* 0x000fe200078e0007 */
[----:B------:R-:W-:Y:S01]  /*2da40*/  MOV R12, 0x2da70 ;  /* 0x0002da70000c7802 */ /* 0x000fe20000000f00 */
[----:B------:R-:W-:-:S07]  /*2da50*/  IMAD.MOV.U32 R7, RZ, RZ, R24 ;  /* 0x000000ffff077224 */ /* 0x000fce00078e0018 */
[----:B------:R-:W-:Y:S05]  /*2da60*/  CALL.REL.NOINC `($__internal_4_$__cuda_sm20_rem_u64) ;  /* 0x000001cc00b47944 */ /* 0x000fea0003c00000 */
.L_x_1109:
[----:B------:R-:W-:Y:S05]  /*2da70*/  BSYNC.RECONVERGENT B2 ;  /* 0x0000000000027941 */ /* 0x000fea0003800200 */
.L_x_1107:
        /* <DEDUP_REMOVED lines=36> */
.L_x_1111:
[----:B------:R-:W-:Y:S01]  /*2dcc0*/  IMAD.MOV.U32 R13, RZ, RZ, R7 ;  /* 0x000000ffff0d7224 */ /* 0x000fe200078e0007 */
[----:B------:R-:W-:Y:S01]  /*2dcd0*/  MOV R12, 0x2dd00 ;  /* 0x0002dd00000c7802 */ /* 0x000fe20000000f00 */
[----:B------:R-:W-:-:S07]  /*2dce0*/  IMAD.MOV.U32 R7, RZ, RZ, R24 ;  /* 0x000000ffff077224 */ /* 0x000fce00078e0018 */
[----:B------:R-:W-:Y:S05]  /*2dcf0*/  CALL.REL.NOINC `($__internal_4_$__cuda_sm20_rem_u64) ;  /* 0x000001cc00107944 */ /* 0x000fea0003c00000 */
.L_x_1112:
[----:B------:R-:W-:Y:S05]  /*2dd00*/  BSYNC.RECONVERGENT B2 ;  /* 0x0000000000027941 */ /* 0x000fea0003800200 */
.L_x_1110:
        /* <DEDUP_REMOVED lines=36> */
.L_x_1114:
[----:B------:R-:W-:Y:S01]  /*2df50*/  IMAD.MOV.U32 R13, RZ, RZ, R7 ;  /* 0x000000ffff0d7224 */ /* 0x000fe200078e0007 */
[----:B------:R-:W-:Y:S01]  /*2df60*/  MOV R12, 0x2df90 ;  /* 0x0002df90000c7802 */ /* 0x000fe20000000f00 */
[----:B------:R-:W-:-:S07]  /*2df70*/  IMAD.MOV.U32 R7, RZ, RZ, R24 ;  /* 0x000000ffff077224 */ /* 0x000fce00078e0018 */
[----:B------:R-:W-:Y:S05]  /*2df80*/  CALL.REL.NOINC `($__internal_4_$__cuda_sm20_rem_u64) ;  /* 0x000001c8006c7944 */ /* 0x000fea0003c00000 */
.L_x_1115:
[----:B------:R-:W-:Y:S05]  /*2df90*/  BSYNC.RECONVERGENT B2 ;  /* 0x0000000000027941 */ /* 0x000fea0003800200 */
.L_x_1113:
        /* <DEDUP_REMOVED lines=36> */
.L_x_1117:
[----:B------:R-:W-:Y:S01]  /*2e1e0*/  IMAD.MOV.U32 R13, RZ, RZ, R7 ;  /* 0x000000ffff0d7224 */ /* 0x000fe200078e0007 */
[----:B------:R-:W-:Y:S01]  /*2e1f0*/  MOV R12, 0x2e220 ;  /* 0x0002e220000c7802 */ /* 0x000fe20000000f00 */
[----:B------:R-:W-:-:S07]  /*2e200*/  IMAD.MOV.U32 R7, RZ, RZ, R24 ;  /* 0x000000ffff077224 */ /* 0x000fce00078e0018 */
[----:B------:R-:W-:Y:S05]  /*2e210*/  CALL.REL.NOINC `($__internal_4_$__cuda_sm20_rem_u64) ;  /* 0x000001c400c87944 */ /* 0x000fea0003c00000 */
.L_x_1118:
[----:B------:R-:W-:Y:S05]  /*2e220*/  BSYNC.RECONVERGENT B2 ;  /* 0x0000000000027941 */ /* 0x000fea0003800200 */
.L_x_1116:
        /* <DEDUP_REMOVED lines=36> */
.L_x_1120:
[----:B------:R-:W-:Y:S01]  /*2e470*/  IMAD.MOV.U32 R13, RZ, RZ, R7 ;  /* 0x000000ffff0d7224 */ /* 0x000fe200078e0007 */
[----:B------:R-:W-:Y:S01]  /*2e480*/  MOV R12, 0x2e4b0 ;  /* 0x0002e4b0000c7802 */ /* 0x000fe20000000f00 */
[----:B------:R-:W-:-:S07]  /*2e490*/  IMAD.MOV.U32 R7, RZ, RZ, R24 ;  /* 0x000000ffff077224 */ /* 0x000fce00078e0018 */
[----:B------:R-:W-:Y:S05]  /*2e4a0*/  CALL.REL.NOINC `($__internal_4_$__cuda_sm20_rem_u64) ;  /* 0x000001c400247944 */ /* 0x000fea0003c00000 */
.L_x_1121:
[----:B------:R-:W-:Y:S05]  /*2e4b0*/  BSYNC.RECONVERGENT B2 ;  /* 0x0000000000027941 */ /* 0x000fea0003800200 */
.L_x_1119:
        /* <DEDUP_REMOVED lines=36> */
.L_x_1123:
[----:B------:R-:W-:Y:S01]  /*2e700*/  IMAD.MOV.U32 R13, RZ, RZ, R7 ;  /* 0x000000ffff0d7224 */ /* 0x000fe200078e0007 */
[----:B------:R-:W-:Y:S01]  /*2e710*/  MOV R12, 0x2e740 ;  /* 0x0002e740000c7802 */ /* 0x000fe20000000f00 */
[----:B------:R-:W-:-:S07]  /*2e720*/  IMAD.MOV.U32 R7, RZ, RZ, R24 ;  /* 0x000000ffff077224 */ /* 0x000fce00078e0018 */
[----:B------:R-:W-:Y:S05]  /*2e730*/  CALL.REL.NOINC `($__internal_4_$__cuda_sm20_rem_u64) ;  /* 0x000001c000807944 */ /* 0x000fea0003c00000 */
.L_x_1124:
[----:B------:R-:W-:Y:S05]  /*2e740*/  BSYNC.RECONVERGENT B2 ;  /* 0x0000000000027941 */ /* 0x000fea0003800200 */
.L_x_1122:
        /* <DEDUP_REMOVED lines=9> */
.L_x_1100:
        /* <DEDUP_REMOVED lines=34> */
.L_x_1128:
[----:B------:R-:W-:Y:S01]  /*2ea00*/  IMAD.MOV.U32 R7, RZ, RZ, R24 ;  /* 0x000000ffff077224 */ /* 0x000fe200078e0018 */
[----:B------:R-:W-:-:S07]  /*2ea10*/  MOV R12, 0x2ea30 ;  /* 0x0002ea30000c7802 */ /* 0x000fce0000000f00 */
[----:B------:R-:W-:Y:S05]  /*2ea20*/  CALL.REL.NOINC `($__internal_4_$__cuda_sm20_rem_u64) ;  /* 0x000001bc00c47944 */ /* 0x000fea0003c00000 */
.L_x_1129:
[----:B------:R-:W-:Y:S05]  /*2ea30*/  BSYNC.RECONVERGENT B2 ;  /* 0x0000000000027941 */ /* 0x000fea0003800200 */
.L_x_1127:
        /* <DEDUP_REMOVED lines=36> */
.L_x_1131:
[----:B------:R-:W-:Y:S01]  /*2ec80*/  IMAD.MOV.U32 R13, RZ, RZ, R7 ;  /* 0x000000ffff0d7224 */ /* 0x000fe200078e0007 */
[----:B------:R-:W-:Y:S01]  /*2ec90*/  MOV R12, 0x2ecc0 ;  /* 0x0002ecc0000c7802 */ /* 0x000fe20000000f00 */
[----:B------:R-:W-:-:S07]  /*2eca0*/  IMAD.MOV.U32 R7, RZ, RZ, R24 ;  /* 0x000000ffff077224 */ /* 0x000fce00078e0018 */
[----:B------:R-:W-:Y:S05]  /*2ecb0*/  CALL.REL.NOINC `($__internal_4_$__cuda_sm20_rem_u64) ;  /* 0x000001bc00207944 */ /* 0x000fea0003c00000 */
.L_x_1132:
[----:B------:R-:W-:Y:S05]  /*2ecc0*/  BSYNC.RECONVERGENT B2 ;  /* 0x0000000000027941 */ /* 0x000fea0003800200 */
.L_x_1130:
        /* <DEDUP_REMOVED lines=36> */
.L_x_1134:
[----:B------:R-:W-:Y:S01]  /*2ef10*/  IMAD.MOV.U32 R13, RZ, RZ, R7 ;  /* 0x000000ffff0d7224 */ /* 0x000fe200078e0007 */
[----:B------:R-:W-:Y:S01]  /*2ef20*/  MOV R12, 0x2ef50 ;  /* 0x0002ef50000c7802 */ /* 0x000fe20000000f00 */
[----:B------:R-:W-:-:S07]  /*2ef30*/  IMAD.MOV.U32 R7, RZ, RZ, R24 ;  /* 0x000000ffff077224 */ /* 0x000fce00078e0018 */
[----:B------:R-:W-:Y:S05]  /*2ef40*/  CALL.REL.NOINC `($__internal_4_$__cuda_sm20_rem_u64) ;  /* 0x000001b8007c7944 */ /* 0x000fea0003c00000 */
.L_x_1135:
[----:B------:R-:W-:Y:S05]  /*2ef50*/  BSYNC.RECONVERGENT B2 ;  /* 0x0000000000027941 */ /* 0x000fea0003800200 */
.L_x_1133:
        /* <DEDUP_REMOVED lines=36> */
.L_x_1137:
[----:B------:R-:W-:Y:S01]  /*2f1a0*/  IMAD.MOV.U32 R13, RZ, RZ, R7 ;  /* 0x000000ffff0d7224 */ /* 0x000fe200078e0007 */
[----:B------:R-:W-:Y:S01]  /*2f1b0*/  MOV R12, 0x2f1e0 ;  /* 0x0002f1e0000c7802 */ /* 0x000fe20000000f00 */
[----:B------:R-:W-:-:S07]  /*2f1c0*/  IMAD.MOV.U32 R7, RZ, RZ, R24 ;  /* 0x000000ffff077224 */ /* 0x000fce00078e0018 */
[----:B------:R-:W-:Y:S05]  /*2f1d0*/  CALL.REL.NOINC `($__internal_4_$__cuda_sm20_rem_u64) ;  /* 0x000001b400d87944 */ /* 0x000fea0003c00000 */
.L_x_1138:
[----:B------:R-:W-:Y:S05]  /*2f1e0*/  BSYNC.RECONVERGENT B2 ;  /* 0x0000000000027941 */ /* 0x000fea0003800200 */
.L_x_1136:
[----:B------:R-:W0:Y:S01]  /*2f1f0*/  LDCU.64 UR4, c[0x0][0x390] ;  /* 0x00007200ff0477ac */ /* 0x000e220008000a00 */
[----:B------:R-:W-:Y:S01]  /*2f200*/  MOV R5, 0x1 ;  /* 0x0000000100057802 */ /* 0x000fe20000000f00 */
[----:B------:R-:W-:Y:S01]  /*2f210*/  VIADD R4, R4, 0x4 ;  /* 0x0000000404047836 */ /* 0x000fe20000000000 */
[----:B0-----:R-:W-:-:S04]  /*2f220*/  IADD3 R6, P0, PT, R16, UR4, RZ ;  /* 0x0000000410067c10 */ /* 0x001fc8000ff1e0ff */
[----:B------:R-:W-:-:S05]  /*2f230*/  IADD3.X R7, PT, PT, R17, UR5, RZ, P0, !PT ;  /* 0x0000000511077c10 */ /* 0x000fca00087fe4ff */
[----:B------:R0:W-:Y:S04]  /*2f240*/  STG.E.U8 desc[UR8][R6.64], R5 ;  /* 0x0000000506007986 */ /* 0x0001e8000c101108 */
.L_x_1126:
        /* <DEDUP_REMOVED lines=34> */
.L_x_1141:
[----:B------:R-:W-:Y:S01]  /*2f470*/  IMAD.MOV.U32 R7, RZ, RZ, R24 ;  /* 0x000000ffff077224 */ /* 0x000fe200078e0018 */
[----:B------:R-:W-:-:S07]  /*2f480*/  MOV R12, 0x2f4a0 ;  /* 0x0002f4a0000c7802 */ /* 0x000fce0000000f00 */
[----:B------:R-:W-:Y:S05]  /*2f490*/  CALL.REL.NOINC `($__internal_4_$__cuda_sm20_rem_u64) ;  /* 0x000001b400287944 */ /* 0x000fea0003c00000 */
.L_x_1142:
[----:B------:R-:W-:Y:S05]  /*2f4a0*/  BSYNC.RECONVERGENT B2 ;  /* 0x0000000000027941 */ /* 0x000fea0003800200 */
.L_x_1140:
        /* <DEDUP_REMOVED lines=36> */
.L_x_1144:
[----:B------:R-:W-:Y:S01]  /*2f6f0*/  MOV R13, R7 ;  /* 0x00000007000d7202 */ /* 0x000fe20000000f00 */
[----:B------:R-:W-:Y:S01]  /*2f700*/  IMAD.MOV.U32 R7, RZ, RZ, R24 ;  /* 0x000000ffff077224 */ /* 0x000fe200078e0018 */
[----:B------:R-:W-:-:S07]  /*2f710*/  MOV R12, 0x2f730 ;  /* 0x0002f730000c7802 */ /* 0x000fce0000000f00 */
[----:B------:R-:W-:Y:S05]  /*2f720*/  CALL.REL.NOINC `($__internal_4_$__cuda_sm20_rem_u64) ;  /* 0x000001b000847944 */ /* 0x000fea0003c00000 */
.L_x_1145:
[----:B------:R-:W-:Y:S05]  /*2f730*/  BSYNC.RECONVERGENT B2 ;  /* 0x0000000000027941 */ /* 0x000fea0003800200 */
.L_x_1143:
[----:B------:R-:W0:Y:S01]  /*2f740*/  LDCU.64 UR4, c[0x0][0x390] ;  /* 0x00007200ff0477ac */ /* 0x000e220008000a00 */
[----:B------:R-:W-:Y:S01]  /*2f750*/  IMAD.MOV.U32 R5, RZ, RZ, 0x1 ;  /* 0x00000001ff057424 */ /* 0x000fe200078e00ff */
[----:B------:R-:W-:Y:S02]  /*2f760*/  IADD3 R4, PT, PT, R4, 0x2, RZ ;  /* 0x0000000204047810 */ /* 0x000fe40007ffe0ff */
[----:B0-----:R-:W-:-:S04]  /*2f770*/  IADD3 R6, P0, PT, R16, UR4, RZ ;  /* 0x0000000410067c10 */ /* 0x001fc8000ff1e0ff */
[----:B------:R-:W-:-:S05]  /*2f780*/  IADD3.X R7, PT, PT, R17, UR5, RZ, P0, !PT ;  /* 0x0000000511077c10 */ /* 0x000fca00087fe4ff */
[----:B------:R1:W-:Y:S04]  /*2f790*/  STG.E.U8 desc[UR8][R6.64], R5 ;  /* 0x0000000506007986 */ /* 0x0003e8000c101108 */
.L_x_1139:
        /* <DEDUP_REMOVED lines=32> */
.L_x_1147:
[----:B------:R-:W-:Y:S02]  /*2f9a0*/  MOV R7, R24 ;  /* 0x0000001800077202 */ /* 0x000fe40000000f00 */
[----:B------:R-:W-:-:S07]  /*2f9b0*/  MOV R12, 0x2f9d0 ;  /* 0x0002f9d0000c7802 */ /* 0x000fce0000000f00 */
[----:B------:R-:W-:Y:S05]  /*2f9c0*/  CALL.REL.NOINC `($__internal_4_$__cuda_sm20_rem_u64) ;  /* 0x000001ac00dc7944 */ /* 0x000fea0003c00000 */
.L_x_1148:
[----:B------:R-:W-:Y:S05]  /*2f9d0*/  BSYNC.RECONVERGENT B2 ;  /* 0x0000000000027941 */ /* 0x000fea0003800200 */
.L_x_1146:
[----:B------:R-:W0:Y:S01]  /*2f9e0*/  LDCU.64 UR4, c[0x0][0x390] ;  /* 0x00007200ff0477ac */ /* 0x000e220008000a00 */
[----:B------:R-:W-:Y:S01]  /*2f9f0*/  IMAD.MOV.U32 R6, RZ, RZ, 0x1 ;  /* 0x00000001ff067424 */ /* 0x000fe200078e00ff */
[----:B0-----:R-:W-:-:S04]  /*2fa00*/  IADD3 R4, P0, PT, R16, UR4, RZ ;  /* 0x0000000410047c10 */ /* 0x001fc8000ff1e0ff */
[----:B------:R-:W-:-:S05]  /*2fa10*/  IADD3.X R5, PT, PT, R17, UR5, RZ, P0, !PT ;  /* 0x0000000511057c10 */ /* 0x000fca00087fe4ff */
[----:B------:R2:W-:Y:S04]  /*2fa20*/  STG.E.U8 desc[UR8][R4.64], R6 ;  /* 0x0000000604007986 */ /* 0x0005e8000c101108 */
.L_x_997:
[----:B------:R-:W-:Y:S05]  /*2fa30*/  BSYNC.RECONVERGENT B1 ;  /* 0x0000000000017941 */ /* 0x000fea0003800200 */
.L_x_942:
[----:B------:R-:W-:-:S04]  /*2fa40*/  SHF.R.S32.HI R35, RZ, 0x1, R35 ;  /* 0x00000001ff237819 */ /* 0x000fc80000011423 */
[----:B------:R-:W-:-:S13]  /*2fa50*/  ISETP.NE.AND P0, PT, R30, R35, PT ;  /* 0x000000231e00720c */ /* 0x000fda0003f05270 */
[----:B------:R-:W-:Y:S05]  /*2fa60*/  @P0 BRA `(.L_x_1149) ;  /* 0xffffff00000c0947 */ /* 0x000fea000383ffff */
.L_x_838:
[----:B------:R-:W-:Y:S05]  /*2fa70*/  BSYNC.RECONVERGENT B0 ;  /* 0x0000000000007941 */ /* 0x000fea0003800200 */
.L_x_837:
[----:B------:R-:W-:Y:S05]  /*2fa80*/  WARPSYNC.ALL ;  /* 0x0000000000007948 */ /* 0x000fea0003800000 */
[----:B------:R-:W5:Y:S01]  /*2fa90*/  LDC R10, c[0x0][0x398] ;  /* 0x0000e600ff0a7b82 */ /* 0x000f620000000800 */
[----:B------:R-:W-:Y:S01]  /*2faa0*/  VIADD R31, R30, 0xffffffff ;  /* 0xffffffff1e1f7836 */ /* 0x000fe20000000000 */
[----:B------:R-:W-:Y:S01]  /*2fab0*/  BSSY.RECONVERGENT B0, `(.L_x_1150) ;  /* 0x000002a000007945 */ /* 0x000fe20003800200 */
[----:B------:R-:W-:Y:S02]  /*2fac0*/  IMAD.MOV.U32 R2, RZ, RZ, 0x1 ;  /* 0x00000001ff027424 */ /* 0x000fe400078e00ff */
[----:B-----5:R-:W-:Y:S01]  /*2fad0*/  IMAD R31, R31, R10, RZ ;  /* 0x0000000a1f1f7224 */ /* 0x020fe200078e02ff */
[----:B------:R-:W-:-:S02]  /*2fae0*/  IADD3 R34, P0, P1, R34, 0x1, -R10 ;  /* 0x0000000122227810 */ /* 0x000fc4000791e80a */
[----:B------:R-:W-:Y:S02]  /*2faf0*/  SHF.R.S32.HI R10, RZ, 0x1f, R10 ;  /* 0x0000001fff0a7819 */ /* 0x000fe4000001140a */
[----:B------:R-:W-:Y:S02]  /*2fb00*/  SHF.R.S32.HI R29, RZ, 0x1f, R31 ;  /* 0x0000001fff1d7819 */ /* 0x000fe4000001141f */
[----:B------:R-:W-:Y:S01]  /*2fb10*/  IADD3.X R32, PT, PT, R3, RZ, ~R10, P0, P1 ;  /* 0x000000ff03207210 */ /* 0x000fe200007e2c0a */
[----:B------:R-:W-:Y:S01]  /*2fb20*/  HFMA2 R3, -RZ, RZ, 0, 0 ;  /* 0x00000000ff037431 */ /* 0x000fe200000001ff */
[----:B01234-:R-:W-:-:S04]  /*2fb30*/  IADD3 R5, P0, PT, R31, R34, RZ ;  /* 0x000000221f057210 */ /* 0x01ffc80007f1e0ff */
[----:B------:R-:W-:Y:S01]  /*2fb40*/  SHF.L.U32 R6, R5, 0x1, RZ ;  /* 0x0000000105067819 */ /* 0x000fe200000006ff */
[----:B------:R-:W-:-:S03]  /*2fb50*/  IMAD.X R0, R29, 0x1, R32, P0 ;  /* 0x000000011d007824 */ /* 0x000fc600000e0620 */
[----:B------:R-:W-:Y:S02]  /*2fb60*/  LOP3.LUT R6, R6, 0x1, RZ, 0xfc, !PT ;  /* 0x0000000106067812 */ /* 0x000fe400078efcff */
[--C-:B------:R-:W-:Y:S02]  /*2fb70*/  SHF.L.U64.HI R5, R5, 0x1, R0.reuse ;  /* 0x0000000105057819 */ /* 0x100fe40000010200 */
[----:B------:R-:W-:Y:S01]  /*2fb80*/  PRMT R0, R2, 0x7610, R0 ;  /* 0x0000761002007816 */ /* 0x000fe20000000000 */
[----:B------:R-:W-:Y:S02]  /*2fb90*/  IMAD.MOV.U32 R7, RZ, RZ, R6 ;  /* 0x000000ffff077224 */ /* 0x000fe400078e0006 */
[----:B------:R-:W-:-:S07]  /*2fba0*/  IMAD.MOV.U32 R17, RZ, RZ, R5 ;  /* 0x000000ffff117224 */ /* 0x000fce00078e0005 */
.L_x_1151:
[----:B------:R-:W-:Y:S01]  /*2fbb0*/  IMAD.WIDE.U32 R8, R17, 0x66666667, RZ ;  /* 0x6666666711087825 */ /* 0x000fe200078e00ff */
[----:B------:R-:W-:Y:S02]  /*2fbc0*/  IADD3 R2, P2, PT, R7, 0x9, RZ ;  /* 0x0000000907027810 */ /* 0x000fe40007f5e0ff */
[----:B------:R-:W-:Y:S01]  /*2fbd0*/  ISETP.LT.AND P1, PT, R17, RZ, PT ;  /* 0x000000ff1100720c */ /* 0x000fe20003f21270 */
[----:B------:R-:W-:Y:S01]  /*2fbe0*/  IMAD.MOV.U32 R16, RZ, RZ, R3 ;  /* 0x000000ffff107224 */ /* 0x000fe200078e0003 */
[----:B------:R-:W-:Y:S01]  /*2fbf0*/  IADD3 R4, PT, PT, R0, 0x1, RZ ;  /* 0x0000000100047810 */ /* 0x000fe20007ffe0ff */
[----:B------:R-:W-:-:S04]  /*2fc00*/  IMAD.WIDE.U32 R12, P0, R7, 0x66666666, R8 ;  /* 0x66666666070c7825 */ /* 0x000fc80007800008 */
[----:B------:R-:W-:Y:S01]  /*2fc10*/  IMAD.WIDE.U32 R8, R7, 0x66666667, RZ ;  /* 0x6666666707087825 */ /* 0x000fe200078e00ff */
[----:B------:R-:W-:-:S03]  /*2fc20*/  IADD3.X R15, PT, PT, RZ, RZ, RZ, P0, !PT ;  /* 0x000000ffff0f7210 */ /* 0x000fc600007fe4ff */
[----:B------:R-:W-:Y:S01]  /*2fc30*/  IMAD.MOV.U32 R14, RZ, RZ, R13 ;  /* 0x000000ffff0e7224 */ /* 0x000fe200078e000d */
[----:B------:R-:W-:Y:S01]  /*2fc40*/  IADD3 RZ, P0, PT, R9, R12, RZ ;  /* 0x0000000c09ff7210 */ /* 0x000fe20007f1e0ff */
[----:B------:R-:W-:-:S04]  /*2fc50*/  VIADD R3, R3, 0x1 ;  /* 0x0000000103037836 */ /* 0x000fc80000000000 */
        /* <DEDUP_REMOVED lines=11> */
[----:B------:R-:W-:Y:S02]  /*2fd10*/  PRMT R0, R4, 0x7610, R0 ;  /* 0x0000761004007816 */ /* 0x000fe40000000000 */
[----:B------:R-:W-:-:S04]  /*2fd20*/  LEA.HI.X.SX32 R8, R8, RZ, 0x1e, P1 ;  /* 0x000000ff08087211 */ /* 0x000fc800008ff6ff */
[----:B------:R-:W-:Y:S01]  /*2fd30*/  MOV R17, R8 ;  /* 0x0000000800117202 */ /* 0x000fe20000000f00 */
[----:B------:R-:W-:Y:S06]  /*2fd40*/  @P0 BRA `(.L_x_1151) ;  /* 0xfffffffc00980947 */ /* 0x000fec000383ffff */
[----:B------:R-:W-:Y:S05]  /*2fd50*/  BSYNC.RECONVERGENT B0 ;  /* 0x0000000000007941 */ /* 0x000fea0003800200 */
.L_x_1150:
[----:B------:R-:W-:Y:S01]  /*2fd60*/  BSSY.RECONVERGENT B0, `(.L_x_1152) ;  /* 0x000001d000007945 */ /* 0x000fe20003800200 */
[----:B------:R-:W-:-:S07]  /*2fd70*/  IMAD.MOV.U32 R0, RZ, RZ, RZ ;  /* 0x000000ffff007224 */ /* 0x000fce00078e00ff */
.L_x_1153:
        /* <DEDUP_REMOVED lines=28> */
.L_x_1152:
[----:B------:R-:W-:Y:S02]  /*2ff40*/  HFMA2 R5, -RZ, RZ, 0, 2.86102294921875e-06 ;  /* 0x00000030ff057431 */ /* 0x000fe400000001ff */
[----:B------:R-:W-:Y:S01]  /*2ff50*/  IMAD.IADD R4, R1, 0x1, R4 ;  /* 0x0000000101047824 */ /* 0x000fe200078e0204 */
[C---:B------:R-:W-:Y:S01]  /*2ff60*/  ISETP.GE.U32.AND P4, PT, R16.reuse, 0x3, PT ;  /* 0x000000031000780c */ /* 0x040fe20003f86070 */
[----:B------:R-:W-:Y:S01]  /*2ff70*/  BSSY.RECONVERGENT B0, `(.L_x_1154) ;  /* 0x0000017000007945 */ /* 0x000fe20003800200 */
[----:B------:R-:W-:Y:S01]  /*2ff80*/  LOP3.LUT R17, R3, 0x3, RZ, 0xc0, !PT ;  /* 0x0000000303117812 */ /* 0x000fe200078ec0ff */
[----:B------:R-:W-:Y:S01]  /*2ff90*/  IMAD.MOV.U32 R0, RZ, RZ, RZ ;  /* 0x000000ffff007224 */ /* 0x000fe200078e00ff */
[C---:B------:R-:W-:Y:S01]  /*2ffa0*/  ISETP.GE.U32.AND P0, PT, R16.reuse, 0x3, PT ;  /* 0x000000031000780c */ /* 0x040fe20003f06070 */
[----:B------:R1:W-:Y:S01]  /*2ffb0*/  STL.U8 [R4+0xa1], R5 ;  /* 0x0000a10504007387 */ /* 0x0003e20000100000 */
[----:B------:R-:W-:Y:S02]  /*2ffc0*/  ISETP.GE.U32.AND P1, PT, R16, 0xf, PT ;  /* 0x0000000f1000780c */ /* 0x000fe40003f26070 */
[----:B------:R-:W-:-:S02]  /*2ffd0*/  ISETP.NE.AND P2, PT, R17, RZ, PT ;  /* 0x000000ff1100720c */ /* 0x000fc40003f45270 */
[----:B------:R-:W-:-:S03]  /*2ffe0*/  ISETP.NE.AND P3, PT, R17, RZ, PT ;  /* 0x000000ff1100720c */ /* 0x000fc60003f65270 */
[----:B------:R-:W-:Y:S10]  /*2fff0*/  @!P4 BRA `(.L_x_1155) ;  /* 0x000000000038c947 */ /* 0x000ff40003800000 */
[----:B------:R-:W-:Y:S02]  /*30000*/  LOP3.LUT R0, R3, 0xfffffffc, RZ, 0xc0, !PT ;  /* 0xfffffffc03007812 */ /* 0x000fe400078ec0ff */
[----:B-1----:R-:W-:-:S07]  /*30010*/  MOV R4, RZ ;  /* 0x000000ff00047202 */ /* 0x002fce0000000f00 */
.L_x_1156:
[----:B--2---:R-:W-:-:S05]  /*30020*/  IMAD.IADD R12, R1, 0x1, R4 ;  /* 0x00000001010c7824 */ /* 0x004fca00078e0204 */
[----:B------:R-:W2:Y:S04]  /*30030*/  LDL.U8 R5, [R12+0xa3] ;  /* 0x0000a3000c057983 */ /* 0x000ea80000100000 */
[----:B------:R-:W2:Y:S04]  /*30040*/  LDL.U8 R6, [R12+0xa2] ;  /* 0x0000a2000c067983 */ /* 0x000ea80000100000 */
[----:B0-----:R-:W3:Y:S04]  /*30050*/  LDL.U8 R7, [R12+0xa1] ;  /* 0x0000a1000c077983 */ /* 0x001ee80000100000 */
        /* <DEDUP_REMOVED lines=8> */
.L_x_1155:
[----:B------:R-:W-:Y:S05]  /*300e0*/  BSYNC.RECONVERGENT B0 ;  /* 0x0000000000007941 */ /* 0x000fea0003800200 */
.L_x_1154:
[----:B------:R-:W-:Y:S04]  /*300f0*/  BSSY.RECONVERGENT B0, `(.L_x_1157) ;  /* 0x000000a000007945 */ /* 0x000fe80003800200 */
[----:B------:R-:W-:Y:S05]  /*30100*/  @!P2 BRA `(.L_x_1158) ;  /* 0x000000000020a947 */ /* 0x000fea0003800000 */
[----:B-1----:R-:W-:-:S07]  /*30110*/  MOV R4, RZ ;  /* 0x000000ff00047202 */ /* 0x002fce0000000f00 */
.L_x_1159:
[----:B---3--:R-:W-:-:S05]  /*30120*/  IMAD.IADD R6, R1, 0x1, R0 ;  /* 0x0000000101067824 */ /* 0x008fca00078e0200 */
[----:B--2---:R-:W2:Y:S01]  /*30130*/  LDL.U8 R5, [R6+0xa0] ;  /* 0x0000a00006057983 */ /* 0x004ea20000100000 */
[----:B------:R-:W-:Y:S01]  /*30140*/  VIADD R4, R4, 0x1 ;  /* 0x0000000104047836 */ /* 0x000fe20000000000 */
[----:B------:R-:W-:-:S04]  /*30150*/  IADD3 R0, PT, PT, R0, 0x1, RZ ;  /* 0x0000000100007810 */ /* 0x000fc80007ffe0ff */
[----:B------:R-:W-:Y:S01]  /*30160*/  ISETP.NE.AND P2, PT, R4, R17, PT ;  /* 0x000000110400720c */ /* 0x000fe20003f45270 */
[----:B--2---:R3:W-:-:S12]  /*30170*/  STL.U8 [R6], R5 ;  /* 0x0000000506007387 */ /* 0x0047d80000100000 */
[----:B------:R-:W-:Y:S05]  /*30180*/  @P2 BRA `(.L_x_1159) ;  /* 0xfffffffc00e42947 */ /* 0x000fea000383ffff */
.L_x_1158:
[----:B------:R-:W-:Y:S05]  /*30190*/  BSYNC.RECONVERGENT B0 ;  /* 0x0000000000007941 */ /* 0x000fea0003800200 */
.L_x_1157:
[----:B------:R-:W-:Y:S01]  /*301a0*/  BSSY.RECONVERGENT B0, `(.L_x_1160) ;  /* 0x000001d000007945 */ /* 0x000fe20003800200 */
[----:B------:R-:W-:Y:S01]  /*301b0*/  IMAD.MOV.U32 R9, RZ, RZ, RZ ;  /* 0x000000ffff097224 */ /* 0x000fe200078e00ff */
[----:B0-----:R-:W-:Y:S01]  /*301c0*/  IADD3 R8, PT, PT, R1, 0x10, RZ ;  /* 0x0000001001087810 */ /* 0x001fe20007ffe0ff */
[----:B------:R-:W-:Y:S01]  /*301d0*/  IMAD.MOV.U32 R0, RZ, RZ, RZ ;  /* 0x000000ffff007224 */ /* 0x000fe200078e00ff */
[----:B------:R-:W-:Y:S06]  /*301e0*/  @!P0 BRA `(.L_x_1161) ;  /* 0x0000000000608947 */ /* 0x000fec0003800000 */
[----:B------:R-:W-:Y:S01]  /*301f0*/  LOP3.LUT R9, R3, 0xfffffffc, RZ, 0xc0, !PT ;  /* 0xfffffffc03097812 */ /* 0x000fe200078ec0ff */
[----:B------:R-:W-:-:S07]  /*30200*/  IMAD.MOV.U32 R18, RZ, RZ, RZ ;  /* 0x000000ffff127224 */ /* 0x000fce00078e00ff */
.L_x_1162:
[----:B0-----:R-:W-:-:S05]  /*30210*/  IMAD.IADD R15, R1, 0x1, R18 ;  /* 0x00000001010f7824 */ /* 0x001fca00078e0212 */
[----:B-1----:R0:W3:Y:S01]  /*30220*/  LDL R4, [R15] ;  /* 0x000000000f047983 */ /* 0x0020e20000100800 */
[C---:B------:R-:W-:Y:S01]  /*30230*/  LEA R19, R18.reuse, R8, 0x3 ;  /* 0x0000000812137211 */ /* 0x040fe200078e18ff */
[----:B------:R-:W-:-:S05]  /*30240*/  VIADD R18, R18, 0x4 ;  /* 0x0000000412127836 */ /* 0x000fca0000000000 */
[----:B------:R-:W-:Y:S01]  /*30250*/  ISETP.NE.AND P0, PT, R18, R9, PT ;  /* 0x000000091200720c */ /* 0x000fe20003f05270 */
[----:B0-----:R-:W-:Y:S01]  /*30260*/  IMAD.MOV.U32 R15, RZ, RZ, RZ ;  /* 0x000000ffff0f7224 */ /* 0x001fe200078e00ff */
[C---:B---3--:R-:W-:Y:S02]  /*30270*/  PRMT R6, R4.reuse, 0x7770, RZ ;  /* 0x0000777004067816 */ /* 0x048fe400000000ff */
[C---:B--2---:R-:W-:Y:S02]  /*30280*/  PRMT R5, R4.reuse, 0x7771, RZ ;  /* 0x0000777104057816 */ /* 0x044fe400000000ff */
[C---:B------:R-:W-:Y:S02]  /*30290*/  PRMT R7, R4.reuse, 0x7773, RZ ;  /* 0x0000777304077816 */ /* 0x040fe400000000ff */
[----:B------:R-:W-:Y:S02]  /*302a0*/  PRMT R4, R4, 0x7772, RZ ;  /* 0x0000777204047816 */ /* 0x000fe400000000ff */
[----:B------:R-:W-:-:S02]  /*302b0*/  LOP3.LUT R6, R6, 0xff, RZ, 0xc0, !PT ;  /* 0x000000ff06067812 */ /* 0x000fc400078ec0ff */
[----:B------:R-:W-:Y:S01]  /*302c0*/  LOP3.LUT R13, R5, 0xff, RZ, 0xc0, !PT ;  /* 0x000000ff050d7812 */ /* 0x000fe200078ec0ff */
[----:B------:R-:W-:Y:S01]  /*302d0*/  IMAD.MOV.U32 R5, RZ, RZ, RZ ;  /* 0x000000ffff057224 */ /* 0x000fe200078e00ff */
[----:B------:R-:W-:Y:S01]  /*302e0*/  LOP3.LUT R12, R4, 0xff, RZ, 0xc0, !PT ;  /* 0x000000ff040c7812 */ /* 0x000fe200078ec0ff */
[----:B------:R-:W-:Y:S01]  /*302f0*/  IMAD.MOV.U32 R4, RZ, RZ, R6 ;  /* 0x000000ffff047224 */ /* 0x000fe200078e0006 */
[----:B------:R-:W-:Y:S01]  /*30300*/  MOV R6, R13 ;  /* 0x0000000d00067202 */ /* 0x000fe20000000f00 */
[----:B------:R-:W-:Y:S01]  /*30310*/  HFMA2 R13, -RZ, RZ, 0, 0 ;  /* 0x00000000ff0d7431 */ /* 0x000fe200000001ff */
[----:B------:R-:W-:Y:S01]  /*30320*/  LOP3.LUT R14, R7, 0xff, RZ, 0xc0, !PT ;  /* 0x000000ff070e7812 */ /* 0x000fe200078ec0ff */
[----:B------:R-:W-:-:S05]  /*30330*/  IMAD.MOV.U32 R7, RZ, RZ, RZ ;  /* 0x000000ffff077224 */ /* 0x000fca00078e00ff */
[----:B------:R0:W-:Y:S04]  /*30340*/  STL.128 [R19], R4 ;  /* 0x0000000413007387 */ /* 0x0001e80000100c00 */
[----:B------:R0:W-:Y:S01]  /*30350*/  STL.128 [R19+0x10], R12 ;  /* 0x0000100c13007387 */ /* 0x0001e20000100c00 */
[----:B------:R-:W-:Y:S05]  /*30360*/  @P0 BRA `(.L_x_1162) ;  /* 0xfffffffc00a80947 */ /* 0x000fea000383ffff */
.L_x_1161:
[----:B------:R-:W-:Y:S05]  /*30370*/  BSYNC.RECONVERGENT B0 ;  /* 0x0000000000007941 */ /* 0x000fea0003800200 */
.L_x_1160:
[----:B------:R-:W-:Y:S04]  /*30380*/  BSSY.RECONVERGENT B0, `(.L_x_1163) ;  /* 0x000000c000007945 */ /* 0x000fe80003800200 */
[----:B------:R-:W-:Y:S05]  /*30390*/  @!P3 BRA `(.L_x_1164) ;  /* 0x000000000028b947 */ /* 0x000fea0003800000 */
[----:B0--3--:R-:W-:-:S07]  /*303a0*/  IMAD.MOV.U32 R6, RZ, RZ, RZ ;  /* 0x000000ffff067224 */ /* 0x009fce00078e00ff */
.L_x_1165:
[----:B-1--4-:R-:W-:-:S06]  /*303b0*/  IADD3 R4, PT, PT, R1, R9, RZ ;  /* 0x0000000901047210 */ /* 0x012fcc0007ffe0ff */
[----:B------:R-:W3:Y:S01]  /*303c0*/  LDL.U8 R4, [R4] ;  /* 0x0000000004047983 */ /* 0x000ee20000100000 */
[C---:B------:R-:W-:Y:S01]  /*303d0*/  IMAD R7, R9.reuse, 0x8, R8 ;  /* 0x0000000809077824 */ /* 0x040fe200078e0208 */
[----:B------:R-:W-:Y:S01]  /*303e0*/  IADD3 R6, PT, PT, R6, 0x1, RZ ;  /* 0x0000000106067810 */ /* 0x000fe20007ffe0ff */
[----:B--2---:R-:W-:Y:S02]  /*303f0*/  IMAD.MOV.U32 R5, RZ, RZ, RZ ;  /* 0x000000ffff057224 */ /* 0x004fe400078e00ff */
[----:B------:R-:W-:Y:S01]  /*30400*/  VIADD R9, R9, 0x1 ;  /* 0x0000000109097836 */ /* 0x000fe20000000000 */
[----:B------:R-:W-:Y:S02]  /*30410*/  ISETP.NE.AND P0, PT, R6, R17, PT ;  /* 0x000000110600720c */ /* 0x000fe40003f05270 */
[----:B---3--:R4:W-:Y:S11]  /*30420*/  STL.64 [R7], R4 ;  /* 0x0000000407007387 */ /* 0x0089f60000100a00 */
[----:B------:R-:W-:Y:S05]  /*30430*/  @P0 BRA `(.L_x_1165) ;  /* 0xfffffffc00dc0947 */ /* 0x000fea000383ffff */
.L_x_1164:
[----:B------:R-:W-:Y:S05]  /*30440*/  BSYNC.RECONVERGENT B0 ;  /* 0x0000000000007941 */ /* 0x000fea0003800200 */
.L_x_1163:
[----:B------:R-:W-:Y:S01]  /*30450*/  BSSY.RECONVERGENT B0, `(.L_x_1166) ;  /* 0x0000173000007945 */ /* 0x000fe20003800200 */
[----:B------:R-:W-:Y:S01]  /*30460*/  IMAD.MOV.U32 R26, RZ, RZ, RZ ;  /* 0x000000ffff1a7224 */ /* 0x000fe200078e00ff */
[----:B------:R-:W-:Y:S01]  /*30470*/  MOV R24, RZ ;  /* 0x000000ff00187202 */ /* 0x000fe20000000f00 */
[----:B------:R-:W-:Y:S01]  /*30480*/  IMAD.MOV.U32 R9, RZ, RZ, RZ ;  /* 0x000000ffff097224 */ /* 0x000fe200078e00ff */
[----:B------:R-:W-:Y:S06]  /*30490*/  @!P1 BRA `(.L_x_1167) ;  /* 0x0000001400b89947 */ /* 0x000fec0003800000 */
[----:B------:R-:W-:Y:S01]  /*304a0*/  ISETP.GE.U32.AND P1, PT, R16, 0x3f, PT ;  /* 0x0000003f1000780c */ /* 0x000fe20003f26070 */
[----:B------:R-:W-:Y:S01]  /*304b0*/  BSSY.RECONVERGENT B1, `(.L_x_1168) ;  /* 0x00000cd000017945 */ /* 0x000fe20003800200 */
[----:B------:R-:W-:Y:S01]  /*304c0*/  SHF.R.U32.HI R27, RZ, 0x4, R3 ;  /* 0x00000004ff1b7819 */ /* 0x000fe20000011603 */
[----:B------:R-:W-:Y:S01]  /*304d0*/  HFMA2 R0, -RZ, RZ, 0, 0 ;  /* 0x00000000ff007431 */ /* 0x000fe200000001ff */
[----:B------:R-:W-:Y:S01]  /*304e0*/  CS2R R24, SRZ ;  /* 0x0000000000187805 */ /* 0x000fe2000001ff00 */
        /* <DEDUP_REMOVED lines=10> */
.L_x_1170:
[----:B01234-:R-:W-:-:S05]  /*30590*/  IMAD.SHL.U32 R5, R42, 0x2, RZ ;  /* 0x000000022a057824 */ /* 0x01ffca00078e00ff */
[----:B------:R-:W-:-:S05]  /*305a0*/  LEA R35, R5, R8, 0x3 ;  /* 0x0000000805237211 */ /* 0x000fca00078e18ff */
        /* <DEDUP_REMOVED lines=15> */
[C---:B------:R-:W-:Y:S01]  /*306a0*/  IMAD.WIDE.U32 R36, R6.reuse, 0x2745937f, RZ ;  /* 0x2745937f06247825 */ /* 0x040fe200078e00ff */
[----:B------:R-:W-:Y:S02]  /*306b0*/  IADD3 R5, PT, PT, R5, R45, RZ ;  /* 0x0000002d05057210 */ /* 0x000fe40007ffe0ff */
[----:B------:R-:W-:Y:S01]  /*306c0*/  LOP3.LUT R4, R7, R4, RZ, 0xfc, !PT ;  /* 0x0000000407047212 */ /* 0x000fe200078efcff */
[----:B------:R-:W-:Y:S02]  /*306d0*/  IMAD.IADD R7, R37, 0x1, R47 ;  /* 0x0000000125077824 */ /* 0x000fe400078e022f */
[----:B------:R-:W-:Y:S02]  /*306e0*/  IMAD R5, R5, 0x2745937f, RZ ;  /* 0x2745937f05057824 */ /* 0x000fe400078e02ff */
[----:B------:R-:W-:Y:S01]  /*306f0*/  IMAD R37, R6, 0x4e8b26fe, RZ ;  /* 0x4e8b26fe06257824 */ /* 0x000fe200078e02ff */
[----:B------:R-:W-:Y:S01]  /*30700*/  SHF.R.U32.HI R6, RZ, 0x1f, R7 ;  /* 0x0000001fff067819 */ /* 0x000fe20000011607 */
[----:B0-----:R-:W-:Y:S01]  /*30710*/  IMAD R35, R4, 0x4cf5ad43, R5 ;  /* 0x4cf5ad4304237824 */ /* 0x001fe200078e0205 */
        /* <DEDUP_REMOVED lines=9> */
[-C--:B------:R-:W-:Y:S01]  /*307b0*/  LOP3.LUT R26, R4, R24.reuse, RZ, 0x3c, !PT ;  /* 0x00000018041a7212 */ /* 0x080fe200078e3cff */
[----:B---3--:R-:W-:Y:S01]  /*307c0*/  IMAD R37, R15, 0x2745937f, RZ ;  /* 0x2745937f0f257824 */ /* 0x008fe200078e02ff */
[----:B------:R-:W-:Y:S01]  /*307d0*/  SHF.L.W.U32.HI R45, R7, 0x1b, R0 ;  /* 0x0000001b072d7819 */ /* 0x000fe20000010e00 */
[----:B-----5:R-:W-:Y:S01]  /*307e0*/  IMAD R23, R23, 0x2745937f, RZ ;  /* 0x2745937f17177824 */ /* 0x020fe200078e02ff */
[----:B------:R-:W-:Y:S01]  /*307f0*/  IADD3 R4, PT, PT, R5, R35, RZ ;  /* 0x0000002305047210 */ /* 0x000fe20007ffe0ff */
[----:B------:R-:W-:Y:S01]  /*30800*/  IMAD R35, R13, 0x114253d5, RZ ;  /* 0x114253d50d237824 */ /* 0x000fe200078e02ff */
[----:B------:R-:W-:Y:S01]  /*30810*/  SHF.L.W.U32.HI R36, R0, 0x1b, R7 ;  /* 0x0000001b00247819 */ /* 0x000fe20000010e07 */
[----:B------:R-:W-:Y:S01]  /*30820*/  IMAD.WIDE.U32 R6, R12, 0x114253d5, RZ ;  /* 0x114253d50c067825 */ /* 0x000fe200078e00ff */
[----:B------:R-:W-:Y:S02]  /*30830*/  LOP3.LUT R15, R4, R9, RZ, 0x3c, !PT ;  /* 0x00000009040f7212 */ /* 0x000fe400078e3cff */
[----:B------:R-:W-:Y:S01]  /*30840*/  IADD3 R45, P1, PT, R45, R24, RZ ;  /* 0x000000182d2d7210 */ /* 0x000fe20007f3e0ff */
[----:B------:R-:W-:Y:S01]  /*30850*/  IMAD.WIDE.U32 R4, R14, 0x2745937f, RZ ;  /* 0x2745937f0e047825 */ /* 0x000fe200078e00ff */
[----:B------:R-:W-:-:S02]  /*30860*/  SHF.L.W.U32.HI R0, R26, 0x1f, R15 ;  /* 0x0000001f1a007819 */ /* 0x000fc40000010e0f */
[----:B------:R-:W-:Y:S01]  /*30870*/  SHF.L.W.U32.HI R15, R15, 0x1f, R26 ;  /* 0x0000001f0f0f7819 */ /* 0x000fe20000010e1a */
[----:B------:R-:W-:Y:S02]  /*30880*/  IMAD R37, R14, 0x4cf5ad43, R37 ;  /* 0x4cf5ad430e257824 */ /* 0x000fe400078e0225 */
[C---:B------:R-:W-:Y:S02]  /*30890*/  IMAD R6, R12.reuse, -0x783c846f, R35 ;  /* 0x87c37b910c067824 */ /* 0x040fe400078e0223 */
[----:B------:R-:W-:Y:S02]  /*308a0*/  IMAD.U32 R13, R13, -0x80000000, RZ ;  /* 0x800000000d0d7824 */ /* 0x000fe400078e00ff */
[----:B------:R-:W-:Y:S01]  /*308b0*/  IMAD.IADD R5, R5, 0x1, R37 ;  /* 0x0000000105057824 */ /* 0x000fe200078e0225 */
[----:B------:R-:W-:Y:S01]  /*308c0*/  IADD3 R6, PT, PT, R7, R6, RZ ;  /* 0x0000000607067210 */ /* 0x000fe20007ffe0ff */
[C---:B------:R-:W-:Y:S02]  /*308d0*/  IMAD R7, R12.reuse, -0x775ed616, R13 ;  /* 0x88a129ea0c077824 */ /* 0x040fe400078e020d */
[----:B------:R-:W-:-:S04]  /*308e0*/  IMAD.WIDE.U32 R12, R12, -0x80000000, RZ ;  /* 0x800000000c0c7825 */ /* 0x000fc800078e00ff */
[----:B------:R-:W-:Y:S01]  /*308f0*/  IMAD R35, R14, 0x4e8b26fe, RZ ;  /* 0x4e8b26fe0e237824 */ /* 0x000fe200078e02ff */
[----:B------:R-:W-:Y:S01]  /*30900*/  SHF.R.U64 R14, R4, 0x1f, R5 ;  /* 0x0000001f040e7819 */ /* 0x000fe20000001205 */
[----:B------:R-:W-:Y:S01]  /*30910*/  IMAD.IADD R24, R13, 0x1, R7 ;  /* 0x000000010d187824 */ /* 0x000fe200078e0207 */
[----:B------:R-:W-:Y:S01]  /*30920*/  SHF.R.U32.HI R4, RZ, 0x1f, R5 ;  /* 0x0000001fff047819 */ /* 0x000fe20000011605 */
[----:B------:R-:W-:Y:S01]  /*30930*/  IMAD.X R9, R36, 0x1, R9, P1 ;  /* 0x0000000124097824 */ /* 0x000fe200008e0609 */
        /* <DEDUP_REMOVED lines=8> */
[----:B------:R-:W-:Y:S02]  /*309c0*/  HFMA2 R5, -RZ, RZ, 0, 0 ;  /* 0x00000000ff057431 */ /* 0x000fe400000001ff */
[----:B------:R-:W-:Y:S01]  /*309d0*/  IMAD R43, R13, 0x114253d5, RZ ;  /* 0x114253d50d2b7824 */ /* 0x000fe200078e02ff */
[----:B------:R-:W-:Y:S01]  /*309e0*/  IADD3 R37, P1, PT, R15, R44, RZ ;  /* 0x0000002c0f257210 */ /* 0x000fe20007f3e0ff */
[C---:B------:R-:W-:Y:S02]  /*309f0*/  IMAD R35, R12.reuse, 0x4cf5ad43, R35 ;  /* 0x4cf5ad430c237824 */ /* 0x040fe400078e0223 */
[----:B------:R-:W-:Y:S02]  /*30a00*/  IMAD.IADD R24, R45, 0x1, R9 ;  /* 0x000000012d187824 */ /* 0x000fe400078e0209 */
[----:B------:R-:W-:-:S03]  /*30a10*/  IMAD.WIDE.U32 R12, R12, 0x2745937f, RZ ;  /* 0x2745937f0c0c7825 */ /* 0x000fc600078e00ff */
[----:B------:R-:W-:Y:S01]  /*30a20*/  IADD3.X R9, PT, PT, R0, R24, RZ, P1, !PT ;  /* 0x0000001800097210 */ /* 0x000fe20000ffe4ff */
[----:B------:R-:W-:Y:S01]  /*30a30*/  IMAD.IADD R13, R13, 0x1, R35 ;  /* 0x000000010d0d7824 */ /* 0x000fe200078e0223 */
[----:B------:R-:W-:Y:S01]  /*30a40*/  LOP3.LUT R12, R12, R44, RZ, 0x3c, !PT ;  /* 0x0000002c0c0c7212 */ /* 0x000fe200078e3cff */
[----:B------:R-:W-:Y:S02]  /*30a50*/  IMAD.MOV.U32 R4, RZ, RZ, 0x38495ab5 ;  /* 0x38495ab5ff047424 */ /* 0x000fe400078e00ff */
[C---:B------:R-:W-:Y:S01]  /*30a60*/  IMAD R43, R14.reuse, -0x783c846f, R43 ;  /* 0x87c37b910e2b7824 */ /* 0x040fe200078e022b */
[----:B------:R-:W-:Y:S01]  /*30a70*/  LOP3.LUT R13, R13, R24, RZ, 0x3c, !PT ;  /* 0x000000180d0d7212 */ /* 0x000fe200078e3cff */
[----:B------:R-:W-:-:S04]  /*30a80*/  IMAD.WIDE.U32 R14, R14, 0x114253d5, RZ ;  /* 0x114253d50e0e7825 */ /* 0x000fc800078e00ff */
[----:B------:R-:W-:-:S04]  /*30a90*/  IMAD.WIDE.U32 R36, R37, 0x5, R4 ;  /* 0x0000000525247825 */ /* 0x000fc800078e0004 */
[----:B------:R-:W-:Y:S01]  /*30aa0*/  IMAD R35, R9, 0x5, RZ ;  /* 0x0000000509237824 */ /* 0x000fe200078e02ff */
[----:B------:R-:W-:Y:S01]  /*30ab0*/  SHF.L.W.U32.HI R9, R12, 0x1b, R13 ;  /* 0x0000001b0c097819 */ /* 0x000fe20000010e0d */
[----:B------:R-:W-:Y:S01]  /*30ac0*/  IMAD.IADD R0, R15, 0x1, R43 ;  /* 0x000000010f007824 */ /* 0x000fe200078e022b */
[----:B------:R-:W-:Y:S01]  /*30ad0*/  SHF.L.W.U32.HI R15, R13, 0x1b, R12 ;  /* 0x0000001b0d0f7819 */ /* 0x000fe20000010e0c */
[----:B----4-:R-:W-:Y:S01]  /*30ae0*/  IMAD R43, R17, 0x114253d5, RZ ;  /* 0x114253d5112b7824 */ /* 0x010fe200078e02ff */
[----:B------:R-:W-:Y:S01]  /*30af0*/  IADD3 R24, PT, PT, R37, R35, RZ ;  /* 0x0000002325187210 */ /* 0x000fe20007ffe0ff */
[----:B------:R-:W-:Y:S01]  /*30b00*/  IMAD.U32 R17, R17, -0x80000000, RZ ;  /* 0x8000000011117824 */ /* 0x000fe200078e00ff */
[-C--:B------:R-:W-:Y:S01]  /*30b10*/  IADD3 R15, P1, PT, R15, R36.reuse, RZ ;  /* 0x000000240f0f7210 */ /* 0x080fe20007f3e0ff */
[----:B------:R-:W-:Y:S01]  /*30b20*/  IMAD.WIDE.U32 R12, R16, 0x114253d5, RZ ;  /* 0x114253d5100c7825 */ /* 0x000fe200078e00ff */
[----:B------:R-:W-:-:S03]  /*30b30*/  LOP3.LUT R14, R14, R36, RZ, 0x3c, !PT ;  /* 0x000000240e0e7212 */ /* 0x000fc600078e3cff */
[C---:B------:R-:W-:Y:S02]  /*30b40*/  IMAD R43, R16.reuse, -0x783c846f, R43 ;  /* 0x87c37b91102b7824 */ /* 0x040fe400078e022b */
[----:B------:R-:W-:Y:S02]  /*30b50*/  IMAD R35, R16, -0x775ed616, R17 ;  /* 0x88a129ea10237824 */ /* 0x000fe400078e0211 */
[----:B------:R-:W-:Y:S01]  /*30b60*/  IMAD R37, R19, 0x2745937f, RZ ;  /* 0x2745937f13257824 */ /* 0x000fe200078e02ff */
[----:B------:R-:W-:Y:S01]  /*30b70*/  LOP3.LUT R19, R0, R24, RZ, 0x3c, !PT ;  /* 0x0000001800137212 */ /* 0x000fe200078e3cff */
[----:B------:R-:W-:-:S04]  /*30b80*/  IMAD.WIDE.U32 R16, R16, -0x80000000, RZ ;  /* 0x8000000010107825 */ /* 0x000fc800078e00ff */
[----:B------:R-:W-:Y:S02]  /*30b90*/  IMAD.IADD R0, R13, 0x1, R43 ;  /* 0x000000010d007824 */ /* 0x000fe400078e022b */
[----:B------:R-:W-:Y:S01]  /*30ba0*/  IMAD.X R9, R9, 0x1, R24, P1 ;  /* 0x0000000109097824 */ /* 0x000fe200008e0618 */
[----:B------:R-:W-:Y:S01]  /*30bb0*/  IADD3 R24, PT, PT, R17, R35, RZ ;  /* 0x0000002311187210 */ /* 0x000fe20007ffe0ff */
[----:B------:R-:W-:Y:S01]  /*30bc0*/  IMAD.WIDE.U32 R12, R18, 0x2745937f, RZ ;  /* 0x2745937f120c7825 */ /* 0x000fe200078e00ff */
[----:B------:R-:W-:Y:S02]  /*30bd0*/  SHF.R.U32.HI R17, RZ, 0x1, R0 ;  /* 0x00000001ff117819 */ /* 0x000fe40000011600 */
[----:B------:R-:W-:Y:S01]  /*30be0*/  SHF.L.W.U32.HI R0, R14, 0x1f, R19 ;  /* 0x0000001f0e007819 */ /* 0x000fe20000010e13 */
[----:B------:R-:W-:Y:S01]  /*30bf0*/  IMAD R37, R18, 0x4cf5ad43, R37 ;  /* 0x4cf5ad4312257824 */ /* 0x000fe200078e0225 */
[----:B------:R-:W-:Y:S01]  /*30c00*/  LOP3.LUT R16, R17, R16, RZ, 0xfc, !PT ;  /* 0x0000001011107212 */ /* 0x000fe200078efcff */
[----:B------:R-:W-:Y:S01]  /*30c10*/  IMAD R17, R24, 0x2745937f, RZ ;  /* 0x2745937f18117824 */ /* 0x000fe200078e02ff */
[----:B------:R-:W-:Y:S01]  /*30c20*/  SHF.L.W.U32.HI R19, R19, 0x1f, R14 ;  /* 0x0000001f13137819 */ /* 0x000fe20000010e0e */
[----:B------:R-:W-:-:S02]  /*30c30*/  IMAD.IADD R35, R13, 0x1, R37 ;  /* 0x000000010d237824 */ /* 0x000fc400078e0225 */
[----:B------:R-:W-:Y:S02]  /*30c40*/  IMAD R18, R18, 0x4e8b26fe, RZ ;  /* 0x4e8b26fe12127824 */ /* 0x000fe400078e02ff */
[----:B------:R-:W-:Y:S01]  /*30c50*/  IMAD.WIDE.U32 R14, R15, 0x5, R6 ;  /* 0x000000050f0e7825 */ /* 0x000fe200078e0006 */
[--C-:B------:R-:W-:Y:S02]  /*30c60*/  SHF.R.U32.HI R13, RZ, 0x1f, R35.reuse ;  /* 0x0000001fff0d7819 */ /* 0x100fe40000011623 */
[----:B------:R-:W-:Y:S01]  /*30c70*/  SHF.R.U64 R12, R12, 0x1f, R35 ;  /* 0x0000001f0c0c7819 */ /* 0x000fe20000001223 */
[C---:B------:R-:W-:Y:S01]  /*30c80*/  IMAD R43, R16.reuse, 0x4cf5ad43, R17 ;  /* 0x4cf5ad43102b7824 */ /* 0x040fe200078e0211 */
[----:B------:R-:W-:Y:S01]  /*30c90*/  IADD3 R19, P1, PT, R19, R14, RZ ;  /* 0x0000000e13137210 */ /* 0x000fe20007f3e0ff */
[----:B------:R-:W-:Y:S01]  /*30ca0*/  IMAD R37, R9, 0x5, RZ ;  /* 0x0000000509257824 */ /* 0x000fe200078e02ff */
[----:B------:R-:W-:Y:S01]  /*30cb0*/  LOP3.LUT R9, R13, R18, RZ, 0xfc, !PT ;  /* 0x000000120d097212 */ /* 0x000fe200078efcff */
        /* <DEDUP_REMOVED lines=13> */
[C---:B------:R-:W-:Y:S01]  /*30d90*/  IMAD R37, R21.reuse, 0x114253d5, RZ ;  /* 0x114253d515257824 */ /* 0x040fe200078e02ff */
[-C--:B------:R-:W-:Y:S01]  /*30da0*/  LOP3.LUT R0, R14, R12.reuse, RZ, 0x3c, !PT ;  /* 0x0000000c0e007212 */ /* 0x080fe200078e3cff */
[----:B------:R-:W-:Y:S01]  /*30db0*/  IMAD.U32 R21, R21, -0x80000000, RZ ;  /* 0x8000000015157824 */ /* 0x000fe200078e00ff */
[----:B------:R-:W-:Y:S01]  /*30dc0*/  IADD3 R17, P1, PT, R17, R12, RZ ;  /* 0x0000000c11117210 */ /* 0x000fe20007f3e0ff */
[----:B------:R-:W-:-:S04]  /*30dd0*/  IMAD.WIDE.U32 R14, R20, 0x114253d5, RZ ;  /* 0x114253d5140e7825 */ /* 0x000fc800078e00ff */
[----:B------:R-:W-:Y:S02]  /*30de0*/  IMAD R37, R20, -0x783c846f, R37 ;  /* 0x87c37b9114257824 */ /* 0x000fe400078e0225 */
        /* <DEDUP_REMOVED lines=9> */
[----:B------:R-:W-:Y:S01]  /*30e80*/  IMAD R19, R22, 0x4cf5ad43, R23 ;  /* 0x4cf5ad4316137824 */ /* 0x000fe200078e0217 */
[----:B------:R-:W-:Y:S01]  /*30e90*/  LOP3.LUT R16, R15, R20, RZ, 0xfc, !PT ;  /* 0x000000140f107212 */ /* 0x000fe200078efcff */
[----:B------:R-:W-:-:S02]  /*30ea0*/  IMAD.X R9, R9, 0x1, R18, P1 ;  /* 0x0000000109097824 */ /* 0x000fc400008e0612 */
[----:B------:R-:W-:Y:S02]  /*30eb0*/  IMAD.IADD R19, R13, 0x1, R19 ;  /* 0x000000010d137824 */ /* 0x000fe400078e0213 */
[----:B------:R-:W-:Y:S02]  /*30ec0*/  IMAD R35, R14, 0x2745937f, RZ ;  /* 0x2745937f0e237824 */ /* 0x000fe400078e02ff */
[----:B------:R-:W-:Y:S01]  /*30ed0*/  IMAD.WIDE.U32 R14, R17, 0x5, R6 ;  /* 0x00000005110e7825 */ /* 0x000fe200078e0006 */
[----:B------:R-:W-:-:S03]  /*30ee0*/  SHF.R.U32.HI R13, RZ, 0x1f, R19 ;  /* 0x0000001fff0d7819 */ /* 0x000fc60000011613 */
[----:B------:R-:W-:Y:S01]  /*30ef0*/  IMAD R23, R9, 0x5, RZ ;  /* 0x0000000509177824 */ /* 0x000fe200078e02ff */
[----:B------:R-:W-:Y:S01]  /*30f00*/  SHF.L.W.U32.HI R9, R21, 0x1f, R0 ;  /* 0x0000001f15097819 */ /* 0x000fe20000010e00 */
[----:B------:R-:W-:Y:S01]  /*30f10*/  IMAD R22, R22, 0x4e8b26fe, RZ ;  /* 0x4e8b26fe16167824 */ /* 0x000fe200078e02ff */
[----:B------:R-:W-:Y:S01]  /*30f20*/  SHF.L.W.U32.HI R0, R0, 0x1f, R21 ;  /* 0x0000001f00007819 */ /* 0x000fe20000010e15 */
[C---:B------:R-:W-:Y:S01]  /*30f30*/  IMAD R35, R16.reuse, 0x4cf5ad43, R35 ;  /* 0x4cf5ad4310237824 */ /* 0x040fe200078e0223 */
[----:B------:R-:W-:Y:S01]  /*30f40*/  IADD3 R18, PT, PT, R15, R23, RZ ;  /* 0x000000170f127210 */ /* 0x000fe20007ffe0ff */
[----:B------:R-:W-:Y:S01]  /*30f50*/  IMAD.WIDE.U32 R16, R16, 0x2745937f, RZ ;  /* 0x2745937f10107825 */ /* 0x000fe200078e00ff */
[----:B------:R-:W-:Y:S02]  /*30f60*/  IADD3 R21, P1, PT, R9, R14, RZ ;  /* 0x0000000e09157210 */ /* 0x000fe40007f3e0ff */
        /* <DEDUP_REMOVED lines=11> */
[----:B------:R-:W-:Y:S01]  /*31020*/  IMAD R21, R15, -0x783c846f, R16 ;  /* 0x87c37b910f157824 */ /* 0x000fe200078e0210 */
[----:B------:R-:W-:Y:S01]  /*31030*/  IADD3 R17, P1, PT, R9, R12, RZ ;  /* 0x0000000c09117210 */ /* 0x000fe20007f3e0ff */
[----:B------:R-:W-:Y:S01]  /*31040*/  IMAD.WIDE.U32 R14, R15, 0x114253d5, RZ ;  /* 0x114253d50f0e7825 */ /* 0x000fe200078e00ff */
[----:B------:R-:W-:-:S03]  /*31050*/  IADD3 R16, PT, PT, R13, R19, RZ ;  /* 0x000000130d107210 */ /* 0x000fc60007ffe0ff */
[----:B------:R-:W-:Y:S01]  /*31060*/  IMAD.IADD R13, R15, 0x1, R21 ;  /* 0x000000010f0d7824 */ /* 0x000fe200078e0215 */
[----:B------:R-:W-:Y:S01]  /*31070*/  LOP3.LUT R9, R14, R12, RZ, 0x3c, !PT ;  /* 0x0000000c0e097212 */ /* 0x000fe200078e3cff */
[----:B------:R-:W-:Y:S02]  /*31080*/  IMAD.X R15, R0, 0x1, R16, P1 ;  /* 0x00000001000f7824 */ /* 0x000fe400008e0610 */
[----:B------:R-:W-:Y:S01]  /*31090*/  IMAD.WIDE.U32 R6, R17, 0x5, R6 ;  /* 0x0000000511067825 */ /* 0x000fe200078e0006 */
[----:B------:R-:W-:-:S03]  /*310a0*/  LOP3.LUT R0, R13, R16, RZ, 0x3c, !PT ;  /* 0x000000100d007212 */ /* 0x000fc600078e3cff */
[----:B------:R-:W-:Y:S01]  /*310b0*/  IMAD R15, R15, 0x5, RZ ;  /* 0x000000050f0f7824 */ /* 0x000fe200078e02ff */
[----:B------:R-:W-:Y:S02]  /*310c0*/  SHF.L.W.U32.HI R13, R0, 0x1f, R9 ;  /* 0x0000001f000d7819 */ /* 0x000fe40000010e09 */
[----:B------:R-:W-:Y:S02]  /*310d0*/  SHF.L.W.U32.HI R9, R9, 0x1f, R0 ;  /* 0x0000001f09097819 */ /* 0x000fe40000010e00 */
[----:B------:R-:W-:Y:S02]  /*310e0*/  IADD3 R26, PT, PT, R7, R15, RZ ;  /* 0x0000000f071a7210 */ /* 0x000fe40007ffe0ff */
        /* <DEDUP_REMOVED lines=9> */
.L_x_1169:
[----:B------:R-:W-:Y:S05]  /*31180*/  BSYNC.RECONVERGENT B1 ;  /* 0x0000000000017941 */ /* 0x000fea0003800200 */
.L_x_1168:
        /* <DEDUP_REMOVED lines=19> */
[C---:B------:R-:W-:Y:S01]  /*312c0*/  IMAD R23, R6.reuse, 0x4cf5ad43, R7 ;  /* 0x4cf5ad4306177824 */ /* 0x040fe200078e0207 */
[----:B------:R-:W-:Y:S01]  /*312d0*/  SHF.R.U32.HI R7, RZ, 0x1, R20 ;  /* 0x00000001ff077819 */ /* 0x000fe20000011614 */
[----:B------:R-:W-:Y:S02]  /*312e0*/  IMAD.IADD R19, R19, 0x1, R21 ;  /* 0x0000000113137824 */ /* 0x000fe400078e0215 */
[----:B------:R-:W-:Y:S01]  /*312f0*/  IMAD.WIDE.U32 R4, R6, 0x2745937f, RZ ;  /* 0x2745937f06047825 */ /* 0x000fe200078e00ff */
[----:B------:R-:W-:-:S03]  /*31300*/  LOP3.LUT R7, R7, R18, RZ, 0xfc, !PT ;  /* 0x0000001207077212 */ /* 0x000fc600078efcff */
[----:B------:R-:W-:Y:S02]  /*31310*/  IMAD R18, R19, 0x2745937f, RZ ;  /* 0x2745937f13127824 */ /* 0x000fe400078e02ff */
[----:B0-----:R-:W-:Y:S02]  /*31320*/  IMAD.IADD R17, R5, 0x1, R23 ;  /* 0x0000000105117824 */ /* 0x001fe400078e0217 */
[----:B------:R-:W-:Y:S02]  /*31330*/  IMAD R20, R6, 0x4e8b26fe, RZ ;  /* 0x4e8b26fe06147824 */ /* 0x000fe400078e02ff */
[C---:B------:R-:W-:Y:S01]  /*31340*/  IMAD R19, R7.reuse, 0x4cf5ad43, R18 ;  /* 0x4cf5ad4307137824 */ /* 0x040fe200078e0212 */
[--C-:B------:R-:W-:Y:S01]  /*31350*/  SHF.R.U32.HI R5, RZ, 0x1f, R17.reuse ;  /* 0x0000001fff057819 */ /* 0x100fe20000011611 */
[----:B------:R-:W-:Y:S01]  /*31360*/  IMAD.WIDE.U32 R6, R7, 0x2745937f, RZ ;  /* 0x2745937f07067825 */ /* 0x000fe200078e00ff */
[----:B------:R-:W-:Y:S02]  /*31370*/  SHF.R.U64 R17, R4, 0x1f, R17 ;  /* 0x0000001f04117819 */ /* 0x000fe40000001211 */
[----:B------:R-:W-:Y:S01]  /*31380*/  LOP3.LUT R5, R5, R20, RZ, 0xfc, !PT ;  /* 0x0000001405057212 */ /* 0x000fe200078efcff */
[----:B---3--:R-:W-:Y:S01]  /*31390*/  IMAD R20, R14, 0x4e8b26fe, RZ ;  /* 0x4e8b26fe0e147824 */ /* 0x008fe200078e02ff */
[----:B------:R-:W-:-:S02]  /*313a0*/  IADD3 R19, PT, PT, R7, R19, RZ ;  /* 0x0000001307137210 */ /* 0x000fc40007ffe0ff */
[----:B------:R-:W-:Y:S01]  /*313b0*/  LOP3.LUT R0, R6, R0, RZ, 0x3c, !PT ;  /* 0x0000000006007212 */ /* 0x000fe200078e3cff */
[----:B------:R-:W-:Y:S01]  /*313c0*/  IMAD R18, R5, 0x114253d5, RZ ;  /* 0x114253d505127824 */ /* 0x000fe200078e02ff */
[----:B------:R-:W-:Y:S01]  /*313d0*/  LOP3.LUT R19, R19, R26, RZ, 0x3c, !PT ;  /* 0x0000001a13137212 */ /* 0x000fe200078e3cff */
[----:B------:R-:W-:-:S03]  /*313e0*/  IMAD.WIDE.U32 R4, R17, 0x114253d5, RZ ;  /* 0x114253d511047825 */ /* 0x000fc600078e00ff */
[----:B------:R-:W-:Y:S01]  /*313f0*/  SHF.L.W.U32.HI R7, R19, 0x1b, R0 ;  /* 0x0000001b13077819 */ /* 0x000fe20000010e00 */
[----:B------:R-:W-:Y:S01]  /*31400*/  IMAD R21, R17, -0x783c846f, R18 ;  /* 0x87c37b9111157824 */ /* 0x000fe200078e0212 */
[----:B------:R-:W-:Y:S02]  /*31410*/  SHF.L.W.U32.HI R18, R0, 0x1b, R19 ;  /* 0x0000001b00127819 */ /* 0x000fe40000010e13 */
[-C--:B------:R-:W-:Y:S01]  /*31420*/  IADD3 R19, P1, PT, R7, R24.reuse, RZ ;  /* 0x0000001807137210 */ /* 0x080fe20007f3e0ff */
[----:B------:R-:W-:Y:S01]  /*31430*/  IMAD R7, R13, 0x114253d5, RZ ;  /* 0x114253d50d077824 */ /* 0x000fe200078e02ff */
[----:B------:R-:W-:Y:S01]  /*31440*/  LOP3.LUT R17, R4, R24, RZ, 0x3c, !PT ;  /* 0x0000001804117212 */ /* 0x000fe200078e3cff */
[----:B------:R-:W-:Y:S02]  /*31450*/  IMAD.IADD R6, R5, 0x1, R21 ;  /* 0x0000000105067824 */ /* 0x000fe400078e0215 */
[----:B------:R-:W-:-:S03]  /*31460*/  IMAD.WIDE.U32 R4, R12, 0x114253d5, RZ ;  /* 0x114253d50c047825 */ /* 0x000fc600078e00ff */
[----:B------:R-:W-:Y:S01]  /*31470*/  LOP3.LUT R6, R6, R9, RZ, 0x3c, !PT ;  /* 0x0000000906067212 */ /* 0x000fe200078e3cff */
[----:B------:R-:W-:Y:S02]  /*31480*/  IMAD R4, R12, -0x783c846f, R7 ;  /* 0x87c37b910c047824 */ /* 0x000fe400078e0207 */
[----:B------:R-:W-:Y:S01]  /*31490*/  IMAD.U32 R13, R13, -0x80000000, RZ ;  /* 0x800000000d0d7824 */ /* 0x000fe200078e00ff */
[----:B------:R-:W-:Y:S01]  /*314a0*/  SHF.L.W.U32.HI R0, R17, 0x1f, R6 ;  /* 0x0000001f11007819 */ /* 0x000fe20000010e06 */
[----:B------:R-:W-:Y:S01]  /*314b0*/  IMAD R21, R15, 0x2745937f, RZ ;  /* 0x2745937f0f157824 */ /* 0x000fe200078e02ff */
[----:B------:R-:W-:Y:S01]  /*314c0*/  IADD3 R4, PT, PT, R5, R4, RZ ;  /* 0x0000000405047210 */ /* 0x000fe20007ffe0ff */
[----:B------:R-:W-:Y:S01]  /*314d0*/  IMAD.X R18, R18, 0x1, R9, P1 ;  /* 0x0000000112127824 */ /* 0x000fe200008e0609 */
[----:B------:R-:W-:Y:S01]  /*314e0*/  SHF.L.W.U32.HI R17, R6, 0x1f, R17 ;  /* 0x0000001f06117819 */ /* 0x000fe20000010e11 */
[C---:B------:R-:W-:Y:S01]  /*314f0*/  IMAD R15, R12.reuse, -0x775ed616, R13 ;  /* 0x88a129ea0c0f7824 */ /* 0x040fe200078e020d */
[----:B------:R-:W-:Y:S01]  /*31500*/  SHF.R.U32.HI R9, RZ, 0x1, R4 ;  /* 0x00000001ff097819 */ /* 0x000fe20000011604 */
[----:B------:R-:W-:-:S04]  /*31510*/  IMAD.WIDE.U32 R12, R12, -0x80000000, RZ ;  /* 0x800000000c0c7825 */ /* 0x000fc800078e00ff */
[----:B------:R-:W-:Y:S02]  /*31520*/  HFMA2 R4, -RZ, RZ, 54.875, -1833 ;  /* 0x52dce729ff047431 */ /* 0x000fe400000001ff */
[----:B------:R-:W-:Y:S02]  /*31530*/  IMAD.IADD R13, R13, 0x1, R15 ;  /* 0x000000010d0d7824 */ /* 0x000fe400078e020f */
[----:B------:R-:W-:-:S04]  /*31540*/  IMAD.WIDE.U32 R6, R14, 0x2745937f, RZ ;  /* 0x2745937f0e067825 */ /* 0x000fc800078e00ff */
[----:B------:R-:W-:Y:S01]  /*31550*/  IMAD R21, R14, 0x4cf5ad43, R21 ;  /* 0x4cf5ad430e157824 */ /* 0x000fe200078e0215 */
[----:B------:R-:W-:Y:S01]  /*31560*/  LOP3.LUT R14, R9, R12, RZ, 0xfc, !PT ;  /* 0x0000000c090e7212 */ /* 0x000fe200078efcff */
[----:B------:R-:W-:Y:S02]  /*31570*/  IMAD.MOV.U32 R5, RZ, RZ, 0x0 ;  /* 0x00000000ff057424 */ /* 0x000fe400078e00ff */
[----:B------:R-:W-:Y:S02]  /*31580*/  IMAD R15, R13, 0x2745937f, RZ ;  /* 0x2745937f0d0f7824 */ /* 0x000fe400078e02ff */
[----:B------:R-:W-:Y:S02]  /*31590*/  IMAD.IADD R7, R7, 0x1, R21 ;  /* 0x0000000107077824 */ /* 0x000fe400078e0215 */
[----:B------:R-:W-:-:S03]  /*315a0*/  IMAD.WIDE.U32 R12, R19, 0x5, R4 ;  /* 0x00000005130c7825 */ /* 0x000fc600078e0004 */
[----:B------:R-:W-:Y:S01]  /*315b0*/  SHF.R.U32.HI R9, RZ, 0x1f, R7 ;  /* 0x0000001fff097819 */ /* 0x000fe20000011607 */
[----:B------:R-:W-:Y:S01]  /*315c0*/  IMAD R19, R18, 0x5, RZ ;  /* 0x0000000512137824 */ /* 0x000fe200078e02ff */
[----:B------:R-:W-:Y:S01]  /*315d0*/  IADD3 R17, P1, PT, R17, R12, RZ ;  /* 0x0000000c11117210 */ /* 0x000fe20007f3e0ff */
[----:B------:R-:W-:Y:S01]  /*315e0*/  IMAD R21, R14, 0x4cf5ad43, R15 ;  /* 0x4cf5ad430e157824 */ /* 0x000fe200078e020f */
[----:B------:R-:W-:Y:S01]  /*315f0*/  SHF.R.U64 R18, R6, 0x1f, R7 ;  /* 0x0000001f06127819 */ /* 0x000fe20000001207 */
[----:B------:R-:W-:Y:S01]  /*31600*/  IMAD.WIDE.U32 R14, R14, 0x2745937f, RZ ;  /* 0x2745937f0e0e7825 */ /* 0x000fe200078e00ff */
[----:B------:R-:W-:Y:S02]  /*31610*/  IADD3 R13, PT, PT, R13, R19, RZ ;  /* 0x000000130d0d7210 */ /* 0x000fe40007ffe0ff */
[----:B------:R-:W-:Y:S01]  /*31620*/  LOP3.LUT R9, R9, R20, RZ, 0xfc, !PT ;  /* 0x0000001409097212 */ /* 0x000fe200078efcff */
[----:B------:R-:W-:Y:S01]  /*31630*/  IMAD.IADD R15, R15, 0x1, R21 ;  /* 0x000000010f0f7824 */ /* 0x000fe200078e0215 */
[----:B------:R-:W-:Y:S01]  /*31640*/  MOV R7, 0x0 ;  /* 0x0000000000077802 */ /* 0x000fe20000000f00 */
[----:B------:R-:W-:Y:S01]  /*31650*/  IMAD.MOV.U32 R6, RZ, RZ, 0x38495ab5 ;  /* 0x38495ab5ff067424 */ /* 0x000fe200078e00ff */
[----:B------:R-:W-:Y:S01]  /*31660*/  LOP3.LUT R14, R14, R12, RZ, 0x3c, !PT ;  /* 0x0000000c0e0e7212 */ /* 0x000fe200078e3cff */
[----:B------:R-:W-:Y:S01]  /*31670*/  IMAD.X R0, R0, 0x1, R13, P1 ;  /* 0x0000000100007824 */ /* 0x000fe200008e060d */
[----:B------:R-:W-:Y:S01]  /*31680*/  LOP3.LUT R15, R15, R13, RZ, 0x3c, !PT ;  /* 0x0000000d0f0f7212 */ /* 0x000fe200078e3cff */
[----:B------:R-:W-:-:S02]  /*31690*/  IMAD R19, R9, 0x114253d5, RZ ;  /* 0x114253d509137824 */ /* 0x000fc400078e02ff */
[----:B------:R-:W-:Y:S01]  /*316a0*/  IMAD.WIDE.U32 R12, R17, 0x5, R6 ;  /* 0x00000005110c7825 */ /* 0x000fe200078e0006 */
[----:B------:R-:W-:-:S03]  /*316b0*/  SHF.L.W.U32.HI R9, R15, 0x1b, R14 ;  /* 0x0000001b0f097819 */ /* 0x000fc60000010e0e */
[----:B------:R-:W-:Y:S01]  /*316c0*/  IMAD R17, R0, 0x5, RZ ;  /* 0x0000000500117824 */ /* 0x000fe200078e02ff */
[----:B------:R-:W-:Y:S01]  /*316d0*/  SHF.L.W.U32.HI R0, R14, 0x1b, R15 ;  /* 0x0000001b0e007819 */ /* 0x000fe20000010e0f */
[C---:B------:R-:W-:Y:S02]  /*316e0*/  IMAD R19, R18.reuse, -0x783c846f, R19 ;  /* 0x87c37b9112137824 */ /* 0x040fe400078e0213 */
[----:B------:R-:W-:-:S04]  /*316f0*/  IMAD.WIDE.U32 R14, R18, 0x114253d5, RZ ;  /* 0x114253d5120e7825 */ /* 0x000fc800078e00ff */
[----:B------:R-:W-:Y:S01]  /*31700*/  IMAD.IADD R18, R13, 0x1, R17 ;  /* 0x000000010d127824 */ /* 0x000fe200078e0211 */
[-C--:B------:R-:W-:Y:S02]  /*31710*/  IADD3 R17, P1, PT, R9, R12.reuse, RZ ;  /* 0x0000000c09117210 */ /* 0x080fe40007f3e0ff */
        /* <DEDUP_REMOVED lines=12> */
[----:B------:R-:W-:-:S03]  /*317e0*/  IADD3.X R9, PT, PT, R9, R26, RZ, P1, !PT ;  /* 0x0000001a09097210 */ /* 0x000fc60000ffe4ff */
[----:B------:R-:W-:Y:S02]  /*317f0*/  IMAD.MOV.U32 R24, RZ, RZ, R6 ;  /* 0x000000ffff187224 */ /* 0x000fe400078e0006 */
[----:B------:R-:W-:-:S05]  /*31800*/  IMAD R9, R9, 0x5, RZ ;  /* 0x0000000509097824 */ /* 0x000fca00078e02ff */
[----:B------:R-:W-:-:S07]  /*31810*/  IADD3 R9, PT, PT, R7, R9, RZ ;  /* 0x0000000907097210 */ /* 0x000fce0007ffe0ff */
.L_x_1172:
[----:B------:R-:W-:Y:S05]  /*31820*/  BSYNC.RECONVERGENT B1 ;  /* 0x0000000000017941 */ /* 0x000fea0003800200 */
.L_x_1171:
[----:B------:R-:W-:Y:S05]  /*31830*/  @P0 BRA `(.L_x_1167) ;  /* 0x0000000000d00947 */ /* 0x000fea0003800000 */
[----:B------:R-:W-:-:S04]  /*31840*/  IMAD.SHL.U32 R25, R25, 0x2, RZ ;  /* 0x0000000219197824 */ /* 0x000fc800078e00ff */
[----:B0--3--:R-:W-:-:S06]  /*31850*/  IMAD R6, R25, 0x8, R8 ;  /* 0x0000000819067824 */ /* 0x009fcc00078e0208 */
[----:B-12-4-:R-:W2:Y:S01]  /*31860*/  LDL.128 R4, [R6] ;  /* 0x0000000006047983 */ /* 0x016ea20000100c00 */
        /* <DEDUP_REMOVED lines=15> */
[----:B------:R-:W-:Y:S01]  /*31960*/  IMAD R7, R8, 0x2745937f, RZ ;  /* 0x2745937f08077824 */ /* 0x000fe200078e02ff */
[----:B------:R-:W-:-:S03]  /*31970*/  IADD3 R13, PT, PT, R5, R19, RZ ;  /* 0x00000013050d7210 */ /* 0x000fc60007ffe0ff */
[C---:B------:R-:W-:Y:S01]  /*31980*/  IMAD R15, R6.reuse, 0x4cf5ad43, R7 ;  /* 0x4cf5ad43060f7824 */ /* 0x040fe200078e0207 */
[--C-:B------:R-:W-:Y:S01]  /*31990*/  SHF.R.U32.HI R5, RZ, 0x1f, R13.reuse ;  /* 0x0000001fff057819 */ /* 0x100fe2000001160d */
[----:B------:R-:W-:Y:S01]  /*319a0*/  IMAD.WIDE.U32 R6, R6, 0x2745937f, RZ ;  /* 0x2745937f06067825 */ /* 0x000fe200078e00ff */
[----:B------:R-:W-:Y:S02]  /*319b0*/  SHF.R.U64 R4, R4, 0x1f, R13 ;  /* 0x0000001f04047819 */ /* 0x000fe4000000120d */
[----:B------:R-:W-:Y:S01]  /*319c0*/  LOP3.LUT R5, R5, R14, RZ, 0xfc, !PT ;  /* 0x0000000e05057212 */ /* 0x000fe200078efcff */
[----:B------:R-:W-:Y:S01]  /*319d0*/  IMAD.IADD R13, R7, 0x1, R15 ;  /* 0x00000001070d7824 */ /* 0x000fe200078e020f */
[----:B------:R-:W-:-:S03]  /*319e0*/  LOP3.LUT R0, R6, R0, RZ, 0x3c, !PT ;  /* 0x0000000006007212 */ /* 0x000fc600078e3cff */
[----:B------:R-:W-:Y:S01]  /*319f0*/  IMAD R5, R5, 0x114253d5, RZ ;  /* 0x114253d505057824 */ /* 0x000fe200078e02ff */
[----:B------:R-:W-:-:S03]  /*31a00*/  LOP3.LUT R13, R13, R26, RZ, 0x3c, !PT ;  /* 0x0000001a0d0d7212 */ /* 0x000fc600078e3cff */
[C---:B------:R-:W-:Y:S01]  /*31a10*/  IMAD R15, R4.reuse, -0x783c846f, R5 ;  /* 0x87c37b91040f7824 */ /* 0x040fe200078e0205 */
[----:B------:R-:W-:Y:S01]  /*31a20*/  SHF.L.W.U32.HI R7, R13, 0x1b, R0 ;  /* 0x0000001b0d077819 */ /* 0x000fe20000010e00 */
[----:B------:R-:W-:Y:S01]  /*31a30*/  IMAD.WIDE.U32 R4, R4, 0x114253d5, RZ ;  /* 0x114253d504047825 */ /* 0x000fe200078e00ff */
[----:B------:R-:W-:Y:S02]  /*31a40*/  SHF.L.W.U32.HI R0, R0, 0x1b, R13 ;  /* 0x0000001b00007819 */ /* 0x000fe40000010e0d */
[-C--:B------:R-:W-:Y:S01]  /*31a50*/  IADD3 R13, P0, PT, R7, R24.reuse, RZ ;  /* 0x00000018070d7210 */ /* 0x080fe20007f1e0ff */
[----:B------:R-:W-:Y:S01]  /*31a60*/  IMAD.IADD R6, R5, 0x1, R15 ;  /* 0x0000000105067824 */ /* 0x000fe200078e020f */
[----:B------:R-:W-:Y:S01]  /*31a70*/  LOP3.LUT R7, R4, R24, RZ, 0x3c, !PT ;  /* 0x0000001804077212 */ /* 0x000fe200078e3cff */
[----:B------:R-:W-:Y:S02]  /*31a80*/  HFMA2 R4, -RZ, RZ, 54.875, -1833 ;  /* 0x52dce729ff047431 */ /* 0x000fe400000001ff */
[----:B------:R-:W-:-:S02]  /*31a90*/  IMAD.MOV.U32 R5, RZ, RZ, 0x0 ;  /* 0x00000000ff057424 */ /* 0x000fc400078e00ff */
[----:B------:R-:W-:Y:S01]  /*31aa0*/  IMAD.X R0, R0, 0x1, R9, P0 ;  /* 0x0000000100007824 */ /* 0x000fe200000e0609 */
[----:B------:R-:W-:Y:S01]  /*31ab0*/  LOP3.LUT R6, R6, R9, RZ, 0x3c, !PT ;  /* 0x0000000906067212 */ /* 0x000fe200078e3cff */
[----:B------:R-:W-:-:S03]  /*31ac0*/  IMAD.MOV.U32 R24, RZ, RZ, 0x38495ab5 ;  /* 0x38495ab5ff187424 */ /* 0x000fc600078e00ff */
[----:B------:R-:W-:Y:S01]  /*31ad0*/  SHF.L.W.U32.HI R9, R6, 0x1f, R7 ;  /* 0x0000001f06097819 */ /* 0x000fe20000010e07 */
[----:B------:R-:W-:Y:S01]  /*31ae0*/  IMAD.WIDE.U32 R4, R13, 0x5, R4 ;  /* 0x000000050d047825 */ /* 0x000fe200078e0004 */
[----:B------:R-:W-:-:S03]  /*31af0*/  SHF.L.W.U32.HI R7, R7, 0x1f, R6 ;  /* 0x0000001f07077819 */ /* 0x000fc60000010e06 */
[----:B------:R-:W-:Y:S01]  /*31b00*/  IMAD R13, R0, 0x5, RZ ;  /* 0x00000005000d7824 */ /* 0x000fe200078e02ff */
[----:B------:R-:W-:Y:S01]  /*31b10*/  IADD3 R9, P0, PT, R9, R4, RZ ;  /* 0x0000000409097210 */ /* 0x000fe20007f1e0ff */
[----:B------:R-:W-:-:S03]  /*31b20*/  IMAD.MOV.U32 R0, RZ, RZ, R4 ;  /* 0x000000ffff007224 */ /* 0x000fc600078e0004 */
[----:B------:R-:W-:Y:S01]  /*31b30*/  IADD3 R26, PT, PT, R5, R13, RZ ;  /* 0x0000000d051a7210 */ /* 0x000fe20007ffe0ff */
[----:B------:R-:W-:-:S03]  /*31b40*/  IMAD.WIDE.U32 R24, R9, 0x5, R24 ;  /* 0x0000000509187825 */ /* 0x000fc600078e0018 */
[----:B------:R-:W-:-:S05]  /*31b50*/  IADD3.X R7, PT, PT, R7, R26, RZ, P0, !PT ;  /* 0x0000001a07077210 */ /* 0x000fca00007fe4ff */
[----:B------:R-:W-:-:S04]  /*31b60*/  IMAD R7, R7, 0x5, RZ ;  /* 0x0000000507077824 */ /* 0x000fc800078e02ff */
[----:B------:R-:W-:-:S07]  /*31b70*/  IMAD.IADD R9, R25, 0x1, R7 ;  /* 0x0000000119097824 */ /* 0x000fce00078e0207 */
.L_x_1167:
[----:B------:R-:W-:Y:S05]  /*31b80*/  BSYNC.RECONVERGENT B0 ;  /* 0x0000000000007941 */ /* 0x000fea0003800200 */
.L_x_1166:
[----:B------:R-:W-:Y:S01]  /*31b90*/  LOP3.LUT P0, R8, R3, 0xf, RZ, 0xc0, !PT ;  /* 0x0000000f03087812 */ /* 0x000fe2000780c0ff */
[----:B------:R-:W-:-:S12]  /*31ba0*/  BSSY.RECONVERGENT B0, `(.L_x_1173) ;  /* 0x000008d000007945 */ /* 0x000fd80003800200 */
[----:B------:R-:W-:Y:S05]  /*31bb0*/  @!P0 BRA `(.L_x_1174) ;  /* 0x00000008002c8947 */ /* 0x000fea0003800000 */
[----:B------:R-:W-:Y:S01]  /*31bc0*/  BSSY.RECONVERGENT B1, `(.L_x_1175) ;  /* 0x000000b000017945 */ /* 0x000fe20003800200 */
[----:B0---4-:R-:W-:Y:S02]  /*31bd0*/  LOP3.LUT R7, R2, 0xf, RZ, 0xc0, !PT ;  /* 0x0000000f02077812 */ /* 0x011fe400078ec0ff */
[----:B-1----:R-:W-:Y:S02]  /*31be0*/  LOP3.LUT R4, R3, 0x7ffffff0, RZ, 0xc0, !PT ;  /* 0x7ffffff003047812 */ /* 0x002fe400078ec0ff */
[----:B------:R-:W-:-:S07]  /*31bf0*/  MOV R2, RZ ;  /* 0x000000ff00027202 */ /* 0x000fce0000000f00 */
.L_x_1176:
[----:B0-23--:R-:W-:-:S06]  /*31c00*/  IADD3 R5, PT, PT, R1, R4, R2 ;  /* 0x0000000401057210 */ /* 0x00dfcc0007ffe002 */
[----:B------:R-:W2:Y:S01]  /*31c10*/  LDL.U8 R5, [R5] ;  /* 0x0000000005057983 */ /* 0x000ea20000100000 */
[----:B------:R-:W-:Y:S02]  /*31c20*/  IMAD.IADD R6, R1, 0x1, R2 ;  /* 0x0000000101067824 */ /* 0x000fe400078e0202 */
[----:B------:R-:W-:-:S05]  /*31c30*/  VIADD R2, R2, 0x1 ;  /* 0x0000000102027836 */ /* 0x000fca0000000000 */
[----:B------:R-:W-:Y:S01]  /*31c40*/  ISETP.NE.AND P0, PT, R2, R7, PT ;  /* 0x000000070200720c */ /* 0x000fe20003f05270 */
[----:B--2---:R0:W-:-:S12]  /*31c50*/  STL.U8 [R6+0x90], R5 ;  /* 0x0000900506007387 */ /* 0x0041d80000100000 */
[----:B------:R-:W-:Y:S05]  /*31c60*/  @P0 BRA `(.L_x_1176) ;  /* 0xfffffffc00e40947 */ /* 0x000fea000383ffff */
[----:B------:R-:W-:Y:S05]  /*31c70*/  BSYNC.RECONVERGENT B1 ;  /* 0x0000000000017941 */ /* 0x000fea0003800200 */
.L_x_1175:
        /* <DEDUP_REMOVED lines=14> */
.L_x_1180:
[----:B------:R-:W-:-:S13]  /*31d60*/  ISETP.GT.AND P0, PT, R8, 0x5, PT ;  /* 0x000000050800780c */ /* 0x000fda0003f04270 */
[----:B------:R-:W-:Y:S05]  /*31d70*/  @P0 BRA `(.L_x_1184) ;  /* 0x00000000000c0947 */ /* 0x000fea0003800000 */
[----:B------:R-:W-:-:S13]  /*31d80*/  ISETP.NE.AND P0, PT, R8, 0x4, PT ;  /* 0x000000040800780c */ /* 0x000fda0003f05270 */
[----:B------:R-:W-:Y:S05]  /*31d90*/  @!P0 BRA `(.L_x_1185) ;  /* 0x0000000400348947 */ /* 0x000fea0003800000 */
[----:B------:R-:W-:Y:S05]  /*31da0*/  BRA `(.L_x_1186) ;  /* 0x0000000400287947 */ /* 0x000fea0003800000 */
.L_x_1184:
[----:B------:R-:W-:-:S13]  /*31db0*/  ISETP.NE.AND P0, PT, R8, 0x6, PT ;  /* 0x000000060800780c */ /* 0x000fda0003f05270 */
[----:B------:R-:W-:Y:S05]  /*31dc0*/  @!P0 BRA `(.L_x_1187) ;  /* 0x0000000400148947 */ /* 0x000fea0003800000 */
[----:B------:R-:W-:Y:S05]  /*31dd0*/  BRA `(.L_x_1188) ;  /* 0x0000000400047947 */ /* 0x000fea0003800000 */
.L_x_1179:
        /* <DEDUP_REMOVED lines=10> */
.L_x_1192:
[----:B------:R-:W-:-:S13]  /*31e80*/  ISETP.NE.AND P0, PT, R8, 0xa, PT ;  /* 0x0000000a0800780c */ /* 0x000fda0003f05270 */
[----:B------:R-:W-:Y:S05]  /*31e90*/  @!P0 BRA `(.L_x_1195) ;  /* 0x0000000000708947 */ /* 0x000fea0003800000 */
[----:B------:R-:W-:Y:S05]  /*31ea0*/  BRA `(.L_x_1196) ;  /* 0x00000000005c7947 */ /* 0x000fea0003800000 */
.L_x_1191:
        /* <DEDUP_REMOVED lines=8> */
.L_x_1199:
[----:B------:R-:W-:Y:S01]  /*31f30*/  ISETP.NE.AND P0, PT, R8, 0xe, PT ;  /* 0x0000000e0800780c */ /* 0x000fe20003f05270 */
[----:B------:R-:W2:-:S12]  /*31f40*/  LDL.U8 R4, [R1+0x9d] ;  /* 0x00009d0001047983 */ /* 0x000e980000100000 */
[----:B------:R-:W3:Y:S01]  /*31f50*/  @P0 LDL.U8 R2, [R1+0x9e] ;  /* 0x00009e0001020983 */ /* 0x000ee20000100000 */
[----:B------:R-:W-:Y:S02]  /*31f60*/  @P0 IMAD.MOV.U32 R7, RZ, RZ, RZ ;  /* 0x000000ffff070224 */ /* 0x000fe400078e00ff */
[----:B--2---:R-:W-:Y:S01]  /*31f70*/  IMAD.SHL.U32 R4, R4, 0x100, RZ ;  /* 0x0000010004047824 */ /* 0x004fe200078e00ff */
[----:B---3--:R-:W-:-:S04]  /*31f80*/  @P0 SHF.L.U32 R13, R2, 0x10, RZ ;  /* 0x00000010020d0819 */ /* 0x008fc800000006ff */
[----:B------:R-:W-:-:S07]  /*31f90*/  LOP3.LUT R13, R4, R13, RZ, 0x3c, !PT ;  /* 0x0000000d040d7212 */ /* 0x000fce00078e3cff */
.L_x_1201:
[----:B------:R-:W-:Y:S05]  /*31fa0*/  BSYNC.RELIABLE B6 ;  /* 0x0000000000067941 */ /* 0x000fea0003800100 */
.L_x_1198:
[----:B------:R-:W2:Y:S02]  /*31fb0*/  LDL.U8 R2, [R1+0x9c] ;  /* 0x00009c0001027983 */ /* 0x000ea40000100000 */
[----:B--2---:R-:W-:-:S07]  /*31fc0*/  LOP3.LUT R13, R2, R13, RZ, 0x3c, !PT ;  /* 0x0000000d020d7212 */ /* 0x004fce00078e3cff */
.L_x_1200:
[----:B------:R-:W-:Y:S05]  /*31fd0*/  BSYNC.RECONVERGENT B5 ;  /* 0x0000000000057941 */ /* 0x000fea0003800200 */
.L_x_1197:
[----:B------:R-:W0:Y:S02]  /*31fe0*/  LDL.U8 R4, [R1+0x9b] ;  /* 0x00009b0001047983 */ /* 0x000e240000100000 */
[----:B0-----:R-:W-:-:S03]  /*31ff0*/  IMAD.WIDE.U32 R4, R4, 0x1000000, RZ ;  /* 0x0100000004047825 */ /* 0x001fc600078e00ff */
[----:B------:R-:W-:Y:S02]  /*32000*/  LOP3.LUT R7, R4, R7, RZ, 0x3c, !PT ;  /* 0x0000000704077212 */ /* 0x000fe400078e3cff */
[----:B------:R-:W-:-:S07]  /*32010*/  LOP3.LUT R13, R5, R13, RZ, 0x3c, !PT ;  /* 0x0000000d050d7212 */ /* 0x000fce00078e3cff */
.L_x_1196:
[----:B------:R-:W0:Y:S02]  /*32020*/  LDL.U8 R4, [R1+0x9a] ;  /* 0x00009a0001047983 */ /* 0x000e240000100000 */
[----:B0-----:R-:W-:-:S03]  /*32030*/  IMAD.WIDE.U32 R4, R4, 0x10000, RZ ;  /* 0x0001000004047825 */ /* 0x001fc600078e00ff */
[----:B------:R-:W-:Y:S02]  /*32040*/  LOP3.LUT R7, R4, R7, RZ, 0x3c, !PT ;  /* 0x0000000704077212 */ /* 0x000fe400078e3cff */
[----:B------:R-:W-:-:S07]  /*32050*/  LOP3.LUT R13, R5, R13, RZ, 0x3c, !PT ;  /* 0x0000000d050d7212 */ /* 0x000fce00078e3cff */
.L_x_1195:
[----:B------:R-:W0:Y:S02]  /*32060*/  LDL.U8 R4, [R1+0x99] ;  /* 0x0000990001047983 */ /* 0x000e240000100000 */
[----:B0-----:R-:W-:-:S03]  /*32070*/  IMAD.WIDE.U32 R4, R4, 0x100, RZ ;  /* 0x0000010004047825 */ /* 0x001fc600078e00ff */
[----:B------:R-:W-:Y:S02]  /*32080*/  LOP3.LUT R7, R4, R7, RZ, 0x3c, !PT ;  /* 0x0000000704077212 */ /* 0x000fe400078e3cff */
[----:B------:R-:W-:-:S07]  /*32090*/  LOP3.LUT R13, R5, R13, RZ, 0x3c, !PT ;  /* 0x0000000d050d7212 */ /* 0x000fce00078e3cff */
.L_x_1194:
[----:B------:R-:W-:Y:S05]  /*320a0*/  BSYNC.RELIABLE B4 ;  /* 0x0000000000047941 */ /* 0x000fea0003800100 */
.L_x_1190:
[----:B------:R-:W2:Y:S01]  /*320b0*/  LDL.U8 R2, [R1+0x98] ;  /* 0x0000980001027983 */ /* 0x000ea20000100000 */
[----:B------:R-:W-:Y:S01]  /*320c0*/  IMAD R13, R13, 0x2745937f, RZ ;  /* 0x2745937f0d0d7824 */ /* 0x000fe200078e02ff */
[----:B--2---:R-:W-:-:S05]  /*320d0*/  LOP3.LUT R2, R7, R2, RZ, 0x3c, !PT ;  /* 0x0000000207027212 */ /* 0x004fca00078e3cff */
[C---:B------:R-:W-:Y:S02]  /*320e0*/  IMAD R13, R2.reuse, 0x4cf5ad43, R13 ;  /* 0x4cf5ad43020d7824 */ /* 0x040fe400078e020d */
[----:B0-----:R-:W-:-:S04]  /*320f0*/  IMAD.WIDE.U32 R6, R2, 0x2745937f, RZ ;  /* 0x2745937f02067825 */ /* 0x001fc800078e00ff */
        /* <DEDUP_REMOVED lines=11> */
.L_x_1193:
[----:B------:R-:W-:Y:S05]  /*321b0*/  BSYNC.RECONVERGENT B3 ;  /* 0x0000000000037941 */ /* 0x000fea0003800200 */
.L_x_1189:
[----:B------:R-:W2:Y:S01]  /*321c0*/  LDL.U8 R13, [R1+0x97] ;  /* 0x00009700010d7983 */ /* 0x000ea20000100000 */
[----:B------:R-:W-:Y:S02]  /*321d0*/  IMAD.MOV.U32 R7, RZ, RZ, RZ ;  /* 0x000000ffff077224 */ /* 0x000fe400078e00ff */
[----:B--2---:R-:W-:-:S07]  /*321e0*/  IMAD.SHL.U32 R13, R13, 0x1000000, RZ ;  /* 0x010000000d0d7824 */ /* 0x004fce00078e00ff */
.L_x_1188:
[----:B------:R-:W2:Y:S02]  /*321f0*/  LDL.U8 R2, [R1+0x96] ;  /* 0x0000960001027983 */ /* 0x000ea40000100000 */
[----:B--2---:R-:W-:-:S04]  /*32200*/  SHF.L.U32 R2, R2, 0x10, RZ ;  /* 0x0000001002027819 */ /* 0x004fc800000006ff */
[----:B------:R-:W-:-:S07]  /*32210*/  LOP3.LUT R13, R2, R13, RZ, 0x3c, !PT ;  /* 0x0000000d020d7212 */ /* 0x000fce00078e3cff */
.L_x_1187:
[----:B------:R-:W2:Y:S02]  /*32220*/  LDL.U8 R2, [R1+0x95] ;  /* 0x0000950001027983 */ /* 0x000ea40000100000 */
[----:B--2---:R-:W-:-:S05]  /*32230*/  IMAD.SHL.U32 R2, R2, 0x100, RZ ;  /* 0x0000010002027824 */ /* 0x004fca00078e00ff */
[----:B------:R-:W-:-:S07]  /*32240*/  LOP3.LUT R13, R2, R13, RZ, 0x3c, !PT ;  /* 0x0000000d020d7212 */ /* 0x000fce00078e3cff */
.L_x_1186:
[----:B------:R-:W2:Y:S02]  /*32250*/  LDL.U8 R2, [R1+0x94] ;  /* 0x0000940001027983 */ /* 0x000ea40000100000 */
[----:B--2---:R-:W-:-:S07]  /*32260*/  LOP3.LUT R13, R2, R13, RZ, 0x3c, !PT ;  /* 0x0000000d020d7212 */ /* 0x004fce00078e3cff */
.L_x_1185:
[----:B------:R-:W0:Y:S02]  /*32270*/  LDL.U8 R4, [R1+0x93] ;  /* 0x0000930001047983 */ /* 0x000e240000100000 */
[----:B0-----:R-:W-:-:S03]  /*32280*/  IMAD.WIDE.U32 R4, R4, 0x1000000, RZ ;  /* 0x0100000004047825 */ /* 0x001fc600078e00ff */
[----:B------:R-:W-:Y:S02]  /*32290*/  LOP3.LUT R7, R4, R7, RZ, 0x3c, !PT ;  /* 0x0000000704077212 */ /* 0x000fe400078e3cff */
[----:B------:R-:W-:-:S07]  /*322a0*/  LOP3.LUT R13, R5, R13, RZ, 0x3c, !PT ;  /* 0x0000000d050d7212 */ /* 0x000fce00078e3cff */
.L_x_1183:
[----:B------:R-:W0:Y:S02]  /*322b0*/  LDL.U8 R4, [R1+0x92] ;  /* 0x0000920001047983 */ /* 0x000e240000100000 */
[----:B0-----:R-:W-:-:S03]  /*322c0*/  IMAD.WIDE.U32 R4, R4, 0x10000, RZ ;  /* 0x0001000004047825 */ /* 0x001fc600078e00ff */
[----:B------:R-:W-:Y:S02]  /*322d0*/  LOP3.LUT R7, R4, R7, RZ, 0x3c, !PT ;  /* 0x0000000704077212 */ /* 0x000fe400078e3cff */
[----:B------:R-:W-:-:S07]  /*322e0*/  LOP3.LUT R13, R5, R13, RZ, 0x3c, !PT ;  /* 0x0000000d050d7212 */ /* 0x000fce00078e3cff */
.L_x_1182:
[----:B------:R-:W-:Y:S05]  /*322f0*/  BSYNC.RELIABLE B2 ;  /* 0x0000000000027941 */ /* 0x000fea0003800100 */
.L_x_1178:
[----:B------:R-:W0:Y:S02]  /*32300*/  LDL.U8 R4, [R1+0x91] ;  /* 0x0000910001047983 */ /* 0x000e240000100000 */
[----:B0-----:R-:W-:-:S03]  /*32310*/  IMAD.WIDE.U32 R4, R4, 0x100, RZ ;  /* 0x0000010004047825 */ /* 0x001fc600078e00ff */
[----:B------:R-:W-:Y:S02]  /*32320*/  LOP3.LUT R7, R4, R7, RZ, 0x3c, !PT ;  /* 0x0000000704077212 */ /* 0x000fe400078e3cff */
[----:B------:R-:W-:-:S07]  /*32330*/  LOP3.LUT R13, R5, R13, RZ, 0x3c, !PT ;  /* 0x0000000d050d7212 */ /* 0x000fce00078e3cff */
.L_x_1181:
[----:B------:R-:W-:Y:S05]  /*32340*/  BSYNC.RECONVERGENT B1 ;  /* 0x0000000000017941 */ /* 0x000fea0003800200 */
.L_x_1177:
        /* <DEDUP_REMOVED lines=18> */
.L_x_1174:
[----:B------:R-:W-:Y:S05]  /*32470*/  BSYNC.RECONVERGENT B0 ;  /* 0x0000000000007941 */ /* 0x000fea0003800200 */
.L_x_1173:
[----:B------:R-:W-:Y:S05]  /*32480*/  WARPSYNC.ALL ;  /* 0x0000000000007948 */ /* 0x000fea0003800000 */
[-C--:B01234-:R-:W-:Y:S01]  /*32490*/  LOP3.LUT R5, R0, R3.reuse, RZ, 0x3c, !PT ;  /* 0x0000000300057212 */ /* 0x09ffe200078e3cff */
[----:B------:R-:W0:Y:S01]  /*324a0*/  LDCU UR5, c[0x0][0x3b4] ;  /* 0x00007680ff0577ac */ /* 0x000e220008000800 */
[----:B------:R-:W-:-:S04]  /*324b0*/  LOP3.LUT R24, R24, R3, RZ, 0x3c, !PT ;  /* 0x0000000318187212 */ /* 0x000fc800078e3cff */
[----:B------:R-:W-:-:S04]  /*324c0*/  IADD3 R5, P0, PT, R24, R5, RZ ;  /* 0x0000000518057210 */ /* 0x000fc80007f1e0ff */
[----:B------:R-:W-:Y:S02]  /*324d0*/  IADD3.X R26, PT, PT, R26, R9, RZ, P0, !PT ;  /* 0x000000091a1a7210 */ /* 0x000fe400007fe4ff */
[----:B------:R-:W-:Y:S02]  /*324e0*/  IADD3 R3, P0, PT, R5, R24, RZ ;  /* 0x0000001805037210 */ /* 0x000fe40007f1e0ff */
[----:B------:R-:W-:-:S03]  /*324f0*/  SHF.R.U32.HI R2, RZ, 0x1, R26 ;  /* 0x00000001ff027819 */ /* 0x000fc6000001161a */
[----:B------:R-:W-:Y:S01]  /*32500*/  IMAD.X R9, R9, 0x1, R26, P0 ;  /* 0x0000000109097824 */ /* 0x000fe200000e061a */
[----:B------:R-:W-:Y:S01]  /*32510*/  LOP3.LUT R2, R2, R5, RZ, 0x3c, !PT ;  /* 0x0000000502027212 */ /* 0x000fe200078e3cff */
[----:B------:R-:W-:Y:S01]  /*32520*/  IMAD R5, R26, -0x12aa7333, RZ ;  /* 0xed558ccd1a057824 */ /* 0x000fe200078e02ff */
[----:B0-----:R-:W-:Y:S02]  /*32530*/  UISETP.GE.AND UP0, UPT, UR5, 0x1, UPT ;  /* 0x000000010500788c */ /* 0x001fe4000bf06270 */
[----:B------:R-:W-:Y:S01]  /*32540*/  SHF.R.U32.HI R4, RZ, 0x1, R9 ;  /* 0x00000001ff047819 */ /* 0x000fe20000011609 */
[----:B------:R-:W-:Y:S02]  /*32550*/  IMAD R9, R9, -0x12aa7333, RZ ;  /* 0xed558ccd09097824 */ /* 0x000fe400078e02ff */
[----:B------:R-:W-:Y:S01]  /*32560*/  IMAD R7, R2, -0xae5029, R5 ;  /* 0xff51afd702077824 */ /* 0x000fe200078e0205 */
        /* <DEDUP_REMOVED lines=11> */
[----:B------:R-:W-:-:S03]  /*32620*/  LOP3.LUT R4, R3, R4, RZ, 0x3c, !PT ;  /* 0x0000000403047212 */ /* 0x000fc600078e3cff */
        /* <DEDUP_REMOVED lines=14> */
[----:B------:R-:W-:-:S05]  /*32710*/  IMAD.X R5, R3, 0x1, R7, P0 ;  /* 0x0000000103057824 */ /* 0x000fca00000e0607 */
[----:B------:R0:W-:Y:S01]  /*32720*/  STG.E.64 desc[UR8][R40.64+0x40], R4 ;  /* 0x0000400428007986 */ /* 0x0001e2000c101b08 */
[----:B------:R-:W-:Y:S05]  /*32730*/  BRA.U !UP0, `(.L_x_1202) ;  /* 0x0000002508887547 */ /* 0x000fea000b800000 */
[----:B------:R-:W1:Y:S01]  /*32740*/  LDCU UR4, c[0x0][0x3b8] ;  /* 0x00007700ff0477ac */ /* 0x000e620008000800 */
[----:B------:R-:W-:Y:S02]  /*32750*/  UIADD3 UR6, UPT, UPT, UR5, -0x1, URZ ;  /* 0xffffffff05067890 */ /* 0x000fe4000fffe0ff */
[----:B------:R-:W-:Y:S02]  /*32760*/  ULOP3.LUT UR11, UR5, 0x7, URZ, 0xc0, !UPT ;  /* 0x00000007050b7892 */ /* 0x000fe4000f8ec0ff */
[----:B------:R-:W-:Y:S02]  /*32770*/  UISETP.GE.U32.AND UP0, UPT, UR6, 0x7, UPT ;  /* 0x000000070600788c */ /* 0x000fe4000bf06070 */
[----:B-1----:R-:W-:-:S03]  /*32780*/  USHF.R.S32.HI UR7, URZ, 0x1f, UR4 ;  /* 0x0000001fff077899 */ /* 0x002fc60008011404 */
[----:B------:R-:W-:-:S04]  /*32790*/  UMOV UR4, URZ ;  /* 0x000000ff00047c82 */ /* 0x000fc80008000000 */
[----:B------:R-:W-:Y:S05]  /*327a0*/  BRA.U !UP0, `(.L_x_1203) ;  /* 0x0000001108d87547 */ /* 0x000fea000b800000 */
[----:B------:R-:W-:Y:S01]  /*327b0*/  ULOP3.LUT UR4, UR5, 0x7ffffff8, URZ, 0xc0, !UPT ;  /* 0x7ffffff805047892 */ /* 0x000fe2000f8ec0ff */
[----:B------:R-:W1:Y:S01]  /*327c0*/  LDCU UR12, c[0x0][0x3b8] ;  /* 0x00007700ff0c77ac */ /* 0x000e620008000800 */
[----:B------:R-:W2:Y:S01]  /*327d0*/  LDCU.64 UR14, c[0x0][0x390] ;  /* 0x00007200ff0e77ac */ /* 0x000ea20008000a00 */
[----:B------:R-:W-:-:S09]  /*327e0*/  UMOV UR5, URZ ;  /* 0x000000ff00057c82 */ /* 0x000fd20008000000 */
.L_x_1228:
[----:B0--3--:R-:W3:Y:S04]  /*327f0*/  LDG.E.64 R2, desc[UR8][R40.64] ;  /* 0x0000000828027981 */ /* 0x009ee8000c1e1b00 */
[----:B------:R-:W3:Y:S01]  /*32800*/  LDG.E.64 R4, desc[UR8][R40.64+0x40] ;  /* 0x0000400828047981 */ /* 0x000ee2000c1e1b00 */
[----:B------:R-:W-:Y:S01]  /*32810*/  ULOP3.LUT UR6, UR5, 0xf8, URZ, 0xc0, !UPT ;  /* 0x000000f805067892 */ /* 0x000fe2000f8ec0ff */
[----:B------:R-:W-:Y:S05]  /*32820*/  BSSY.RECONVERGENT B0, `(.L_x_1204) ;  /* 0x000001d000007945 */ /* 0x000fea0003800200 */
[----:B---3--:R-:W-:-:S04]  /*32830*/  IMAD.WIDE.U32 R16, R4, UR6, R2 ;  /* 0x0000000604107c25 */ /* 0x008fc8000f8e0002 */
[----:B------:R-:W-:-:S04]  /*32840*/  IMAD R5, R5, UR6, RZ ;  /* 0x0000000605057c24 */ /* 0x000fc8000f8e02ff */
[----:B------:R-:W-:-:S05]  /*32850*/  IMAD.IADD R13, R17, 0x1, R5 ;  /* 0x00000001110d7824 */ /* 0x000fca00078e0205 */
[----:B------:R-:W-:-:S04]  /*32860*/  LOP3.LUT R0, R13, UR7, RZ, 0xfc, !PT ;  /* 0x000000070d007c12 */ /* 0x000fc8000f8efcff */
[----:B------:R-:W-:-:S13]  /*32870*/  ISETP.NE.U32.AND P0, PT, R0, RZ, PT ;  /* 0x000000ff0000720c */ /* 0x000fda0003f05070 */
[----:B------:R-:W-:Y:S05]  /*32880*/  @P0 BRA `(.L_x_1205) ;  /* 0x00000000004c0947 */ /* 0x000fea0003800000 */
[----:B-1----:R-:W0:Y:S01]  /*32890*/  I2F.U32.RP R4, UR12 ;  /* 0x0000000c00047d06 */ /* 0x002e220008209000 */
[----:B------:R-:W-:Y:S01]  /*328a0*/  ISETP.NE.U32.AND P1, PT, RZ, UR12, PT ;  /* 0x0000000cff007c0c */ /* 0x000fe2000bf25070 */
[----:B------:R-:W-:-:S06]  /*328b0*/  HFMA2 R17, -RZ, RZ, 0, 0 ;  /* 0x00000000ff117431 */ /* 0x000fcc00000001ff */
        /* <DEDUP_REMOVED lines=16> */
.L_x_1205:
[----:B------:R-:W-:Y:S01]  /*329c0*/  IMAD.U32 R7, RZ, RZ, UR7 ;  /* 0x00000007ff077e24 */ /* 0x000fe2000f8e00ff */
[----:B------:R-:W-:-:S07]  /*329d0*/  MOV R12, 0x329f0 ;  /* 0x000329f0000c7802 */ /* 0x000fce0000000f00 */
[----:B-12---:R-:W-:Y:S05]  /*329e0*/  CALL.REL.NOINC `($__internal_4_$__cuda_sm20_rem_u64) ;  /* 0x0000017c00d47944 */ /* 0x006fea0003c00000 */
.L_x_1206:
[----:B--2---:R-:W-:Y:S05]  /*329f0*/  BSYNC.RECONVERGENT B0 ;  /* 0x0000000000007941 */ /* 0x004fea0003800200 */
.L_x_1204:
[----:B------:R-:W-:Y:S01]  /*32a00*/  IADD3 R6, P0, PT, R16, UR14, RZ ;  /* 0x0000000e10067c10 */ /* 0x000fe2000ff1e0ff */
[----:B------:R-:W-:-:S03]  /*32a10*/  IMAD.MOV.U32 R3, RZ, RZ, 0x1 ;  /* 0x00000001ff037424 */ /* 0x000fc600078e00ff */
[----:B------:R-:W-:-:S05]  /*32a20*/  IADD3.X R7, PT, PT, R17, UR15, RZ, P0, !PT ;  /* 0x0000000f11077c10 */ /* 0x000fca00087fe4ff */
        /* <DEDUP_REMOVED lines=13> */
[----:B------:R-:W-:Y:S01]  /*32b00*/  ISETP.NE.U32.AND P1, PT, RZ, UR12, PT ;  /* 0x0000000cff007c0c */ /* 0x000fe2000bf25070 */
[----:B------:R-:W-:-:S06]  /*32b10*/  IMAD.MOV.U32 R17, RZ, RZ, RZ ;  /* 0x000000ffff117224 */ /* 0x000fcc00078e00ff */
        /* <DEDUP_REMOVED lines=16> */
.L_x_1208:
[----:B------:R-:W-:Y:S01]  /*32c20*/  IMAD.U32 R7, RZ, RZ, UR7 ;  /* 0x00000007ff077e24 */ /* 0x000fe2000f8e00ff */
[----:B------:R-:W-:-:S07]  /*32c30*/  MOV R12, 0x32c50 ;  /* 0x00032c50000c7802 */ /* 0x000fce0000000f00 */
[----:B------:R-:W-:Y:S05]  /*32c40*/  CALL.REL.NOINC `($__internal_4_$__cuda_sm20_rem_u64) ;  /* 0x0000017c003c7944 */ /* 0x000fea0003c00000 */
.L_x_1209:
[----:B------:R-:W-:Y:S05]  /*32c50*/  BSYNC.RECONVERGENT B0 ;  /* 0x0000000000007941 */ /* 0x000fea0003800200 */
.L_x_1207:
[----:B------:R-:W-:Y:S01]  /*32c60*/  IADD3 R6, P0, PT, R16, UR14, RZ ;  /* 0x0000000e10067c10 */ /* 0x000fe2000ff1e0ff */
[----:B------:R-:W-:-:S03]  /*32c70*/  HFMA2 R3, -RZ, RZ, 0, 5.9604644775390625e-08 ;  /* 0x00000001ff037431 */ /* 0x000fc600000001ff */
        /* <DEDUP_REMOVED lines=32> */
.L_x_1211:
[----:B------:R-:W-:Y:S02]  /*32e80*/  MOV R7, UR7 ;  /* 0x0000000700077c02 */ /* 0x000fe40008000f00 */
[----:B------:R-:W-:-:S07]  /*32e90*/  MOV R12, 0x32eb0 ;  /* 0x00032eb0000c7802 */ /* 0x000fce0000000f00 */
[----:B------:R-:W-:Y:S05]  /*32ea0*/  CALL.REL.NOINC `($__internal_4_$__cuda_sm20_rem_u64) ;  /* 0x0000017800a47944 */ /* 0x000fea0003c00000 */
.L_x_1212:
[----:B------:R-:W-:Y:S05]  /*32eb0*/  BSYNC.RECONVERGENT B0 ;  /* 0x0000000000007941 */ /* 0x000fea0003800200 */
.L_x_1210:
        /* <DEDUP_REMOVED lines=16> */
[----:B------:R-:W-:Y:S02]  /*32fc0*/  ISETP.NE.U32.AND P1, PT, RZ, UR12, PT ;  /* 0x0000000cff007c0c */ /* 0x000fe4000bf25070 */
[----:B------:R-:W-:-:S05]  /*32fd0*/  MOV R17, RZ ;  /* 0x000000ff00117202 */ /* 0x000fca0000000f00 */
        /* <DEDUP_REMOVED lines=16> */
.L_x_1214:
[----:B------:R-:W-:Y:S01]  /*330e0*/  IMAD.U32 R7, RZ, RZ, UR7 ;  /* 0x00000007ff077e24 */ /* 0x000fe2000f8e00ff */
[----:B------:R-:W-:-:S07]  /*330f0*/  MOV R12, 0x33110 ;  /* 0x00033110000c7802 */ /* 0x000fce0000000f00 */
[----:B------:R-:W-:Y:S05]  /*33100*/  CALL.REL.NOINC `($__internal_4_$__cuda_sm20_rem_u64) ;  /* 0x00000178000c7944 */ /* 0x000fea0003c00000 */
.L_x_1215:
[----:B------:R-:W-:Y:S05]  /*33110*/  BSYNC.RECONVERGENT B0 ;  /* 0x0000000000007941 */ /* 0x000fea0003800200 */
.L_x_1213:
        /* <DEDUP_REMOVED lines=34> */
.L_x_1217:
[----:B------:R-:W-:Y:S01]  /*33340*/  IMAD.U32 R7, RZ, RZ, UR7 ;  /* 0x00000007ff077e24 */ /* 0x000fe2000f8e00ff */
[----:B------:R-:W-:-:S07]  /*33350*/  MOV R12, 0x33370 ;  /* 0x00033370000c7802 */ /* 0x000fce0000000f00 */
[----:B------:R-:W-:Y:S05]  /*33360*/  CALL.REL.NOINC `($__internal_4_$__cuda_sm20_rem_u64) ;  /* 0x0000017400747944 */ /* 0x000fea0003c00000 */
.L_x_1218:
[----:B------:R-:W-:Y:S05]  /*33370*/  BSYNC.RECONVERGENT B0 ;  /* 0x0000000000007941 */ /* 0x000fea0003800200 */
.L_x_1216:
[----:B------:R-:W-:Y:S02]  /*33380*/  IADD3 R6, P0, PT, R16, UR14, RZ ;  /* 0x0000000e10067c10 */ /* 0x000fe4000ff1e0ff */
[----:B------:R-:W-:Y:S02]  /*33390*/  MOV R3, 0x1 ;  /* 0x0000000100037802 */ /* 0x000fe40000000f00 */
        /* <DEDUP_REMOVED lines=32> */
.L_x_1220:
[----:B------:R-:W-:Y:S02]  /*335a0*/  MOV R7, UR7 ;  /* 0x0000000700077c02 */ /* 0x000fe40008000f00 */
[----:B------:R-:W-:-:S07]  /*335b0*/  MOV R12, 0x335d0 ;  /* 0x000335d0000c7802 */ /* 0x000fce0000000f00 */
[----:B------:R-:W-:Y:S05]  /*335c0*/  CALL.REL.NOINC `($__internal_4_$__cuda_sm20_rem_u64) ;  /* 0x0000017000dc7944 */ /* 0x000fea0003c00000 */
.L_x_1221:
[----:B------:R-:W-:Y:S05]  /*335d0*/  BSYNC.RECONVERGENT B0 ;  /* 0x0000000000007941 */ /* 0x000fea0003800200 */
.L_x_1219:
        /* <DEDUP_REMOVED lines=34> */
.L_x_1223:
[----:B------:R-:W-:Y:S01]  /*33800*/  IMAD.U32 R7, RZ, RZ, UR7 ;  /* 0x00000007ff077e24 */ /* 0x000fe2000f8e00ff */
[----:B------:R-:W-:-:S07]  /*33810*/  MOV R12, 0x33830 ;  /* 0x00033830000c7802 */ /* 0x000fce0000000f00 */
[----:B------:R-:W-:Y:S05]  /*33820*/  CALL.REL.NOINC `($__internal_4_$__cuda_sm20_rem_u64) ;  /* 0x0000017000447944 */ /* 0x000fea0003c00000 */
.L_x_1224:
[----:B------:R-:W-:Y:S05]  /*33830*/  BSYNC.RECONVERGENT B0 ;  /* 0x0000000000007941 */ /* 0x000fea0003800200 */
.L_x_1222:
        /* <DEDUP_REMOVED lines=34> */
.L_x_1226:
[----:B------:R-:W-:Y:S01]  /*33a60*/  IMAD.U32 R7, RZ, RZ, UR7 ;  /* 0x00000007ff077e24 */ /* 0x000fe2000f8e00ff */
[----:B------:R-:W-:-:S07]  /*33a70*/  MOV R12, 0x33a90 ;  /* 0x00033a90000c7802 */ /* 0x000fce0000000f00 */
[----:B------:R-:W-:Y:S05]  /*33a80*/  CALL.REL.NOINC `($__internal_4_$__cuda_sm20_rem_u64) ;  /* 0x0000016c00ac7944 */ /* 0x000fea0003c00000 */
.L_x_1227:
[----:B------:R-:W-:Y:S05]  /*33a90*/  BSYNC.RECONVERGENT B0 ;  /* 0x0000000000007941 */ /* 0x000fea0003800200 */
.L_x_1225:
[----:B------:R-:W-:Y:S01]  /*33aa0*/  IADD3 R2, P0, PT, R16, UR14, RZ ;  /* 0x0000000e10027c10 */ /* 0x000fe2000ff1e0ff */
[----:B------:R-:W-:Y:S01]  /*33ab0*/  HFMA2 R0, -RZ, RZ, 0, 5.9604644775390625e-08 ;  /* 0x00000001ff007431 */ /* 0x000fe200000001ff */
[----:B------:R-:W-:Y:S02]  /*33ac0*/  UIADD3 UR5, UPT, UPT, UR5, 0x8, URZ ;  /* 0x0000000805057890 */ /* 0x000fe4000fffe0ff */
[----:B------:R-:W-:Y:S02]  /*33ad0*/  IADD3.X R3, PT, PT, R17, UR15, RZ, P0, !PT ;  /* 0x0000000f11037c10 */ /* 0x000fe400087fe4ff */
[----:B------:R-:W-:-:S03]  /*33ae0*/  UISETP.NE.AND UP0, UPT, UR5, UR4, UPT ;  /* 0x000000040500728c */ /* 0x000fc6000bf05270 */
[----:B------:R3:W-:Y:S06]  /*33af0*/  STG.E.U8 desc[UR8][R2.64], R0 ;  /* 0x0000000002007986 */ /* 0x0007ec000c101108 */
[----:B------:R-:W-:Y:S05]  /*33b00*/  BRA.U UP0, `(.L_x_1228) ;  /* 0xffffffed00387547 */ /* 0x000fea000b83ffff */
.L_x_1203:
[----:B------:R-:W-:-:S09]  /*33b10*/  UISETP.NE.AND UP0, UPT, UR11, URZ, UPT ;  /* 0x000000ff0b00728c */ /* 0x000fd2000bf05270 */
[----:B------:R-:W-:Y:S05]  /*33b20*/  BRA.U !UP0, `(.L_x_1202) ;  /* 0x00000011088c7547 */ /* 0x000fea000b800000 */
[----:B------:R-:W1:Y:S01]  /*33b30*/  LDCU UR5, c[0x0][0x3b4] ;  /* 0x00007680ff0577ac */ /* 0x000e620008000800 */
[----:B------:R-:W-:Y:S02]  /*33b40*/  UISETP.GE.U32.AND UP0, UPT, UR11, 0x4, UPT ;  /* 0x000000040b00788c */ /* 0x000fe4000bf06070 */
[----:B-1----:R-:W-:-:S07]  /*33b50*/  ULOP3.LUT UR6, UR5, 0x3, URZ, 0xc0, !UPT ;  /* 0x0000000305067892 */ /* 0x002fce000f8ec0ff */
[----:B------:R-:W-:Y:S05]  /*33b60*/  BRA.U !UP0, `(.L_x_1229) ;  /* 0x0000000908807547 */ /* 0x000fea000b800000 */
[----:B0--3--:R-:W2:Y:S04]  /*33b70*/  LDG.E.64 R2, desc[UR8][R40.64] ;  /* 0x0000000828027981 */ /* 0x009ea8000c1e1b00 */
[----:B------:R-:W2:Y:S01]  /*33b80*/  LDG.E.64 R4, desc[UR8][R40.64+0x40] ;  /* 0x0000400828047981 */ /* 0x000ea2000c1e1b00 */
[----:B------:R-:W-:Y:S01]  /*33b90*/  ULOP3.LUT UR5, UR4, 0xff, URZ, 0xc0, !UPT ;  /* 0x000000ff04057892 */ /* 0x000fe2000f8ec0ff */
[----:B------:R-:W-:Y:S05]  /*33ba0*/  BSSY.RECONVERGENT B0, `(.L_x_1230) ;  /* 0x000001e000007945 */ /* 0x000fea0003800200 */
[----:B--2---:R-:W-:-:S04]  /*33bb0*/  IMAD.WIDE.U32 R16, R4, UR5, R2 ;  /* 0x0000000504107c25 */ /* 0x004fc8000f8e0002 */
[----:B------:R-:W-:-:S04]  /*33bc0*/  IMAD R5, R5, UR5, RZ ;  /* 0x0000000505057c24 */ /* 0x000fc8000f8e02ff */
        /* <DEDUP_REMOVED lines=24> */
.L_x_1231:
[----:B------:R-:W-:Y:S02]  /*33d50*/  MOV R7, UR7 ;  /* 0x0000000700077c02 */ /* 0x000fe40008000f00 */
[----:B------:R-:W-:-:S07]  /*33d60*/  MOV R12, 0x33d80 ;  /* 0x00033d80000c7802 */ /* 0x000fce0000000f00 */
[----:B------:R-:W-:Y:S05]  /*33d70*/  CALL.REL.NOINC `($__internal_4_$__cuda_sm20_rem_u64) ;  /* 0x0000016800f07944 */ /* 0x000fea0003c00000 */
.L_x_1232:
[----:B------:R-:W-:Y:S05]  /*33d80*/  BSYNC.RECONVERGENT B0 ;  /* 0x0000000000007941 */ /* 0x000fea0003800200 */
.L_x_1230:
[----:B------:R-:W0:Y:S01]  /*33d90*/  LDCU.64 UR12, c[0x0][0x390] ;  /* 0x00007200ff0c77ac */ /* 0x000e220008000a00 */
[----:B------:R-:W-:Y:S01]  /*33da0*/  IMAD.MOV.U32 R3, RZ, RZ, 0x1 ;  /* 0x00000001ff037424 */ /* 0x000fe200078e00ff */
[----:B0-----:R-:W-:-:S04]  /*33db0*/  IADD3 R6, P0, PT, R16, UR12, RZ ;  /* 0x0000000c10067c10 */ /* 0x001fc8000ff1e0ff */
        /* <DEDUP_REMOVED lines=33> */
.L_x_1234:
[----:B------:R-:W-:Y:S01]  /*33fd0*/  IMAD.U32 R7, RZ, RZ, UR7 ;  /* 0x00000007ff077e24 */ /* 0x000fe2000f8e00ff */
[----:B------:R-:W-:-:S07]  /*33fe0*/  MOV R12, 0x34000 ;  /* 0x00034000000c7802 */ /* 0x000fce0000000f00 */
[----:B------:R-:W-:Y:S05]  /*33ff0*/  CALL.REL.NOINC `($__internal_4_$__cuda_sm20_rem_u64) ;  /* 0x0000016800507944 */ /* 0x000fea0003c00000 */
.L_x_1235:
[----:B------:R-:W-:Y:S05]  /*34000*/  BSYNC.RECONVERGENT B0 ;  /* 0x0000000000007941 */ /* 0x000fea0003800200 */
.L_x_1233:
        /* <DEDUP_REMOVED lines=36> */
.L_x_1237:
[----:B------:R-:W-:Y:S01]  /*34250*/  IMAD.U32 R7, RZ, RZ, UR7 ;  /* 0x00000007ff077e24 */ /* 0x000fe2000f8e00ff */
[----:B------:R-:W-:-:S07]  /*34260*/  MOV R12, 0x34280 ;  /* 0x00034280000c7802 */ /* 0x000fce0000000f00 */
[----:B------:R-:W-:Y:S05]  /*34270*/  CALL.REL.NOINC `($__internal_4_$__cuda_sm20_rem_u64) ;  /* 0x0000016400b07944 */ /* 0x000fea0003c00000 */
.L_x_1238:
[----:B------:R-:W-:Y:S05]  /*34280*/  BSYNC.RECONVERGENT B0 ;  /* 0x0000000000007941 */ /* 0x000fea0003800200 */
.L_x_1236:
[----:B------:R-:W0:Y:S01]  /*34290*/  LDCU.64 UR12, c[0x0][0x390] ;  /* 0x00007200ff0c77ac */ /* 0x000e220008000a00 */
[----:B------:R-:W-:Y:S02]  /*342a0*/  MOV R3, 0x1 ;  /* 0x0000000100037802 */ /* 0x000fe40000000f00 */
        /* <DEDUP_REMOVED lines=34> */
.L_x_1240:
[----:B------:R-:W-:Y:S02]  /*344d0*/  MOV R7, UR7 ;  /* 0x0000000700077c02 */ /* 0x000fe40008000f00 */
[----:B------:R-:W-:-:S07]  /*344e0*/  MOV R12, 0x34500 ;  /* 0x00034500000c7802 */ /* 0x000fce0000000f00 */
[----:B------:R-:W-:Y:S05]  /*344f0*/  CALL.REL.NOINC `($__internal_4_$__cuda_sm20_rem_u64) ;  /* 0x0000016400107944 */ /* 0x000fea0003c00000 */
.L_x_1241:
[----:B------:R-:W-:Y:S05]  /*34500*/  BSYNC.RECONVERGENT B0 ;  /* 0x0000000000007941 */ /* 0x000fea0003800200 */
.L_x_1239:
[----:B------:R-:W0:Y:S01]  /*34510*/  LDCU.64 UR12, c[0x0][0x390] ;  /* 0x00007200ff0c77ac */ /* 0x000e220008000a00 */
[----:B------:R-:W-:Y:S01]  /*34520*/  IMAD.MOV.U32 R0, RZ, RZ, 0x1 ;  /* 0x00000001ff007424 */ /* 0x000fe200078e00ff */
[----:B------:R-:W-:Y:S01]  /*34530*/  UIADD3 UR4, UPT, UPT, UR4, 0x4, URZ ;  /* 0x0000000404047890 */ /* 0x000fe2000fffe0ff */
[----:B0-----:R-:W-:-:S04]  /*34540*/  IADD3 R2, P0, PT, R16, UR12, RZ ;  /* 0x0000000c10027c10 */ /* 0x001fc8000ff1e0ff */
[----:B------:R-:W-:-:S05]  /*34550*/  IADD3.X R3, PT, PT, R17, UR13, RZ, P0, !PT ;  /* 0x0000000d11037c10 */ /* 0x000fca00087fe4ff */
[----:B------:R1:W-:Y:S04]  /*34560*/  STG.E.U8 desc[UR8][R2.64], R0 ;  /* 0x0000000002007986 */ /* 0x0003e8000c101108 */
.L_x_1229:
[----:B------:R-:W-:-:S09]  /*34570*/  UISETP.NE.AND UP0, UPT, UR6, URZ, UPT ;  /* 0x000000ff0600728c */ /* 0x000fd2000bf05270 */
[----:B------:R-:W-:Y:S05]  /*34580*/  BRA.U !UP0, `(.L_x_1202) ;  /* 0x0000000508f47547 */ /* 0x000fea000b800000 */
[----:B------:R-:W-:-:S09]  /*34590*/  UISETP.NE.AND UP0, UPT, UR6, 0x1, UPT ;  /* 0x000000010600788c */ /* 0x000fd2000bf05270 */
[----:B------:R-:W-:Y:S05]  /*345a0*/  BRA.U !UP0, `(.L_x_1242) ;  /* 0x0000000508407547 */ /* 0x000fea000b800000 */
[----:B01-3--:R-:W2:Y:S04]  /*345b0*/  LDG.E.64 R2, desc[UR8][R40.64] ;  /* 0x0000000828027981 */ /* 0x00bea8000c1e1b00 */
        /* <DEDUP_REMOVED lines=29> */
.L_x_1244:
[----:B------:R-:W-:Y:S01]  /*34790*/  IMAD.U32 R7, RZ, RZ, UR7 ;  /* 0x00000007ff077e24 */ /* 0x000fe2000f8e00ff */
[----:B------:R-:W-:-:S07]  /*347a0*/  MOV R12, 0x347c0 ;  /* 0x000347c0000c7802 */ /* 0x000fce0000000f00 */
[----:B------:R-:W-:Y:S05]  /*347b0*/  CALL.REL.NOINC `($__internal_4_$__cuda_sm20_rem_u64) ;  /* 0x0000016000607944 */ /* 0x000fea0003c00000 */
.L_x_1245:
[----:B------:R-:W-:Y:S05]  /*347c0*/  BSYNC.RECONVERGENT B0 ;  /* 0x0000000000007941 */ /* 0x000fea0003800200 */
.L_x_1243:
        /* <DEDUP_REMOVED lines=36> */
.L_x_1247:
[----:B------:R-:W-:Y:S01]  /*34a10*/  IMAD.U32 R7, RZ, RZ, UR7 ;  /* 0x00000007ff077e24 */ /* 0x000fe2000f8e00ff */
[----:B------:R-:W-:-:S07]  /*34a20*/  MOV R12, 0x34a40 ;  /* 0x00034a40000c7802 */ /* 0x000fce0000000f00 */
[----:B------:R-:W-:Y:S05]  /*34a30*/  CALL.REL.NOINC `($__internal_4_$__cuda_sm20_rem_u64) ;  /* 0x0000015c00c07944 */ /* 0x000fea0003c00000 */
.L_x_1248:
[----:B------:R-:W-:Y:S05]  /*34a40*/  BSYNC.RECONVERGENT B0 ;  /* 0x0000000000007941 */ /* 0x000fea0003800200 */
.L_x_1246:
[----:B------:R-:W0:Y:S01]  /*34a50*/  LDCU.64 UR12, c[0x0][0x390] ;  /* 0x00007200ff0c77ac */ /* 0x000e220008000a00 */
[----:B------:R-:W-:Y:S01]  /*34a60*/  HFMA2 R0, -RZ, RZ, 0, 5.9604644775390625e-08 ;  /* 0x00000001ff007431 */ /* 0x000fe200000001ff */
[----:B------:R-:W-:Y:S01]  /*34a70*/  UIADD3 UR4, UPT, UPT, UR4, 0x2, URZ ;  /* 0x0000000204047890 */ /* 0x000fe2000fffe0ff */
[----:B0-----:R-:W-:-:S04]  /*34a80*/  IADD3 R2, P0, PT, R16, UR12, RZ ;  /* 0x0000000c10027c10 */ /* 0x001fc8000ff1e0ff */
[----:B------:R-:W-:-:S05]  /*34a90*/  IADD3.X R3, PT, PT, R17, UR13, RZ, P0, !PT ;  /* 0x0000000d11037c10 */ /* 0x000fca00087fe4ff */
[----:B------:R2:W-:Y:S04]  /*34aa0*/  STG.E.U8 desc[UR8][R2.64], R0 ;  /* 0x0000000002007986 */ /* 0x0005e8000c101108 */
.L_x_1242:
[----:B------:R-:W4:Y:S02]  /*34ab0*/  LDCU UR5, c[0x0][0x3b4] ;  /* 0x00007680ff0577ac */ /* 0x000f240008000800 */
[----:B----4-:R-:W-:-:S04]  /*34ac0*/  ULOP3.LUT UR5, UR5, 0x1, URZ, 0xc0, !UPT ;  /* 0x0000000105057892 */ /* 0x010fc8000f8ec0ff */
[----:B------:R-:W-:-:S09]  /*34ad0*/  UISETP.NE.U32.AND UP0, UPT, UR5, 0x1, UPT ;  /* 0x000000010500788c */ /* 0x000fd2000bf05070 */
[----:B------:R-:W-:Y:S05]  /*34ae0*/  BRA.U UP0, `(.L_x_1202) ;  /* 0x00000001009c7547 */ /* 0x000fea000b800000 */
[----:B0123--:R-:W2:Y:S04]  /*34af0*/  LDG.E.64 R2, desc[UR8][R40.64] ;  /* 0x0000000828027981 */ /* 0x00fea8000c1e1b00 */
        /* <DEDUP_REMOVED lines=29> */
.L_x_1250:
[----:B------:R-:W-:Y:S02]  /*34cd0*/  MOV R7, UR7 ;  /* 0x0000000700077c02 */ /* 0x000fe40008000f00 */
[----:B------:R-:W-:-:S07]  /*34ce0*/  MOV R12, 0x34d00 ;  /* 0x00034d00000c7802 */ /* 0x000fce0000000f00 */
[----:B------:R-:W-:Y:S05]  /*34cf0*/  CALL.REL.NOINC `($__internal_4_$__cuda_sm20_rem_u64) ;  /* 0x0000015c00107944 */ /* 0x000fea0003c00000 */
.L_x_1251:
[----:B------:R-:W-:Y:S05]  /*34d00*/  BSYNC.RECONVERGENT B0 ;  /* 0x0000000000007941 */ /* 0x000fea0003800200 */
.L_x_1249:
[----:B------:R-:W0:Y:S01]  /*34d10*/  LDCU.64 UR4, c[0x0][0x390] ;  /* 0x00007200ff0477ac */ /* 0x000e220008000a00 */
[----:B------:R-:W-:Y:S01]  /*34d20*/  IMAD.MOV.U32 R0, RZ, RZ, 0x1 ;  /* 0x00000001ff007424 */ /* 0x000fe200078e00ff */
[----:B0-----:R-:W-:-:S04]  /*34d30*/  IADD3 R2, P0, PT, R16, UR4, RZ ;  /* 0x0000000410027c10 */ /* 0x001fc8000ff1e0ff */
[----:B------:R-:W-:-:S05]  /*34d40*/  IADD3.X R3, PT, PT, R17, UR5, RZ, P0, !PT ;  /* 0x0000000511037c10 */ /* 0x000fca00087fe4ff */
[----:B------:R4:W-:Y:S04]  /*34d50*/  STG.E.U8 desc[UR8][R2.64], R0 ;  /* 0x0000000002007986 */ /* 0x0009e8000c101108 */
.L_x_1202:
[----:B------:R-:W1:Y:S01]  /*34d60*/  LDG.E R38, desc[UR8][R38.64] ;  /* 0x0000000826267981 */ /* 0x000e62000c1e1900 */
[----:B------:R-:W-:Y:S01]  /*34d70*/  BSSY.RECONVERGENT B0, `(.L_x_1252) ;  /* 0x0001033000007945 */ /* 0x000fe20003800200 */
[----:B-1234-:R-:W-:-:S05]  /*34d80*/  VIADD R0, R38, 0x1 ;  /* 0x0000000126007836 */ /* 0x01efca0000000000 */
[----:B------:R-:W-:-:S04]  /*34d90*/  SHF.R.S32.HI R37, RZ, 0x1, R0 ;  /* 0x00000001ff257819 */ /* 0x000fc80000011400 */
[----:B------:R-:W-:-:S13]  /*34da0*/  ISETP.NE.AND P0, PT, R30, R37, PT ;  /* 0x000000251e00720c */ /* 0x000fda0003f05270 */
[----:B------:R-:W-:Y:S05]  /*34db0*/  @!P0 BRA `(.L_x_1253) ;  /* 0x0000010000b88947 */ /* 0x000fea0003800000 */
[----:B------:R-:W0:Y:S01]  /*34dc0*/  LDC R6, c[0x0][0x3b4] ;  /* 0x0000ed00ff067b82 */ /* 0x000e220000000800 */
[----:B------:R-:W1:Y:S01]  /*34dd0*/  LDCU UR4, c[0x0][0x398] ;  /* 0x00007300ff0477ac */ /* 0x000e620008000800 */
[C---:B------:R-:W-:Y:S01]  /*34de0*/  IADD3 R36, PT, PT, R1.reuse, 0xa1, RZ ;  /* 0x000000a101247810 */ /* 0x040fe20007ffe0ff */
[----:B------:R-:W-:-:S05]  /*34df0*/  VIADD R0, R1, 0x10 ;  /* 0x0000001001007836 */ /* 0x000fca0000000000 */
[----:B------:R-:W2:Y:S01]  /*34e00*/  LDC R7, c[0x0][0x3b8] ;  /* 0x0000ee00ff077b82 */ /* 0x000ea20000000800 */
[----:B-1----:R-:W-:-:S04]  /*34e10*/  IADD3 R35, P0, PT, R28, -UR4, RZ ;  /* 0x800000041c237c10 */ /* 0x002fc8000ff1e0ff */
[----:B------:R-:W-:Y:S01]  /*34e20*/  IADD3.X R33, PT, PT, R11, ~R10, RZ, P0, !PT ;  /* 0x8000000a0b217210 */ /* 0x000fe200007fe4ff */
[C---:B0-----:R-:W-:Y:S01]  /*34e30*/  VIADD R2, R6.reuse, 0xffffffff ;  /* 0xffffffff06027836 */ /* 0x041fe20000000000 */
[C---:B------:R-:W-:Y:S02]  /*34e40*/  LOP3.LUT R3, R6.reuse, 0x7, RZ, 0xc0, !PT ;  /* 0x0000000706037812 */ /* 0x040fe400078ec0ff */
[C---:B------:R-:W-:Y:S02]  /*34e50*/  LOP3.LUT R4, R6.reuse, 0x3, RZ, 0xc0, !PT ;  /* 0x0000000306047812 */ /* 0x040fe400078ec0ff */
[C---:B------:R-:W-:Y:S01]  /*34e60*/  LOP3.LUT R5, R6.reuse, 0x7ffffff8, RZ, 0xc0, !PT ;  /* 0x7ffffff806057812 */ /* 0x040fe200078ec0ff */
[----:B------:R-:W-:Y:S01]  /*34e70*/  VIADD R8, R3, 0xffffffff ;  /* 0xffffffff03087836 */ /* 0x000fe20000000000 */
[----:B------:R-:W-:Y:S01]  /*34e80*/  LOP3.LUT R6, R6, 0x1, RZ, 0xc0, !PT ;  /* 0x0000000106067812 */ /* 0x000fe200078ec0ff */
[----:B------:R-:W-:Y:S01]  /*34e90*/  VIADD R9, R4, 0xffffffff ;  /* 0xffffffff04097836 */ /* 0x000fe20000000000 */
[----:B--2---:R-:W-:-:S07]  /*34ea0*/  SHF.R.S32.HI R7, RZ, 0x1f, R7 ;  /* 0x0000001fff077819 */ /* 0x004fce0000011407 */
.L_x_1570:
[----:B0-----:R-:W0:Y:S01]  /*34eb0*/  LDCU UR4, c[0x0][0x398] ;  /* 0x00007300ff0477ac */ /* 0x001e220008000800 */
[----:B------:R-:W-:Y:S01]  /*34ec0*/  MOV R24, R38 ;  /* 0x0000002600187202 */ /* 0x000fe20000000f00 */
[----:B------:R-:W-:Y:S02]  /*34ed0*/  VIADD R38, R37, 0xffffffff ;  /* 0xffffffff25267836 */ /* 0x000fe40000000000 */
[----:B------:R-:W-:Y:S01]  /*34ee0*/  HFMA2 R18, -RZ, RZ, 0, 5.9604644775390625e-08 ;  /* 0x00000001ff127431 */ /* 0x000fe200000001ff */
[----:B------:R-:W-:Y:S01]  /*34ef0*/  BSSY.RECONVERGENT B1, `(.L_x_1254) ;  /* 0x0000025000017945 */ /* 0x000fe20003800200 */
[----:B------:R-:W-:Y:S02]  /*34f00*/  IMAD.MOV.U32 R39, RZ, RZ, RZ ;  /* 0x000000ffff277224 */ /* 0x000fe400078e00ff */
[----:B0-----:R-:W-:-:S05]  /*34f10*/  IMAD R27, R38, UR4, RZ ;  /* 0x00000004261b7c24 */ /* 0x001fca000f8e02ff */
[----:B------:R-:W-:Y:S02]  /*34f20*/  SHF.R.S32.HI R25, RZ, 0x1f, R27 ;  /* 0x0000001fff197819 */ /* 0x000fe4000001141b */
[----:B------:R-:W-:-:S05]  /*34f30*/  IADD3 R19, P0, PT, R27, R35, RZ ;  /* 0x000000231b137210 */ /* 0x000fca0007f1e0ff */
[----:B-1234-:R-:W-:Y:S01]  /*34f40*/  IMAD.X R12, R25, 0x1, R33, P0 ;  /* 0x00000001190c7824 */ /* 0x01efe200000e0621 */
[----:B------:R-:W-:-:S04]  /*34f50*/  LEA R21, P0, R19, 0x2, 0x1 ;  /* 0x0000000213157811 */ /* 0x000fc800078008ff */
[----:B------:R-:W-:Y:S01]  /*34f60*/  LEA.HI.X R19, R19, RZ, R12, 0x1, P0 ;  /* 0x000000ff13137211 */ /* 0x000fe200000f0c0c */
[----:B------:R-:W-:-:S03]  /*34f70*/  IMAD.MOV.U32 R23, RZ, RZ, R21 ;  /* 0x000000ffff177224 */ /* 0x000fc600078e0015 */
[----:B------:R-:W-:-:S07]  /*34f80*/  MOV R43, R19 ;  /* 0x00000013002b7202 */ /* 0x000fce0000000f00 */
.L_x_1255:
        /* <DEDUP_REMOVED lines=9> */
[----:B------:R-:W-:Y:S01]  /*35020*/  IMAD.MOV.U32 R20, RZ, RZ, R39 ;  /* 0x000000ffff147224 */ /* 0x000fe200078e0027 */
[----:B------:R-:W-:Y:S01]  /*35030*/  IADD3 R39, PT, PT, R39, 0x1, RZ ;  /* 0x0000000127277810 */ /* 0x000fe20007ffe0ff */
[----:B------:R-:W-:-:S03]  /*35040*/  IMAD.WIDE.U32.X R12, R43, 0x66666666, R12, P0 ;  /* 0x666666662b0c7825 */ /* 0x000fc600000e040c */
[----:B------:R-:W-:-:S04]  /*35050*/  IADD3 R15, P0, PT, R12, -0x66666667, RZ ;  /* 0x999999990c0f7810 */ /* 0x000fc80007f1e0ff */
[----:B------:R-:W-:Y:S02]  /*35060*/  IADD3.X R17, PT, PT, R13, -0x66666667, RZ, P0, !PT ;  /* 0x999999990d117810 */ /* 0x000fe400007fe4ff */
[----:B------:R-:W-:Y:S02]  /*35070*/  SEL R12, R15, R12, P1 ;  /* 0x0000000c0f0c7207 */ /* 0x000fe40000800000 */
[----:B------:R-:W-:Y:S02]  /*35080*/  ISETP.GT.U32.AND P0, PT, R16, 0x12, PT ;  /* 0x000000121000780c */ /* 0x000fe40003f04070 */
[----:B------:R-:W-:Y:S02]  /*35090*/  IADD3.X R15, PT, PT, RZ, R43, RZ, P2, !PT ;  /* 0x0000002bff0f7210 */ /* 0x000fe400017fe4ff */
[----:B------:R-:W-:Y:S02]  /*350a0*/  SEL R14, R17, R13, P1 ;  /* 0x0000000d110e7207 */ /* 0x000fe40000800000 */
[----:B------:R-:W-:-:S02]  /*350b0*/  ISETP.GT.U32.AND.EX P0, PT, R15, RZ, PT, P0 ;  /* 0x000000ff0f00720c */ /* 0x000fc40003f04100 */
[----:B------:R-:W-:Y:S01]  /*350c0*/  SHF.R.S64 R13, R12, 0x2, R14 ;  /* 0x000000020c0d7819 */ /* 0x000fe2000000100e */
[----:B------:R-:W-:-:S03]  /*350d0*/  VIADD R12, R18, 0x1 ;  /* 0x00000001120c7836 */ /* 0x000fc60000000000 */
[----:B------:R-:W-:Y:S02]  /*350e0*/  LEA.HI R13, P1, R14, R13, RZ, 0x1 ;  /* 0x0000000d0e0d7211 */ /* 0x000fe400078308ff */
[----:B------:R-:W-:Y:S02]  /*350f0*/  PRMT R18, R12, 0x7610, R18 ;  /* 0x000076100c127816 */ /* 0x000fe40000000012 */
[----:B------:R-:W-:Y:S01]  /*35100*/  LEA.HI.X.SX32 R14, R14, RZ, 0x1e, P1 ;  /* 0x000000ff0e0e7211 */ /* 0x000fe200008ff6ff */
[----:B------:R-:W-:-:S04]  /*35110*/  IMAD.MOV.U32 R23, RZ, RZ, R13 ;  /* 0x000000ffff177224 */ /* 0x000fc800078e000d */
[----:B------:R-:W-:Y:S01]  /*35120*/  IMAD.MOV.U32 R43, RZ, RZ, R14 ;  /* 0x000000ffff2b7224 */ /* 0x000fe200078e000e */
[----:B------:R-:W-:Y:S06]  /*35130*/  @P0 BRA `(.L_x_1255) ;  /* 0xfffffffc00940947 */ /* 0x000fec000383ffff */
[----:B------:R-:W-:Y:S05]  /*35140*/  BSYNC.RECONVERGENT B1 ;  /* 0x0000000000017941 */ /* 0x000fea0003800200 */
.L_x_1254:
[----:B------:R-:W-:Y:S01]  /*35150*/  HFMA2 R18, -RZ, RZ, 0, 0 ;  /* 0x00000000ff127431 */ /* 0x000fe200000001ff */
[----:B------:R-:W-:Y:S06]  /*35160*/  BSSY.RECONVERGENT B1, `(.L_x_1256) ;  /* 0x000001c000017945 */ /* 0x000fec0003800200 */
.L_x_1257:
        /* <DEDUP_REMOVED lines=18> */
[----:B------:R-:W-:Y:S01]  /*35290*/  IMAD.MOV.U32 R12, RZ, RZ, R18 ;  /* 0x000000ffff0c7224 */ /* 0x000fe200078e0012 */
[----:B------:R-:W-:-:S02]  /*352a0*/  IADD3 R18, PT, PT, R18, 0x1, RZ ;  /* 0x0000000112127810 */ /* 0x000fc40007ffe0ff */
[----:B------:R-:W-:Y:S01]  /*352b0*/  ISETP.GT.U32.AND.EX P0, PT, R19, RZ, PT, P0 ;  /* 0x000000ff1300720c */ /* 0x000fe20003f04100 */
[----:B------:R-:W-:Y:S01]  /*352c0*/  IMAD R13, R16, -0xa, R21 ;  /* 0xfffffff6100d7824 */ /* 0x000fe200078e0215 */
[----:B------:R-:W-:Y:S01]  /*352d0*/  LEA.HI.X.SX32 R19, R15, RZ, 0x1e, P1 ;  /* 0x000000ff0f137211 */ /* 0x000fe200008ff6ff */
[----:B------:R-:W-:-:S03]  /*352e0*/  IMAD.MOV.U32 R21, RZ, RZ, R16 ;  /* 0x000000ffff157224 */ /* 0x000fc600078e0010 */
[----:B------:R-:W-:-:S05]  /*352f0*/  IADD3 R13, PT, PT, R13, 0x30, RZ ;  /* 0x000000300d0d7810 */ /* 0x000fca0007ffe0ff */
[----:B------:R0:W-:Y:S02]  /*35300*/  STL.U8 [R14+0xa0], R13 ;  /* 0x0000a00d0e007387 */ /* 0x0001e40000100000 */
[----:B------:R-:W-:Y:S05]  /*35310*/  @P0 BRA `(.L_x_1257) ;  /* 0xfffffffc00940947 */ /* 0x000fea000383ffff */
[----:B------:R-:W-:Y:S05]  /*35320*/  BSYNC.RECONVERGENT B1 ;  /* 0x0000000000017941 */ /* 0x000fea0003800200 */
.L_x_1256:
[----:B0-----:R-:W-:Y:S01]  /*35330*/  IMAD.MOV.U32 R14, RZ, RZ, 0x30 ;  /* 0x00000030ff0e7424 */ /* 0x001fe200078e00ff */
[----:B------:R-:W-:Y:S01]  /*35340*/  IADD3 R13, PT, PT, R1, R12, RZ ;  /* 0x0000000c010d7210 */ /* 0x000fe20007ffe0ff */
[----:B------:R-:W-:Y:S01]  /*35350*/  BSSY.RECONVERGENT B1, `(.L_x_1258) ;  /* 0x0000063000017945 */ /* 0x000fe20003800200 */
[----:B------:R-:W-:Y:S01]  /*35360*/  ISETP.GE.U32.AND P1, PT, R20, 0x3, PT ;  /* 0x000000031400780c */ /* 0x000fe20003f26070 */
[----:B------:R-:W-:Y:S01]  /*35370*/  IMAD.MOV.U32 R12, RZ, RZ, RZ ;  /* 0x000000ffff0c7224 */ /* 0x000fe200078e00ff */
[----:B------:R-:W-:Y:S01]  /*35380*/  LOP3.LUT R23, R39, 0x3, RZ, 0xc0, !PT ;  /* 0x0000000327177812 */ /* 0x000fe200078ec0ff */
[----:B------:R0:W-:Y:S10]  /*35390*/  STL.U8 [R13+0xa1], R14 ;  /* 0x0000a10e0d007387 */ /* 0x0001f40000100000 */
[----:B0-----:R-:W-:Y:S05]  /*353a0*/  @!P1 BRA `(.L_x_1259) ;  /* 0x0000000400749947 */ /* 0x001fea0003800000 */
[----:B------:R-:W-:Y:S01]  /*353b0*/  LOP3.LUT R12, R39, 0xfffffffc, RZ, 0xc0, !PT ;  /* 0xfffffffc270c7812 */ /* 0x000fe200078ec0ff */
[----:B------:R-:W-:Y:S01]  /*353c0*/  BSSY.RELIABLE B2, `(.L_x_1260) ;  /* 0x000004e000027945 */ /* 0x000fe20003800100 */
[----:B------:R-:W-:Y:S01]  /*353d0*/  MOV R14, R36 ;  /* 0x00000024000e7202 */ /* 0x000fe20000000f00 */
[----:B------:R-:W-:Y:S02]  /*353e0*/  IMAD.MOV.U32 R13, RZ, RZ, R1 ;  /* 0x000000ffff0d7224 */ /* 0x000fe400078e0001 */
        /* <DEDUP_REMOVED lines=9> */
.L_x_1264:
[----:B------:R-:W2:Y:S04]  /*35480*/  LDL.U8 R16, [R14+0x2] ;  /* 0x000002000e107983 */ /* 0x000ea80000100000 */
[----:B------:R-:W2:Y:S04]  /*35490*/  LDL.U8 R17, [R14+0x1] ;  /* 0x000001000e117983 */ /* 0x000ea80000100000 */
[----:B------:R-:W3:Y:S04]  /*354a0*/  LDL.U8 R18, [R14] ;  /* 0x000000000e127983 */ /* 0x000ee80000100000 */
[----:B------:R-:W3:Y:S01]  /*354b0*/  LDL.U8 R19, [R14+-0x1] ;  /* 0xffffff000e137983 */ /* 0x000ee20000100000 */
[----:B--2---:R-:W-:-:S02]  /*354c0*/  PRMT R16, R17, 0x3340, R16 ;  /* 0x0000334011107816 */ /* 0x004fc40000000010 */
[----:B---3--:R-:W-:-:S04]  /*354d0*/  PRMT R19, R19, 0x3340, R18 ;  /* 0x0000334013137816 */ /* 0x008fc80000000012 */
[----:B------:R-:W-:-:S05]  /*354e0*/  PRMT R16, R19, 0x5410, R16 ;  /* 0x0000541013107816 */ /* 0x000fca0000000010 */
[----:B------:R0:W-:Y:S04]  /*354f0*/  STL [R13], R16 ;  /* 0x000000100d007387 */ /* 0x0001e80000100800 */
[----:B------:R-:W2:Y:S04]  /*35500*/  LDL.U8 R17, [R14+0x6] ;  /* 0x000006000e117983 */ /* 0x000ea80000100000 */
[----:B------:R-:W2:Y:S04]  /*35510*/  LDL.U8 R18, [R14+0x5] ;  /* 0x000005000e127983 */ /* 0x000ea80000100000 */
[----:B------:R-:W3:Y:S04]  /*35520*/  LDL.U8 R19, [R14+0x4] ;  /* 0x000004000e137983 */ /* 0x000ee80000100000 */
[----:B------:R-:W3:Y:S01]  /*35530*/  LDL.U8 R22, [R14+0x3] ;  /* 0x000003000e167983 */ /* 0x000ee20000100000 */
[----:B--2---:R-:W-:-:S02]  /*35540*/  PRMT R17, R18, 0x3340, R17 ;  /* 0x0000334012117816 */ /* 0x004fc40000000011 */
[----:B---3--:R-:W-:-:S04]  /*35550*/  PRMT R22, R22, 0x3340, R19 ;  /* 0x0000334016167816 */ /* 0x008fc80000000013 */
[----:B------:R-:W-:-:S05]  /*35560*/  PRMT R22, R22, 0x5410, R17 ;  /* 0x0000541016167816 */ /* 0x000fca0000000011 */
[----:B------:R1:W-:Y:S04]  /*35570*/  STL [R13+0x4], R22 ;  /* 0x000004160d007387 */ /* 0x0003e80000100800 */
[----:B------:R-:W2:Y:S04]  /*35580*/  LDL.U8 R17, [R14+0xa] ;  /* 0x00000a000e117983 */ /* 0x000ea80000100000 */
[----:B------:R-:W2:Y:S04]  /*35590*/  LDL.U8 R18, [R14+0x9] ;  /* 0x000009000e127983 */ /* 0x000ea80000100000 */
[----:B0-----:R-:W3:Y:S04]  /*355a0*/  LDL.U8 R16, [R14+0x8] ;  /* 0x000008000e107983 */ /* 0x001ee80000100000 */
[----:B------:R-:W3:Y:S01]  /*355b0*/  LDL.U8 R19, [R14+0x7] ;  /* 0x000007000e137983 */ /* 0x000ee20000100000 */
[----:B--2---:R-:W-:-:S02]  /*355c0*/  PRMT R17, R18, 0x3340, R17 ;  /* 0x0000334012117816 */ /* 0x004fc40000000011 */
[----:B---3--:R-:W-:-:S04]  /*355d0*/  PRMT R16, R19, 0x3340, R16 ;  /* 0x0000334013107816 */ /* 0x008fc80000000010 */
[----:B------:R-:W-:-:S05]  /*355e0*/  PRMT R16, R16, 0x5410, R17 ;  /* 0x0000541010107816 */ /* 0x000fca0000000011 */
[----:B------:R-:W-:Y:S04]  /*355f0*/  STL [R13+0x8], R16 ;  /* 0x000008100d007387 */ /* 0x000fe80000100800 */
[----:B------:R-:W2:Y:S04]  /*35600*/  LDL.U8 R17, [R14+0xe] ;  /* 0x00000e000e117983 */ /* 0x000ea80000100000 */
[----:B------:R-:W2:Y:S04]  /*35610*/  LDL.U8 R18, [R14+0xd] ;  /* 0x00000d000e127983 */ /* 0x000ea80000100000 */
[----:B------:R-:W3:Y:S04]  /*35620*/  LDL.U8 R19, [R14+0xc] ;  /* 0x00000c000e137983 */ /* 0x000ee80000100000 */
[----:B-1----:R0:W3:Y:S01]  /*35630*/  LDL.U8 R22, [R14+0xb] ;  /* 0x00000b000e167983 */ /* 0x0020e20000100000 */
[----:B------:R-:W-:-:S04]  /*35640*/  IADD3 R15, PT, PT, R15, 0x10, RZ ;  /* 0x000000100f0f7810 */ /* 0x000fc80007ffe0ff */
[----:B------:R-:W-:Y:S01]  /*35650*/  ISETP.GE.AND P2, PT, R15, -0xc, PT ;  /* 0xfffffff40f00780c */ /* 0x000fe20003f46270 */
[----:B0-----:R-:W-:Y:S01]  /*35660*/  VIADD R14, R14, 0x10 ;  /* 0x000000100e0e7836 */ /* 0x001fe20000000000 */
[----:B--2---:R-:W-:Y:S02]  /*35670*/  PRMT R17, R18, 0x3340, R17 ;  /* 0x0000334012117816 */ /* 0x004fe40000000011 */
[----:B---3--:R-:W-:-:S04]  /*35680*/  PRMT R22, R22, 0x3340, R19 ;  /* 0x0000334016167816 */ /* 0x008fc80000000013 */
[----:B------:R-:W-:-:S05]  /*35690*/  PRMT R22, R22, 0x5410, R17 ;  /* 0x0000541016167816 */ /* 0x000fca0000000011 */
[----:B------:R0:W-:Y:S02]  /*356a0*/  STL [R13+0xc], R22 ;  /* 0x00000c160d007387 */ /* 0x0001e40000100800 */
[----:B0-----:R-:W-:Y:S01]  /*356b0*/  VIADD R13, R13, 0x10 ;  /* 0x000000100d0d7836 */ /* 0x001fe20000000000 */
[----:B------:R-:W-:Y:S06]  /*356c0*/  @!P2 BRA `(.L_x_1264) ;  /* 0xfffffffc006ca947 */ /* 0x000fec000383ffff */
.L_x_1263:
[----:B------:R-:W-:Y:S05]  /*356d0*/  BSYNC.RECONVERGENT B3 ;  /* 0x0000000000037941 */ /* 0x000fea0003800200 */
.L_x_1262:
[----:B------:R-:W-:Y:S01]  /*356e0*/  IADD3 R16, PT, PT, -R15, RZ, RZ ;  /* 0x000000ff0f107210 */ /* 0x000fe20007ffe1ff */
[----:B------:R-:W-:Y:S03]  /*356f0*/  BSSY.RECONVERGENT B3, `(.L_x_1265) ;  /* 0x0000017000037945 */ /* 0x000fe60003800200 */
[----:B------:R-:W-:-:S13]  /*35700*/  ISETP.GT.AND P2, PT, R16, 0x4, PT ;  /* 0x000000041000780c */ /* 0x000fda0003f44270 */
[----:B------:R-:W-:Y:S05]  /*35710*/  @!P2 BRA `(.L_x_1266) ;  /* 0x000000000050a947 */ /* 0x000fea0003800000 */
[----:B------:R-:W2:Y:S04]  /*35720*/  LDL.U8 R16, [R14+0x2] ;  /* 0x000002000e107983 */ /* 0x000ea80000100000 */
[----:B------:R-:W2:Y:S04]  /*35730*/  LDL.U8 R17, [R14+0x1] ;  /* 0x000001000e117983 */ /* 0x000ea80000100000 */
[----:B------:R-:W3:Y:S04]  /*35740*/  LDL.U8 R18, [R14] ;  /* 0x000000000e127983 */ /* 0x000ee80000100000 */
[----:B------:R-:W3:Y:S01]  /*35750*/  LDL.U8 R19, [R14+-0x1] ;  /* 0xffffff000e137983 */ /* 0x000ee20000100000 */
[----:B--2---:R-:W-:-:S02]  /*35760*/  PRMT R16, R17, 0x3340, R16 ;  /* 0x0000334011107816 */ /* 0x004fc40000000010 */
[----:B---3--:R-:W-:-:S04]  /*35770*/  PRMT R19, R19, 0x3340, R18 ;  /* 0x0000334013137816 */ /* 0x008fc80000000012 */
[----:B------:R-:W-:-:S05]  /*35780*/  PRMT R16, R19, 0x5410, R16 ;  /* 0x0000541013107816 */ /* 0x000fca0000000010 */
[----:B------:R-:W-:Y:S04]  /*35790*/  STL [R13], R16 ;  /* 0x000000100d007387 */ /* 0x000fe80000100800 */
[----:B------:R-:W2:Y:S04]  /*357a0*/  LDL.U8 R17, [R14+0x6] ;  /* 0x000006000e117983 */ /* 0x000ea80000100000 */
[----:B------:R-:W2:Y:S04]  /*357b0*/  LDL.U8 R18, [R14+0x5] ;  /* 0x000005000e127983 */ /* 0x000ea80000100000 */
[----:B------:R-:W3:Y:S04]  /*357c0*/  LDL.U8 R19, [R14+0x4] ;  /* 0x000004000e137983 */ /* 0x000ee80000100000 */
[----:B------:R0:W3:Y:S01]  /*357d0*/  LDL.U8 R22, [R14+0x3] ;  /* 0x000003000e167983 */ /* 0x0000e20000100000 */
[----:B------:R-:W-:Y:S01]  /*357e0*/  PLOP3.LUT P0, PT, PT, PT, PT, 0x8, 0x80 ;  /* 0x000000000080781c */ /* 0x000fe20003f0e170 */
[----:B------:R-:W-:-:S02]  /*357f0*/  VIADD R15, R15, 0x8 ;  /* 0x000000080f0f7836 */ /* 0x000fc40000000000 */
[----:B0-----:R-:W-:Y:S01]  /*35800*/  VIADD R14, R14, 0x8 ;  /* 0x000000080e0e7836 */ /* 0x001fe20000000000 */
[----:B--2---:R-:W-:Y:S02]  /*35810*/  PRMT R17, R18, 0x3340, R17 ;  /* 0x0000334012117816 */ /* 0x004fe40000000011 */
[----:B---3--:R-:W-:-:S04]  /*35820*/  PRMT R22, R22, 0x3340, R19 ;  /* 0x0000334016167816 */ /* 0x008fc80000000013 */
[----:B------:R-:W-:-:S05]  /*35830*/  PRMT R22, R22, 0x5410, R17 ;  /* 0x0000541016167816 */ /* 0x000fca0000000011 */
[----:B------:R0:W-:Y:S02]  /*35840*/  STL [R13+0x4], R22 ;  /* 0x000004160d007387 */ /* 0x0001e40000100800 */
[----:B0-----:R-:W-:-:S07]  /*35850*/  IADD3 R13, PT, PT, R13, 0x8, RZ ;  /* 0x000000080d0d7810 */ /* 0x001fce0007ffe0ff */
.L_x_1266:
[----:B------:R-:W-:Y:S05]  /*35860*/  BSYNC.RECONVERGENT B3 ;  /* 0x0000000000037941 */ /* 0x000fea0003800200 */
.L_x_1265:
[----:B------:R-:W-:-:S13]  /*35870*/  ISETP.NE.OR P0, PT, R15, RZ, P0 ;  /* 0x000000ff0f00720c */ /* 0x000fda0000705670 */
[----:B------:R-:W-:Y:S05]  /*35880*/  @!P0 BREAK.RELIABLE B2 ;  /* 0x0000000000028942 */ /* 0x000fea0003800100 */
[----:B------:R-:W-:Y:S05]  /*35890*/  @!P0 BRA `(.L_x_1259) ;  /* 0x0000000000388947 */ /* 0x000fea0003800000 */
.L_x_1261:
[----:B------:R-:W-:Y:S05]  /*358a0*/  BSYNC.RELIABLE B2 ;  /* 0x0000000000027941 */ /* 0x000fea0003800100 */
.L_x_1260:
[----:B------:R-:W2:Y:S04]  /*358b0*/  LDL.U8 R16, [R14+0x2] ;  /* 0x000002000e107983 */ /* 0x000ea80000100000 */
[----:B------:R-:W2:Y:S04]  /*358c0*/  LDL.U8 R17, [R14+0x1] ;  /* 0x000001000e117983 */ /* 0x000ea80000100000 */
[----:B------:R-:W3:Y:S04]  /*358d0*/  LDL.U8 R18, [R14] ;  /* 0x000000000e127983 */ /* 0x000ee80000100000 */
[----:B------:R0:W3:Y:S01]  /*358e0*/  LDL.U8 R19, [R14+-0x1] ;  /* 0xffffff000e137983 */ /* 0x0000e20000100000 */
[----:B------:R-:W-:-:S05]  /*358f0*/  VIADD R15, R15, 0x4 ;  /* 0x000000040f0f7836 */ /* 0x000fca0000000000 */
[----:B------:R-:W-:Y:S01]  /*35900*/  ISETP.NE.AND P0, PT, R15, RZ, PT ;  /* 0x000000ff0f00720c */ /* 0x000fe20003f05270 */
[----:B0-----:R-:W-:Y:S01]  /*35910*/  VIADD R14, R14, 0x4 ;  /* 0x000000040e0e7836 */ /* 0x001fe20000000000 */
[----:B--2---:R-:W-:Y:S02]  /*35920*/  PRMT R16, R17, 0x3340, R16 ;  /* 0x0000334011107816 */ /* 0x004fe40000000010 */
[----:B---3--:R-:W-:-:S04]  /*35930*/  PRMT R19, R19, 0x3340, R18 ;  /* 0x0000334013137816 */ /* 0x008fc80000000012 */
[----:B------:R-:W-:-:S05]  /*35940*/  PRMT R16, R19, 0x5410, R16 ;  /* 0x0000541013107816 */ /* 0x000fca0000000010 */
[----:B------:R0:W-:Y:S02]  /*35950*/  STL [R13], R16 ;  /* 0x000000100d007387 */ /* 0x0001e40000100800 */
[----:B0-----:R-:W-:Y:S01]  /*35960*/  IADD3 R13, PT, PT, R13, 0x4, RZ ;  /* 0x000000040d0d7810 */ /* 0x001fe20007ffe0ff */
[----:B------:R-:W-:Y:S06]  /*35970*/  @P0 BRA `(.L_x_1260) ;  /* 0xfffffffc00cc0947 */ /* 0x000fec000383ffff */
.L_x_1259:
[----:B------:R-:W-:Y:S05]  /*35980*/  BSYNC.RECONVERGENT B1 ;  /* 0x0000000000017941 */ /* 0x000fea0003800200 */
.L_x_1258:
[----:B------:R-:W-:Y:S01]  /*35990*/  ISETP.NE.AND P2, PT, R23, RZ, PT ;  /* 0x000000ff1700720c */ /* 0x000fe20003f45270 */
[----:B------:R-:W-:-:S12]  /*359a0*/  BSSY.RECONVERGENT B1, `(.L_x_1267) ;  /* 0x000000d000017945 */ /* 0x000fd80003800200 */
[----:B------:R-:W-:Y:S05]  /*359b0*/  @!P2 BRA `(.L_x_1268) ;  /* 0x00000000002ca947 */ /* 0x000fea0003800000 */
[----:B------:R-:W-:-:S05]  /*359c0*/  IMAD.IADD R13, R1, 0x1, R12 ;  /* 0x00000001010d7824 */ /* 0x000fca00078e020c */
[----:B------:R-:W2:Y:S01]  /*359d0*/  LDL.U8 R12, [R13+0xa0] ;  /* 0x0000a0000d0c7983 */ /* 0x000ea20000100000 */
[----:B------:R-:W-:-:S03]  /*359e0*/  ISETP.NE.AND P0, PT, R23, 0x1, PT ;  /* 0x000000011700780c */ /* 0x000fc60003f05270 */
[----:B--2---:R0:W-:Y:S10]  /*359f0*/  STL.U8 [R13], R12 ;  /* 0x0000000c0d007387 */ /* 0x0041f40000100000 */
[----:B------:R-:W-:Y:S05]  /*35a00*/  @!P0 BRA `(.L_x_1268) ;  /* 0x0000000000188947 */ /* 0x000fea0003800000 */
[----:B0-----:R-:W2:Y:S01]  /*35a10*/  LDL.U8 R12, [R13+0xa1] ;  /* 0x0000a1000d0c7983 */ /* 0x001ea20000100000 */
[----:B------:R-:W-:-:S03]  /*35a20*/  ISETP.NE.AND P0, PT, R23, 0x2, PT ;  /* 0x000000021700780c */ /* 0x000fc60003f05270 */
[----:B--2---:R1:W-:Y:S10]  /*35a30*/  STL.U8 [R13+0x1], R12 ;  /* 0x0000010c0d007387 */ /* 0x0043f40000100000 */
[----:B------:R-:W-:Y:S05]  /*35a40*/  @!P0 BRA `(.L_x_1268) ;  /* 0x0000000000088947 */ /* 0x000fea0003800000 */
[----:B-1----:R-:W2:Y:S04]  /*35a50*/  LDL.U8 R12, [R13+0xa2] ;  /* 0x0000a2000d0c7983 */ /* 0x002ea80000100000 */
[----:B--2---:R2:W-:Y:S02]  /*35a60*/  STL.U8 [R13+0x2], R12 ;  /* 0x0000020c0d007387 */ /* 0x0045e40000100000 */
.L_x_1268:
[----:B------:R-:W-:Y:S05]  /*35a70*/  BSYNC.RECONVERGENT B1 ;  /* 0x0000000000017941 */ /* 0x000fea0003800200 */
.L_x_1267:
[----:B------:R-:W-:Y:S01]  /*35a80*/  BSSY.RECONVERGENT B1, `(.L_x_1269) ;  /* 0x000001b000017945 */ /* 0x000fe20003800200 */
[----:B------:R-:W-:-:S03]  /*35a90*/  IMAD.MOV.U32 R21, RZ, RZ, RZ ;  /* 0x000000ffff157224 */ /* 0x000fc600078e00ff */
[----:B------:R-:W-:Y:S05]  /*35aa0*/  @!P1 BRA `(.L_x_1270) ;  /* 0x0000000000609947 */ /* 0x000fea0003800000 */
[----:B------:R-:W-:Y:S01]  /*35ab0*/  HFMA2 R22, -RZ, RZ, 0, 0 ;  /* 0x00000000ff167431 */ /* 0x000fe200000001ff */
[----:B------:R-:W-:-:S07]  /*35ac0*/  LOP3.LUT R21, R39, 0xfffffffc, RZ, 0xc0, !PT ;  /* 0xfffffffc27157812 */ /* 0x000fce00078ec0ff */
.L_x_1271:
[----:B---3--:R-:W-:-:S05]  /*35ad0*/  IMAD.IADD R19, R1, 0x1, R22 ;  /* 0x0000000101137824 */ /* 0x008fca00078e0216 */
[----:B012---:R0:W2:Y:S01]  /*35ae0*/  LDL R12, [R19] ;  /* 0x00000000130c7983 */ /* 0x0070a20000100800 */
[C---:B------:R-:W-:Y:S01]  /*35af0*/  IMAD R43, R22.reuse, 0x8, R0 ;  /* 0x00000008162b7824 */ /* 0x040fe200078e0200 */
[----:B------:R-:W-:-:S04]  /*35b00*/  IADD3 R22, PT, PT, R22, 0x4, RZ ;  /* 0x0000000416167810 */ /* 0x000fc80007ffe0ff */
[----:B------:R-:W-:Y:S01]  /*35b10*/  ISETP.NE.AND P0, PT, R22, R21, PT ;  /* 0x000000151600720c */ /* 0x000fe20003f05270 */
[----:B0-----:R-:W-:Y:S01]  /*35b20*/  IMAD.MOV.U32 R19, RZ, RZ, RZ ;  /* 0x000000ffff137224 */ /* 0x001fe200078e00ff */
[C---:B--2---:R-:W-:Y:S02]  /*35b30*/  PRMT R14, R12.reuse, 0x7770, RZ ;  /* 0x000077700c0e7816 */ /* 0x044fe400000000ff */
        /* <DEDUP_REMOVED lines=10> */
[----:B------:R-:W-:Y:S01]  /*35be0*/  IMAD.MOV.U32 R17, RZ, RZ, RZ ;  /* 0x000000ffff117224 */ /* 0x000fe200078e00ff */
[----:B------:R-:W-:-:S04]  /*35bf0*/  MOV R15, RZ ;  /* 0x000000ff000f7202 */ /* 0x000fc80000000f00 */
[----:B------:R3:W-:Y:S04]  /*35c00*/  STL.128 [R43+0x10], R16 ;  /* 0x000010102b007387 */ /* 0x0007e80000100c00 */
[----:B------:R3:W-:Y:S01]  /*35c10*/  STL.128 [R43], R12 ;  /* 0x0000000c2b007387 */ /* 0x0007e20000100c00 */
[----:B------:R-:W-:Y:S05]  /*35c20*/  @P0 BRA `(.L_x_1271) ;  /* 0xfffffffc00a80947 */ /* 0x000fea000383ffff */
.L_x_1270:
[----:B------:R-:W-:Y:S05]  /*35c30*/  BSYNC.RECONVERGENT B1 ;  /* 0x0000000000017941 */ /* 0x000fea0003800200 */
.L_x_1269:
[----:B------:R-:W-:Y:S04]  /*35c40*/  BSSY.RECONVERGENT B1, `(.L_x_1272) ;  /* 0x0000011000017945 */ /* 0x000fe80003800200 */
[----:B------:R-:W-:Y:S05]  /*35c50*/  @!P2 BRA `(.L_x_1273) ;  /* 0x00000000003ca947 */ /* 0x000fea0003800000 */
[----:B---3--:R-:W-:-:S05]  /*35c60*/  IMAD.IADD R14, R1, 0x1, R21 ;  /* 0x00000001010e7824 */ /* 0x008fca00078e0215 */
[----:B012---:R-:W2:Y:S01]  /*35c70*/  LDL.U8 R12, [R14] ;  /* 0x000000000e0c7983 */ /* 0x007ea20000100000 */
[----:B------:R-:W-:Y:S01]  /*35c80*/  IMAD R21, R21, 0x8, R0 ;  /* 0x0000000815157824 */ /* 0x000fe200078e0200 */
[----:B------:R-:W-:Y:S02]  /*35c90*/  MOV R13, RZ ;  /* 0x000000ff000d7202 */ /* 0x000fe40000000f00 */
[----:B------:R-:W-:-:S03]  /*35ca0*/  ISETP.NE.AND P0, PT, R23, 0x1, PT ;  /* 0x000000011700780c */ /* 0x000fc60003f05270 */
[----:B--2---:R4:W-:Y:S10]  /*35cb0*/  STL.64 [R21], R12 ;  /* 0x0000000c15007387 */ /* 0x0049f40000100a00 */
[----:B------:R-:W-:Y:S05]  /*35cc0*/  @!P0 BRA `(.L_x_1273) ;  /* 0x0000000000208947 */ /* 0x000fea0003800000 */
[----:B----4-:R-:W2:Y:S01]  /*35cd0*/  LDL.U8 R12, [R14+0x1] ;  /* 0x000001000e0c7983 */ /* 0x010ea20000100000 */
[----:B------:R-:W-:Y:S01]  /*35ce0*/  IMAD.MOV.U32 R13, RZ, RZ, RZ ;  /* 0x000000ffff0d7224 */ /* 0x000fe200078e00ff */
[----:B------:R-:W-:-:S04]  /*35cf0*/  ISETP.NE.AND P0, PT, R23, 0x2, PT ;  /* 0x000000021700780c */ /* 0x000fc80003f05270 */
[----:B--2---:R0:W-:Y:S09]  /*35d00*/  STL.64 [R21+0x8], R12 ;  /* 0x0000080c15007387 */ /* 0x0041f20000100a00 */
[----:B------:R-:W-:Y:S05]  /*35d10*/  @!P0 BRA `(.L_x_1273) ;  /* 0x00000000000c8947 */ /* 0x000fea0003800000 */
[----:B0-----:R-:W2:Y:S01]  /*35d20*/  LDL.U8 R12, [R14+0x2] ;  /* 0x000002000e0c7983 */ /* 0x001ea20000100000 */
[----:B------:R-:W-:-:S05]  /*35d30*/  IMAD.MOV.U32 R13, RZ, RZ, RZ ;  /* 0x000000ffff0d7224 */ /* 0x000fca00078e00ff */
[----:B--2---:R0:W-:Y:S02]  /*35d40*/  STL.64 [R21+0x10], R12 ;  /* 0x0000100c15007387 */ /* 0x0041e40000100a00 */
.L_x_1273:
[----:B------:R-:W-:Y:S05]  /*35d50*/  BSYNC.RECONVERGENT B1 ;  /* 0x0000000000017941 */ /* 0x000fea0003800200 */
.L_x_1272:
[----:B------:R-:W-:Y:S01]  /*35d60*/  ISETP.GE.U32.AND P0, PT, R20, 0xf, PT ;  /* 0x0000000f1400780c */ /* 0x000fe20003f06070 */
[----:B------:R-:W-:Y:S01]  /*35d70*/  BSSY.RECONVERGENT B1, `(.L_x_1274) ;  /* 0x0000170000017945 */ /* 0x000fe20003800200 */
[----:B------:R-:W-:Y:S01]  /*35d80*/  HFMA2 R46, -RZ, RZ, 0, 0 ;  /* 0x00000000ff2e7431 */ /* 0x000fe200000001ff */
[----:B---3--:R-:W-:Y:S01]  /*35d90*/  CS2R R42, SRZ ;  /* 0x00000000002a7805 */ /* 0x008fe2000001ff00 */
[----:B------:R-:W-:-:S09]  /*35da0*/  IMAD.MOV.U32 R44, RZ, RZ, RZ ;  /* 0x000000ffff2c7224 */ /* 0x000fd200078e00ff */
        /* <DEDUP_REMOVED lines=11> */
[----:B------:R-:W-:Y:S01]  /*35e60*/  LOP3.LUT R45, R47, 0xffffffc, RZ, 0xc0, !PT ;  /* 0x0ffffffc2f2d7812 */ /* 0x000fe200078ec0ff */
[----:B------:R-:W-:Y:S01]  /*35e70*/  IMAD.MOV.U32 R44, RZ, RZ, RZ ;  /* 0x000000ffff2c7224 */ /* 0x000fe200078e00ff */
[----:B------:R-:W-:Y:S01]  /*35e80*/  MOV R50, RZ ;  /* 0x000000ff00327202 */ /* 0x000fe20000000f00 */
[----:B------:R-:W-:-:S07]  /*35e90*/  IMAD.MOV.U32 R43, RZ, RZ, RZ ;  /* 0x000000ffff2b7224 */ /* 0x000fce00078e00ff */
.L_x_1278:
[----:B012-4-:R-:W-:-:S05]  /*35ea0*/  SHF.L.U32 R13, R50, 0x1, RZ ;  /* 0x00000001320d7819 */ /* 0x017fca00000006ff */
[----:B------:R-:W-:-:S05]  /*35eb0*/  IMAD R52, R13, 0x8, R0 ;  /* 0x000000080d347824 */ /* 0x000fca00078e0200 */
[----:B------:R-:W2:Y:S04]  /*35ec0*/  LDL.128 R20, [R52] ;  /* 0x0000000034147983 */ /* 0x000ea80000100c00 */
[----:B------:R-:W3:Y:S01]  /*35ed0*/  LDL.128 R12, [R52+0x10] ;  /* 0x00001000340c7983 */ /* 0x000ee20000100c00 */
[----:B--2---:R-:W-:-:S04]  /*35ee0*/  IMAD R17, R21, 0x114253d5, RZ ;  /* 0x114253d515117824 */ /* 0x004fc800078e02ff */
[C---:B------:R-:W-:Y:S02]  /*35ef0*/  IMAD R19, R20.reuse, -0x783c846f, R17 ;  /* 0x87c37b9114137824 */ /* 0x040fe400078e0211 */
[----:B------:R-:W-:-:S04]  /*35f00*/  IMAD.WIDE.U32 R16, R20, 0x114253d5, RZ ;  /* 0x114253d514107825 */ /* 0x000fc800078e00ff */
[----:B------:R-:W-:Y:S01]  /*35f10*/  IMAD.IADD R17, R17, 0x1, R19 ;  /* 0x0000000111117824 */ /* 0x000fe200078e0213 */
[----:B------:R-:W-:-:S04]  /*35f20*/  SHF.L.U32 R19, R21, 0x1f, RZ ;  /* 0x0000001f15137819 */ /* 0x000fc800000006ff */
        /* <DEDUP_REMOVED lines=37> */
[C---:B------:R-:W-:Y:S01]  /*36180*/  IMAD R51, R13.reuse, 0x114253d5, RZ ;  /* 0x114253d50d337824 */ /* 0x040fe200078e02ff */
[----:B------:R-:W-:Y:S01]  /*36190*/  SHF.L.U32 R13, R13, 0x1f, RZ ;  /* 0x0000001f0d0d7819 */ /* 0x000fe200000006ff */
[----:B------:R-:W-:Y:S02]  /*361a0*/  IMAD R55, R46, 0x5, RZ ;  /* 0x000000052e377824 */ /* 0x000fe400078e02ff */
[C---:B------:R-:W-:Y:S02]  /*361b0*/  IMAD R51, R12.reuse, -0x783c846f, R51 ;  /* 0x87c37b910c337824 */ /* 0x040fe400078e0233 */
[----:B------:R-:W-:-:S02]  /*361c0*/  IMAD R13, R12, -0x775ed616, R13 ;  /* 0x88a129ea0c0d7824 */ /* 0x000fc400078e020d */
[----:B------:R-:W-:Y:S02]  /*361d0*/  IMAD.IADD R51, R53, 0x1, R51 ;  /* 0x0000000135337824 */ /* 0x000fe400078e0233 */
[----:B------:R-:W-:-:S03]  /*361e0*/  IMAD.WIDE.U32 R52, R12, -0x80000000, RZ ;  /* 0x800000000c347825 */ /* 0x000fc600078e00ff */
[----:B------:R-:W-:Y:S01]  /*361f0*/  SHF.R.U32.HI R51, RZ, 0x1, R51 ;  /* 0x00000001ff337819 */ /* 0x000fe20000011633 */
[----:B------:R-:W-:Y:S02]  /*36200*/  IMAD.IADD R13, R53, 0x1, R13 ;  /* 0x00000001350d7824 */ /* 0x000fe400078e020d */
[C---:B------:R-:W-:Y:S01]  /*36210*/  IMAD R53, R14.reuse, 0x4e8b26fe, RZ ;  /* 0x4e8b26fe0e357824 */ /* 0x040fe200078e02ff */
[----:B------:R-:W-:Y:S01]  /*36220*/  LOP3.LUT R52, R51, R52, RZ, 0xfc, !PT ;  /* 0x0000003433347212 */ /* 0x000fe200078efcff */
[----:B------:R-:W-:-:S04]  /*36230*/  IMAD.WIDE.U32 R14, R14, 0x2745937f, RZ ;  /* 0x2745937f0e0e7825 */ /* 0x000fc800078e00ff */
[----:B------:R-:W-:Y:S01]  /*36240*/  IMAD R13, R13, 0x2745937f, RZ ;  /* 0x2745937f0d0d7824 */ /* 0x000fe200078e02ff */
[----:B------:R-:W-:Y:S01]  /*36250*/  IADD3 R15, PT, PT, R15, R43, RZ ;  /* 0x0000002b0f0f7210 */ /* 0x000fe20007ffe0ff */
[----:B------:R-:W-:-:S03]  /*36260*/  IMAD.WIDE.U32 R56, R52, 0x2745937f, RZ ;  /* 0x2745937f34387825 */ /* 0x000fc600078e00ff */
[----:B------:R-:W-:Y:S01]  /*36270*/  SHF.R.U32.HI R12, RZ, 0x1f, R15 ;  /* 0x0000001fff0c7819 */ /* 0x000fe2000001160f */
[----:B------:R-:W-:Y:S01]  /*36280*/  IMAD R51, R52, 0x4cf5ad43, R13 ;  /* 0x4cf5ad4334337824 */ /* 0x000fe200078e020d */
[----:B------:R-:W-:Y:S01]  /*36290*/  SHF.R.U64 R43, R14, 0x1f, R15 ;  /* 0x0000001f0e2b7819 */ /* 0x000fe2000000120f */
[----:B------:R-:W-:Y:S01]  /*362a0*/  IMAD.MOV.U32 R13, RZ, RZ, 0x0 ;  /* 0x00000000ff0d7424 */ /* 0x000fe200078e00ff */
[----:B------:R-:W-:Y:S01]  /*362b0*/  LOP3.LUT R53, R12, R53, RZ, 0xfc, !PT ;  /* 0x000000350c357212 */ /* 0x000fe200078efcff */
[----:B------:R-:W-:Y:S02]  /*362c0*/  IMAD.MOV.U32 R12, RZ, RZ, 0x52dce729 ;  /* 0x52dce729ff0c7424 */ /* 0x000fe400078e00ff */
[----:B------:R-:W-:Y:S02]  /*362d0*/  HFMA2 R52, -RZ, RZ, 0.53564453125, 214.625 ;  /* 0x38495ab5ff347431 */ /* 0x000fe400000001ff */
[----:B------:R-:W-:-:S04]  /*362e0*/  IMAD.WIDE.U32 R14, R49, 0x5, R12 ;  /* 0x00000005310e7825 */ /* 0x000fc800078e000c */
[----:B------:R-:W-:Y:S01]  /*362f0*/  IMAD R46, R53, 0x114253d5, RZ ;  /* 0x114253d5352e7824 */ /* 0x000fe200078e02ff */
[-C--:B------:R-:W-:Y:S01]  /*36300*/  IADD3 R42, P1, PT, R42, R14.reuse, RZ ;  /* 0x0000000e2a2a7210 */ /* 0x080fe20007f3e0ff */
[----:B------:R-:W-:Y:S01]  /*36310*/  IMAD.MOV.U32 R53, RZ, RZ, 0x0 ;  /* 0x00000000ff357424 */ /* 0x000fe200078e00ff */
[----:B------:R-:W-:Y:S01]  /*36320*/  LOP3.LUT R14, R56, R14, RZ, 0x3c, !PT ;  /* 0x0000000e380e7212 */ /* 0x000fe200078e3cff */
[----:B------:R-:W-:Y:S01]  /*36330*/  IMAD.IADD R56, R57, 0x1, R51 ;  /* 0x0000000139387824 */ /* 0x000fe200078e0233 */
[----:B------:R-:W-:Y:S01]  /*36340*/  IADD3 R55, PT, PT, R15, R55, RZ ;  /* 0x000000370f377210 */ /* 0x000fe20007ffe0ff */
[----:B------:R-:W-:-:S03]  /*36350*/  IMAD R49, R43, -0x783c846f, R46 ;  /* 0x87c37b912b317824 */ /* 0x000fc600078e022e */
[----:B------:R-:W-:Y:S01]  /*36360*/  LOP3.LUT R15, R56, R55, RZ, 0x3c, !PT ;  /* 0x00000037380f7212 */ /* 0x000fe200078e3cff */
[----:B------:R-:W-:Y:S02]  /*36370*/  IMAD.X R44, R44, 0x1, R55, P1 ;  /* 0x000000012c2c7824 */ /* 0x000fe400008e0637 */
[----:B------:R-:W-:Y:S01]  /*36380*/  IMAD.WIDE.U32 R54, R43, 0x114253d5, RZ ;  /* 0x114253d52b367825 */ /* 0x000fe200078e00ff */
[----:B------:R-:W-:Y:S02]  /*36390*/  SHF.L.W.U32.HI R51, R15, 0x1b, R14 ;  /* 0x0000001b0f337819 */ /* 0x000fe40000010e0e */
[----:B------:R-:W-:Y:S01]  /*363a0*/  SHF.L.W.U32.HI R15, R14, 0x1b, R15 ;  /* 0x0000001b0e0f7819 */ /* 0x000fe20000010e0f */
[----:B------:R-:W-:Y:S02]  /*363b0*/  IMAD.IADD R49, R55, 0x1, R49 ;  /* 0x0000000137317824 */ /* 0x000fe400078e0231 */
[----:B------:R-:W-:-:S04]  /*363c0*/  IMAD.WIDE.U32 R42, R42, 0x5, R52 ;  /* 0x000000052a2a7825 */ /* 0x000fc800078e0034 */
[----:B------:R-:W-:Y:S01]  /*363d0*/  IMAD R55, R44, 0x5, RZ ;  /* 0x000000052c377824 */ /* 0x000fe200078e02ff */
[----:B------:R-:W-:-:S04]  /*363e0*/  LOP3.LUT R54, R54, R42, RZ, 0x3c, !PT ;  /* 0x0000002a36367212 */ /* 0x000fc800078e3cff */
[----:B------:R-:W-:Y:S02]  /*363f0*/  IADD3 R44, PT, PT, R43, R55, RZ ;  /* 0x000000372b2c7210 */ /* 0x000fe40007ffe0ff */
[----:B------:R-:W-:Y:S02]  /*36400*/  IADD3 R43, P1, PT, R51, R42, RZ ;  /* 0x0000002a332b7210 */ /* 0x000fe40007f3e0ff */
[----:B------:R-:W-:-:S03]  /*36410*/  LOP3.LUT R49, R49, R44, RZ, 0x3c, !PT ;  /* 0x0000002c31317212 */ /* 0x000fc600078e3cff */
[----:B------:R-:W-:Y:S01]  /*36420*/  IMAD.X R42, R15, 0x1, R44, P1 ;  /* 0x000000010f2a7824 */ /* 0x000fe200008e062c */
[----:B------:R-:W-:-:S03]  /*36430*/  SHF.L.W.U32.HI R44, R54, 0x1f, R49 ;  /* 0x0000001f362c7819 */ /* 0x000fc60000010e31 */
[----:B------:R-:W-:Y:S02]  /*36440*/  IMAD R55, R42, 0x5, RZ ;  /* 0x000000052a377824 */ /* 0x000fe400078e02ff */
[----:B--2---:R-:W-:Y:S02]  /*36450*/  IMAD R15, R17, 0x114253d5, RZ ;  /* 0x114253d5110f7824 */ /* 0x004fe400078e02ff */
[----:B------:R-:W-:Y:S02]  /*36460*/  IMAD R42, R18, 0x4e8b26fe, RZ ;  /* 0x4e8b26fe122a7824 */ /* 0x000fe400078e02ff */
[C---:B------:R-:W-:Y:S02]  /*36470*/  IMAD R51, R16.reuse, -0x783c846f, R15 ;  /* 0x87c37b9110337824 */ /* 0x040fe400078e020f */
[----:B------:R-:W-:-:S04]  /*36480*/  IMAD.WIDE.U32 R14, R16, 0x114253d5, RZ ;  /* 0x114253d5100e7825 */ /* 0x000fc800078e00ff */
[----:B------:R-:W-:Y:S01]  /*36490*/  IMAD.IADD R14, R15, 0x1, R51 ;  /* 0x000000010f0e7824 */ /* 0x000fe200078e0233 */
[----:B------:R-:W-:-:S05]  /*364a0*/  SHF.L.U32 R15, R17, 0x1f, RZ ;  /* 0x0000001f110f7819 */ /* 0x000fca00000006ff */
        /* <DEDUP_REMOVED lines=37> */
[----:B------:R-:W-:Y:S01]  /*36700*/  IMAD.IADD R14, R15, 0x1, R43 ;  /* 0x000000010f0e7824 */ /* 0x000fe200078e022b */
[----:B------:R-:W-:Y:S01]  /*36710*/  SHF.L.U32 R15, R21, 0x1f, RZ ;  /* 0x0000001f150f7819 */ /* 0x000fe200000006ff */
[----:B------:R-:W-:-:S04]  /*36720*/  IMAD.X R49, R49, 0x1, R44, P1 ;  /* 0x0000000131317824 */ /* 0x000fc800008e062c */
[C---:B------:R-:W-:Y:S02]  /*36730*/  IMAD R15, R20.reuse, -0x775ed616, R15 ;  /* 0x88a129ea140f7824 */ /* 0x040fe400078e020f */
[----:B------:R-:W-:-:S04]  /*36740*/  IMAD.WIDE.U32 R20, R20, -0x80000000, RZ ;  /* 0x8000000014147825 */ /* 0x000fc800078e00ff */
[----:B------:R-:W-:Y:S01]  /*36750*/  IMAD.IADD R16, R21, 0x1, R15 ;  /* 0x0000000115107824 */ /* 0x000fe200078e020f */
[----:B------:R-:W-:Y:S01]  /*36760*/  SHF.R.U32.HI R15, RZ, 0x1, R14 ;  /* 0x00000001ff0f7819 */ /* 0x000fe2000001160e */
[----:B------:R-:W-:Y:S01]  /*36770*/  IMAD R49, R49, 0x5, RZ ;  /* 0x0000000531317824 */ /* 0x000fe200078e02ff */
        /* <DEDUP_REMOVED lines=8> */
[----:B------:R-:W-:Y:S01]  /*36800*/  IMAD.WIDE.U32 R14, R14, 0x2745937f, RZ ;  /* 0x2745937f0e0e7825 */ /* 0x000fe200078e00ff */
[----:B------:R-:W-:-:S02]  /*36810*/  IADD3 R17, PT, PT, R17, R49, RZ ;  /* 0x0000003111117210 */ /* 0x000fc40007ffe0ff */
[----:B------:R-:W-:Y:S01]  /*36820*/  LOP3.LUT R18, R14, R16, RZ, 0x3c, !PT ;  /* 0x000000100e127212 */ /* 0x000fe200078e3cff */
[----:B------:R-:W-:Y:S01]  /*36830*/  IMAD.IADD R16, R15, 0x1, R43 ;  /* 0x000000010f107824 */ /* 0x000fe200078e022b */
[----:B------:R-:W-:Y:S01]  /*36840*/  IADD3.X R42, PT, PT, R42, R17, RZ, P1, !PT ;  /* 0x000000112a2a7210 */ /* 0x000fe20000ffe4ff */
[----:B------:R-:W-:-:S04]  /*36850*/  IMAD R15, R23, 0x2745937f, RZ ;  /* 0x2745937f170f7824 */ /* 0x000fc800078e02ff */
[C---:B------:R-:W-:Y:S02]  /*36860*/  IMAD R23, R22.reuse, 0x4cf5ad43, R15 ;  /* 0x4cf5ad4316177824 */ /* 0x040fe400078e020f */
[----:B------:R-:W-:-:S04]  /*36870*/  IMAD.WIDE.U32 R14, R22, 0x2745937f, RZ ;  /* 0x2745937f160e7825 */ /* 0x000fc800078e00ff */
[----:B------:R-:W-:Y:S02]  /*36880*/  IMAD.IADD R21, R15, 0x1, R23 ;  /* 0x000000010f157824 */ /* 0x000fe400078e0217 */
[----:B------:R-:W-:Y:S02]  /*36890*/  IMAD R22, R22, 0x4e8b26fe, RZ ;  /* 0x4e8b26fe16167824 */ /* 0x000fe400078e02ff */
[----:B------:R-:W-:Y:S01]  /*368a0*/  IMAD R23, R42, 0x5, RZ ;  /* 0x000000052a177824 */ /* 0x000fe200078e02ff */
        /* <DEDUP_REMOVED lines=17> */
[----:B------:R-:W-:Y:S02]  /*369c0*/  IMAD R19, R19, 0x5, RZ ;  /* 0x0000000513137824 */ /* 0x000fe400078e02ff */
[----:B------:R-:W-:Y:S01]  /*369d0*/  IMAD.MOV.U32 R46, RZ, RZ, R12 ;  /* 0x000000ffff2e7224 */ /* 0x000fe200078e000c */
[----:B------:R-:W-:Y:S01]  /*369e0*/  SHF.L.W.U32.HI R17, R14, 0x1f, R15 ;  /* 0x0000001f0e117819 */ /* 0x000fe20000010e0f */
[----:B------:R-:W-:Y:S01]  /*369f0*/  IMAD.IADD R42, R13, 0x1, R19 ;  /* 0x000000010d2a7824 */ /* 0x000fe200078e0213 */
[----:B------:R-:W-:Y:S02]  /*36a00*/  SHF.L.W.U32.HI R15, R15, 0x1f, R14 ;  /* 0x0000001f0f0f7819 */ /* 0x000fe40000010e0e */
        /* <DEDUP_REMOVED lines=8> */
.L_x_1277:
[----:B------:R-:W-:Y:S05]  /*36a90*/  BSYNC.RECONVERGENT B2 ;  /* 0x0000000000027941 */ /* 0x000fea0003800200 */
.L_x_1276:
        /* <DEDUP_REMOVED lines=40> */
[C---:B---3--:R-:W-:Y:S01]  /*36d20*/  IMAD R15, R17.reuse, 0x114253d5, RZ ;  /* 0x114253d5110f7824 */ /* 0x048fe200078e02ff */
[----:B------:R-:W-:Y:S01]  /*36d30*/  SHF.L.U32 R17, R17, 0x1f, RZ ;  /* 0x0000001f11117819 */ /* 0x000fe200000006ff */
[----:B------:R-:W-:Y:S01]  /*36d40*/  IMAD.IADD R42, R13, 0x1, R47 ;  /* 0x000000010d2a7824 */ /* 0x000fe200078e022f */
[-C--:B------:R-:W-:Y:S01]  /*36d50*/  LOP3.LUT R21, R12, R44.reuse, RZ, 0x3c, !PT ;  /* 0x0000002c0c157212 */ /* 0x080fe200078e3cff */
[----:B------:R-:W-:Y:S01]  /*36d60*/  IMAD.WIDE.U32 R12, R16, 0x114253d5, RZ ;  /* 0x114253d5100c7825 */ /* 0x000fe200078e00ff */
[----:B------:R-:W-:Y:S02]  /*36d70*/  IADD3 R23, P1, PT, R23, R44, RZ ;  /* 0x0000002c17177210 */ /* 0x000fe40007f3e0ff */
[----:B------:R-:W-:Y:S01]  /*36d80*/  LOP3.LUT R42, R42, R43, RZ, 0x3c, !PT ;  /* 0x0000002b2a2a7212 */ /* 0x000fe200078e3cff */
[----:B------:R-:W-:-:S02]  /*36d90*/  IMAD R15, R16, -0x783c846f, R15 ;  /* 0x87c37b91100f7824 */ /* 0x000fc400078e020f */
[----:B------:R-:W-:Y:S01]  /*36da0*/  IMAD R47, R19, 0x2745937f, RZ ;  /* 0x2745937f132f7824 */ /* 0x000fe200078e02ff */
        /* <DEDUP_REMOVED lines=8> */
[----:B------:R-:W-:Y:S02]  /*36e30*/  IMAD R47, R18, 0x4cf5ad43, R47 ;  /* 0x4cf5ad43122f7824 */ /* 0x000fe400078e022f */
        /* <DEDUP_REMOVED lines=9> */
[----:B------:R-:W-:Y:S02]  /*36ed0*/  SHF.R.U64 R23, R12, 0x1f, R43 ;  /* 0x0000001f0c177819 */ /* 0x000fe4000000122b */
[----:B------:R-:W-:Y:S01]  /*36ee0*/  MOV R12, 0x38495ab5 ;  /* 0x38495ab5000c7802 */ /* 0x000fe20000000f00 */
        /* <DEDUP_REMOVED lines=28> */
[----:B------:R-:W-:Y:S02]  /*370b0*/  IADD3 R17, P1, PT, R17, R46, RZ ;  /* 0x0000002e11117210 */ /* 0x000fe40007f3e0ff */
[----:B------:R-:W-:-:S03]  /*370c0*/  IADD3 R42, PT, PT, R47, R21, RZ ;  /* 0x000000152f2a7210 */ /* 0x000fc60007ffe0ff */
[----:B------:R-:W-:-:S04]  /*370d0*/  IMAD.WIDE.U32 R12, R17, 0x5, R12 ;  /* 0x00000005110c7825 */ /* 0x000fc800078e000c */
[----:B------:R-:W-:Y:S02]  /*370e0*/  IMAD.X R15, R15, 0x1, R42, P1 ;  /* 0x000000010f0f7824 */ /* 0x000fe400008e062a */
[----:B------:R-:W-:Y:S02]  /*370f0*/  IMAD.MOV.U32 R44, RZ, RZ, R12 ;  /* 0x000000ffff2c7224 */ /* 0x000fe400078e000c */
[----:B------:R-:W-:-:S05]  /*37100*/  IMAD R15, R15, 0x5, RZ ;  /* 0x000000050f0f7824 */ /* 0x000fca00078e02ff */
[----:B------:R-:W-:-:S07]  /*37110*/  IADD3 R43, PT, PT, R13, R15, RZ ;  /* 0x0000000f0d2b7210 */ /* 0x000fce0007ffe0ff */
.L_x_1280:
[----:B------:R-:W-:Y:S05]  /*37120*/  BSYNC.RECONVERGENT B2 ;  /* 0x0000000000027941 */ /* 0x000fea0003800200 */
.L_x_1279:
[----:B------:R-:W-:Y:S05]  /*37130*/  @P0 BRA `(.L_x_1275) ;  /* 0x0000000000cc0947 */ /* 0x000fea0003800000 */
[----:B------:R-:W-:-:S04]  /*37140*/  IMAD.SHL.U32 R45, R45, 0x2, RZ ;  /* 0x000000022d2d7824 */ /* 0x000fc800078e00ff */
[----:B------:R-:W-:-:S06]  /*37150*/  IMAD R14, R45, 0x8, R0 ;  /* 0x000000082d0e7824 */ /* 0x000fcc00078e0200 */
[----:B012-4-:R-:W2:Y:S01]  /*37160*/  LDL.128 R12, [R14] ;  /* 0x000000000e0c7983 */ /* 0x017ea20000100c00 */
        /* <DEDUP_REMOVED lines=24> */
[----:B------:R-:W-:Y:S01]  /*372f0*/  LOP3.LUT R14, R14, R46, RZ, 0x3c, !PT ;  /* 0x0000002e0e0e7212 */ /* 0x000fe200078e3cff */
[----:B------:R-:W-:Y:S02]  /*37300*/  HFMA2 R46, -RZ, RZ, 54.875, -1833 ;  /* 0x52dce729ff2e7431 */ /* 0x000fe400000001ff */
        /* <DEDUP_REMOVED lines=9> */
[----:B------:R-:W-:Y:S02]  /*373a0*/  IMAD.MOV.U32 R44, RZ, RZ, 0x38495ab5 ;  /* 0x38495ab5ff2c7424 */ /* 0x000fe400078e00ff */
        /* <DEDUP_REMOVED lines=8> */
[----:B------:R-:W-:Y:S01]  /*37430*/  IMAD.WIDE.U32 R44, R15, 0x5, R44 ;  /* 0x000000050f2c7825 */ /* 0x000fe200078e002c */
[----:B------:R-:W-:-:S05]  /*37440*/  IADD3.X R13, PT, PT, R13, R42, RZ, P0, !PT ;  /* 0x0000002a0d0d7210 */ /* 0x000fca00007fe4ff */
[----:B------:R-:W-:-:S04]  /*37450*/  IMAD R13, R13, 0x5, RZ ;  /* 0x000000050d0d7824 */ /* 0x000fc800078e02ff */
[----:B------:R-:W-:-:S07]  /*37460*/  IMAD.IADD R43, R45, 0x1, R13 ;  /* 0x000000012d2b7824 */ /* 0x000fce00078e020d */
.L_x_1275:
[----:B------:R-:W-:Y:S05]  /*37470*/  BSYNC.RECONVERGENT B1 ;  /* 0x0000000000017941 */ /* 0x000fea0003800200 */
.L_x_1274:
[----:B------:R-:W-:Y:S01]  /*37480*/  LOP3.LUT P0, R18, R39, 0xf, RZ, 0xc0, !PT ;  /* 0x0000000f27127812 */ /* 0x000fe2000780c0ff */
[----:B------:R-:W-:-:S12]  /*37490*/  BSSY.RECONVERGENT B1, `(.L_x_1281) ;  /* 0x00000a5000017945 */ /* 0x000fd80003800200 */
[----:B------:R-:W-:Y:S05]  /*374a0*/  @!P0 BRA `(.L_x_1282) ;  /* 0x00000008008c8947 */ /* 0x000fea0003800000 */
[----:B------:R-:W-:Y:S01]  /*374b0*/  LOP3.LUT R26, R26, 0xffff, RZ, 0xc0, !PT ;  /* 0x0000ffff1a1a7812 */ /* 0x000fe200078ec0ff */
[----:B------:R-:W-:Y:S01]  /*374c0*/  BSSY.RECONVERGENT B2, `(.L_x_1283) ;  /* 0x0000012000027945 */ /* 0x000fe20003800200 */
[----:B012-4-:R-:W-:Y:S02]  /*374d0*/  LOP3.LUT R13, R39, 0x7ffffff0, RZ, 0xc0, !PT ;  /* 0x7ffffff0270d7812 */ /* 0x017fe400078ec0ff */
[C---:B------:R-:W-:Y:S02]  /*374e0*/  LOP3.LUT R14, R26.reuse, 0xf, RZ, 0xc0, !PT ;  /* 0x0000000f1a0e7812 */ /* 0x040fe400078ec0ff */
[----:B------:R-:W-:-:S03]  /*374f0*/  LOP3.LUT R26, R26, 0x3, RZ, 0xc0, !PT ;  /* 0x000000031a1a7812 */ /* 0x000fc600078ec0ff */
[----:B------:R-:W-:Y:S01]  /*37500*/  VIADD R12, R14, 0xffffffff ;  /* 0xffffffff0e0c7836 */ /* 0x000fe20000000000 */
[----:B------:R-:W-:-:S04]  /*37510*/  ISETP.NE.AND P1, PT, R26, RZ, PT ;  /* 0x000000ff1a00720c */ /* 0x000fc80003f25270 */
[----:B------:R-:W-:Y:S02]  /*37520*/  ISETP.GE.U32.AND P0, PT, R12, 0x3, PT ;  /* 0x000000030c00780c */ /* 0x000fe40003f06070 */
[----:B------:R-:W-:-:S11]  /*37530*/  MOV R12, RZ ;  /* 0x000000ff000c7202 */ /* 0x000fd60000000f00 */
[----:B------:R-:W-:Y:S05]  /*37540*/  @!P0 BRA `(.L_x_1284) ;  /* 0x0000000000248947 */ /* 0x000fea0003800000 */
[----:B------:R-:W-:Y:S01]  /*37550*/  LOP3.LUT R12, R14, 0xc, RZ, 0xc0, !PT ;  /* 0x0000000c0e0c7812 */ /* 0x000fe200078ec0ff */
[----:B------:R-:W-:-:S07]  /*37560*/  IMAD.MOV.U32 R14, RZ, RZ, RZ ;  /* 0x000000ffff0e7224 */ /* 0x000fce00078e00ff */
.L_x_1285:
[----:B0-----:R-:W-:-:S06]  /*37570*/  IADD3 R15, PT, PT, R1, R13, R14 ;  /* 0x0000000d010f7210 */ /* 0x001fcc0007ffe00e */
[----:B------:R-:W2:Y:S01]  /*37580*/  LDL R15, [R15] ;  /* 0x000000000f0f7983 */ /* 0x000ea20000100800 */
[----:B------:R-:W-:Y:S01]  /*37590*/  IMAD.IADD R16, R1, 0x1, R14 ;  /* 0x0000000101107824 */ /* 0x000fe200078e020e */
[----:B------:R-:W-:-:S04]  /*375a0*/  IADD3 R14, PT, PT, R14, 0x4, RZ ;  /* 0x000000040e0e7810 */ /* 0x000fc80007ffe0ff */
[----:B------:R-:W-:Y:S01]  /*375b0*/  ISETP.NE.AND P0, PT, R14, R12, PT ;  /* 0x0000000c0e00720c */ /* 0x000fe20003f05270 */
[----:B--2---:R0:W-:-:S12]  /*375c0*/  STL [R16+0x90], R15 ;  /* 0x0000900f10007387 */ /* 0x0041d80000100800 */
[----:B------:R-:W-:Y:S05]  /*375d0*/  @P0 BRA `(.L_x_1285) ;  /* 0xfffffffc00e40947 */ /* 0x000fea000383ffff */
.L_x_1284:
[----:B------:R-:W-:Y:S05]  /*375e0*/  BSYNC.RECONVERGENT B2 ;  /* 0x0000000000027941 */ /* 0x000fea0003800200 */
.L_x_1283:
        /* <DEDUP_REMOVED lines=15> */
.L_x_1287:
[----:B------:R-:W-:Y:S05]  /*376e0*/  BSYNC.RECONVERGENT B2 ;  /* 0x0000000000027941 */ /* 0x000fea0003800200 */
.L_x_1286:
[----:B------:R-:W-:Y:S01]  /*376f0*/  ISETP.GT.AND P0, PT, R18, 0x7, PT ;  /* 0x000000071200780c */ /* 0x000fe20003f04270 */
[----:B------:R-:W-:Y:S04]  /*37700*/  BSSY.RECONVERGENT B2, `(.L_x_1288) ;  /* 0x000006b000027945 */ /* 0x000fe80003800200 */
[----:B------:R-:W-:Y:S01]  /*37710*/  BSSY.RELIABLE B3, `(.L_x_1289) ;  /* 0x0000065000037945 */ /* 0x000fe20003800100 */
[----:B0123--:R-:W-:Y:S02]  /*37720*/  HFMA2 R15, -RZ, RZ, 0, 0 ;  /* 0x00000000ff0f7431 */ /* 0x00ffe400000001ff */
        /* <DEDUP_REMOVED lines=10> */
.L_x_1291:
[----:B------:R-:W-:-:S13]  /*377d0*/  ISETP.GT.AND P0, PT, R18, 0x5, PT ;  /* 0x000000051200780c */ /* 0x000fda0003f04270 */
[----:B------:R-:W-:Y:S05]  /*377e0*/  @P0 BRA `(.L_x_1295) ;  /* 0x00000000000c0947 */ /* 0x000fea0003800000 */
[----:B------:R-:W-:-:S13]  /*377f0*/  ISETP.NE.AND P0, PT, R18, 0x4, PT ;  /* 0x000000041200780c */ /* 0x000fda0003f05270 */
[----:B------:R-:W-:Y:S05]  /*37800*/  @!P0 BRA `(.L_x_1296) ;  /* 0x0000000400348947 */ /* 0x000fea0003800000 */
[----:B------:R-:W-:Y:S05]  /*37810*/  BRA `(.L_x_1297) ;  /* 0x0000000400287947 */ /* 0x000fea0003800000 */
.L_x_1295:
[----:B------:R-:W-:-:S13]  /*37820*/  ISETP.NE.AND P0, PT, R18, 0x6, PT ;  /* 0x000000061200780c */ /* 0x000fda0003f05270 */
[----:B------:R-:W-:Y:S05]  /*37830*/  @!P0 BRA `(.L_x_1298) ;  /* 0x0000000400148947 */ /* 0x000fea0003800000 */
[----:B------:R-:W-:Y:S05]  /*37840*/  BRA `(.L_x_1299) ;  /* 0x0000000400047947 */ /* 0x000fea0003800000 */
.L_x_1290:
        /* <DEDUP_REMOVED lines=10> */
.L_x_1303:
[----:B------:R-:W-:-:S13]  /*378f0*/  ISETP.NE.AND P0, PT, R18, 0xa, PT ;  /* 0x0000000a1200780c */ /* 0x000fda0003f05270 */
[----:B------:R-:W-:Y:S05]  /*37900*/  @!P0 BRA `(.L_x_1306) ;  /* 0x0000000000708947 */ /* 0x000fea0003800000 */
[----:B------:R-:W-:Y:S05]  /*37910*/  BRA `(.L_x_1307) ;  /* 0x00000000005c7947 */ /* 0x000fea0003800000 */
.L_x_1302:
        /* <DEDUP_REMOVED lines=8> */
.L_x_1310:
[----:B------:R-:W-:Y:S01]  /*379a0*/  ISETP.NE.AND P0, PT, R18, 0xe, PT ;  /* 0x0000000e1200780c */ /* 0x000fe20003f05270 */
[----:B------:R-:W2:-:S12]  /*379b0*/  LDL.U8 R14, [R1+0x9d] ;  /* 0x00009d00010e7983 */ /* 0x000e980000100000 */
[----:B------:R-:W3:Y:S01]  /*379c0*/  @P0 LDL.U8 R12, [R1+0x9e] ;  /* 0x00009e00010c0983 */ /* 0x000ee20000100000 */
[----:B------:R-:W-:Y:S01]  /*379d0*/  @P0 MOV R17, RZ ;  /* 0x000000ff00110202 */ /* 0x000fe20000000f00 */
[----:B--2---:R-:W-:Y:S02]  /*379e0*/  IMAD.SHL.U32 R14, R14, 0x100, RZ ;  /* 0x000001000e0e7824 */ /* 0x004fe400078e00ff */
[----:B---3--:R-:W-:-:S05]  /*379f0*/  @P0 IMAD.U32 R15, R12, 0x10000, RZ ;  /* 0x000100000c0f0824 */ /* 0x008fca00078e00ff */
[----:B------:R-:W-:-:S07]  /*37a00*/  LOP3.LUT R15, R14, R15, RZ, 0x3c, !PT ;  /* 0x0000000f0e0f7212 */ /* 0x000fce00078e3cff */
.L_x_1312:
[----:B------:R-:W-:Y:S05]  /*37a10*/  BSYNC.RELIABLE B7 ;  /* 0x0000000000077941 */ /* 0x000fea0003800100 */
.L_x_1309:
[----:B------:R-:W2:Y:S02]  /*37a20*/  LDL.U8 R12, [R1+0x9c] ;  /* 0x00009c00010c7983 */ /* 0x000ea40000100000 */
[----:B--2---:R-:W-:-:S07]  /*37a30*/  LOP3.LUT R15, R12, R15, RZ, 0x3c, !PT ;  /* 0x0000000f0c0f7212 */ /* 0x004fce00078e3cff */
.L_x_1311:
[----:B------:R-:W-:Y:S05]  /*37a40*/  BSYNC.RECONVERGENT B6 ;  /* 0x0000000000067941 */ /* 0x000fea0003800200 */
.L_x_1308:
[----:B------:R-:W2:Y:S02]  /*37a50*/  LDL.U8 R12, [R1+0x9b] ;  /* 0x00009b00010c7983 */ /* 0x000ea40000100000 */
[----:B--2---:R-:W-:-:S03]  /*37a60*/  IMAD.WIDE.U32 R12, R12, 0x1000000, RZ ;  /* 0x010000000c0c7825 */ /* 0x004fc600078e00ff */
[----:B------:R-:W-:Y:S02]  /*37a70*/  LOP3.LUT R17, R12, R17, RZ, 0x3c, !PT ;  /* 0x000000110c117212 */ /* 0x000fe400078e3cff */
[----:B------:R-:W-:-:S07]  /*37a80*/  LOP3.LUT R15, R13, R15, RZ, 0x3c, !PT ;  /* 0x0000000f0d0f7212 */ /* 0x000fce00078e3cff */
.L_x_1307:
[----:B------:R-:W2:Y:S02]  /*37a90*/  LDL.U8 R12, [R1+0x9a] ;  /* 0x00009a00010c7983 */ /* 0x000ea40000100000 */
[----:B--2---:R-:W-:-:S03]  /*37aa0*/  IMAD.WIDE.U32 R12, R12, 0x10000, RZ ;  /* 0x000100000c0c7825 */ /* 0x004fc600078e00ff */
[----:B------:R-:W-:Y:S02]  /*37ab0*/  LOP3.LUT R17, R12, R17, RZ, 0x3c, !PT ;  /* 0x000000110c117212 */ /* 0x000fe400078e3cff */
[----:B------:R-:W-:-:S07]  /*37ac0*/  LOP3.LUT R15, R13, R15, RZ, 0x3c, !PT ;  /* 0x0000000f0d0f7212 */ /* 0x000fce00078e3cff */
.L_x_1306:
[----:B------:R-:W2:Y:S02]  /*37ad0*/  LDL.U8 R12, [R1+0x99] ;  /* 0x00009900010c7983 */ /* 0x000ea40000100000 */
[----:B--2---:R-:W-:-:S03]  /*37ae0*/  IMAD.WIDE.U32 R12, R12, 0x100, RZ ;  /* 0x000001000c0c7825 */ /* 0x004fc600078e00ff */
[----:B------:R-:W-:Y:S02]  /*37af0*/  LOP3.LUT R17, R12, R17, RZ, 0x3c, !PT ;  /* 0x000000110c117212 */ /* 0x000fe400078e3cff */
[----:B------:R-:W-:-:S07]  /*37b00*/  LOP3.LUT R15, R13, R15, RZ, 0x3c, !PT ;  /* 0x0000000f0d0f7212 */ /* 0x000fce00078e3cff */
.L_x_1305:
[----:B------:R-:W-:Y:S05]  /*37b10*/  BSYNC.RELIABLE B5 ;  /* 0x0000000000057941 */ /* 0x000fea0003800100 */
.L_x_1301:
        /* <DEDUP_REMOVED lines=16> */
.L_x_1304:
[----:B------:R-:W-:Y:S05]  /*37c20*/  BSYNC.RECONVERGENT B4 ;  /* 0x0000000000047941 */ /* 0x000fea0003800200 */
.L_x_1300:
[----:B------:R-:W2:Y:S01]  /*37c30*/  LDL.U8 R15, [R1+0x97] ;  /* 0x00009700010f7983 */ /* 0x000ea20000100000 */
[----:B------:R-:W-:Y:S02]  /*37c40*/  HFMA2 R17, -RZ, RZ, 0, 0 ;  /* 0x00000000ff117431 */ /* 0x000fe400000001ff */
[----:B--2---:R-:W-:-:S07]  /*37c50*/  IMAD.SHL.U32 R15, R15, 0x1000000, RZ ;  /* 0x010000000f0f7824 */ /* 0x004fce00078e00ff */
.L_x_1299:
[----:B------:R-:W2:Y:S02]  /*37c60*/  LDL.U8 R12, [R1+0x96] ;  /* 0x00009600010c7983 */ /* 0x000ea40000100000 */
[----:B--2---:R-:W-:-:S05]  /*37c70*/  IMAD.U32 R12, R12, 0x10000, RZ ;  /* 0x000100000c0c7824 */ /* 0x004fca00078e00ff */
[----:B------:R-:W-:-:S07]  /*37c80*/  LOP3.LUT R15, R12, R15, RZ, 0x3c, !PT ;  /* 0x0000000f0c0f7212 */ /* 0x000fce00078e3cff */
.L_x_1298:
[----:B------:R-:W2:Y:S02]  /*37c90*/  LDL.U8 R12, [R1+0x95] ;  /* 0x00009500010c7983 */ /* 0x000ea40000100000 */
[----:B--2---:R-:W-:-:S04]  /*37ca0*/  SHF.L.U32 R12, R12, 0x8, RZ ;  /* 0x000000080c0c7819 */ /* 0x004fc800000006ff */
[----:B------:R-:W-:-:S07]  /*37cb0*/  LOP3.LUT R15, R12, R15, RZ, 0x3c, !PT ;  /* 0x0000000f0c0f7212 */ /* 0x000fce00078e3cff */
.L_x_1297:
[----:B------:R-:W2:Y:S02]  /*37cc0*/  LDL.U8 R12, [R1+0x94] ;  /* 0x00009400010c7983 */ /* 0x000ea40000100000 */
[----:B--2---:R-:W-:-:S07]  /*37cd0*/  LOP3.LUT R15, R12, R15, RZ, 0x3c, !PT ;  /* 0x0000000f0c0f7212 */ /* 0x004fce00078e3cff */
.L_x_1296:
[----:B------:R-:W2:Y:S02]  /*37ce0*/  LDL.U8 R12, [R1+0x93] ;  /* 0x00009300010c7983 */ /* 0x000ea40000100000 */
[----:B--2---:R-:W-:-:S03]  /*37cf0*/  IMAD.WIDE.U32 R12, R12, 0x1000000, RZ ;  /* 0x010000000c0c7825 */ /* 0x004fc600078e00ff */
[----:B------:R-:W-:Y:S02]  /*37d00*/  LOP3.LUT R17, R12, R17, RZ, 0x3c, !PT ;  /* 0x000000110c117212 */ /* 0x000fe400078e3cff */
[----:B------:R-:W-:-:S07]  /*37d10*/  LOP3.LUT R15, R13, R15, RZ, 0x3c, !PT ;  /* 0x0000000f0d0f7212 */ /* 0x000fce00078e3cff */
.L_x_1294:
[----:B------:R-:W2:Y:S02]  /*37d20*/  LDL.U8 R12, [R1+0x92] ;  /* 0x00009200010c7983 */ /* 0x000ea40000100000 */
[----:B--2---:R-:W-:-:S03]  /*37d30*/  IMAD.WIDE.U32 R12, R12, 0x10000, RZ ;  /* 0x000100000c0c7825 */ /* 0x004fc600078e00ff */
[----:B------:R-:W-:Y:S02]  /*37d40*/  LOP3.LUT R17, R12, R17, RZ, 0x3c, !PT ;  /* 0x000000110c117212 */ /* 0x000fe400078e3cff */
[----:B------:R-:W-:-:S07]  /*37d50*/  LOP3.LUT R15, R13, R15, RZ, 0x3c, !PT ;  /* 0x0000000f0d0f7212 */ /* 0x000fce00078e3cff */
.L_x_1293:
[----:B------:R-:W-:Y:S05]  /*37d60*/  BSYNC.RELIABLE B3 ;  /* 0x0000000000037941 */ /* 0x000fea0003800100 */
.L_x_1289:
[----:B------:R-:W2:Y:S02]  /*37d70*/  LDL.U8 R12, [R1+0x91] ;  /* 0x00009100010c7983 */ /* 0x000ea40000100000 */
[----:B--2---:R-:W-:-:S03]  /*37d80*/  IMAD.WIDE.U32 R12, R12, 0x100, RZ ;  /* 0x000001000c0c7825 */ /* 0x004fc600078e00ff */
[----:B------:R-:W-:Y:S02]  /*37d90*/  LOP3.LUT R17, R12, R17, RZ, 0x3c, !PT ;  /* 0x000000110c117212 */ /* 0x000fe400078e3cff */
[----:B------:R-:W-:-:S07]  /*37da0*/  LOP3.LUT R15, R13, R15, RZ, 0x3c, !PT ;  /* 0x0000000f0d0f7212 */ /* 0x000fce00078e3cff */
.L_x_1292:
[----:B------:R-:W-:Y:S05]  /*37db0*/  BSYNC.RECONVERGENT B2 ;  /* 0x0000000000027941 */ /* 0x000fea0003800200 */
.L_x_1288:
        /* <DEDUP_REMOVED lines=18> */
.L_x_1282:
[----:B------:R-:W-:Y:S05]  /*37ee0*/  BSYNC.RECONVERGENT B1 ;  /* 0x0000000000017941 */ /* 0x000fea0003800200 */
.L_x_1281:
[-C--:B------:R-:W-:Y:S01]  /*37ef0*/  LOP3.LUT R15, R46, R39.reuse, RZ, 0x3c, !PT ;  /* 0x000000272e0f7212 */ /* 0x080fe200078e3cff */
[----:B------:R-:W3:Y:S01]  /*37f00*/  LDCU UR4, c[0x0][0x3b4] ;  /* 0x00007680ff0477ac */ /* 0x000ee20008000800 */
[----:B------:R-:W-:-:S04]  /*37f10*/  LOP3.LUT R44, R44, R39, RZ, 0x3c, !PT ;  /* 0x000000272c2c7212 */ /* 0x000fc800078e3cff */
[----:B------:R-:W-:-:S05]  /*37f20*/  IADD3 R15, P0, PT, R44, R15, RZ ;  /* 0x0000000f2c0f7210 */ /* 0x000fca0007f1e0ff */
[----:B------:R-:W-:Y:S01]  /*37f30*/  IMAD.X R42, R42, 0x1, R43, P0 ;  /* 0x000000012a2a7824 */ /* 0x000fe200000e062b */
[----:B012-4-:R-:W-:-:S04]  /*37f40*/  IADD3 R13, P0, PT, R15, R44, RZ ;  /* 0x0000002c0f0d7210 */ /* 0x017fc80007f1e0ff */
[----:B------:R-:W-:Y:S02]  /*37f50*/  IADD3.X R43, PT, PT, R43, R42, RZ, P0, !PT ;  /* 0x0000002a2b2b7210 */ /* 0x000fe400007fe4ff */
[----:B------:R-:W-:Y:S01]  /*37f60*/  SHF.R.U32.HI R14, RZ, 0x1, R42 ;  /* 0x00000001ff0e7819 */ /* 0x000fe2000001162a */
[----:B---3--:R-:W-:Y:S01]  /*37f70*/  UISETP.GE.AND UP0, UPT, UR4, 0x1, UPT ;  /* 0x000000010400788c */ /* 0x008fe2000bf06270 */
        /* <DEDUP_REMOVED lines=35> */
[----:B------:R-:W-:-:S12]  /*381b0*/  IMAD.MOV.U32 R20, RZ, RZ, RZ ;  /* 0x000000ffff147224 */ /* 0x000fd800078e00ff */
[----:B------:R-:W-:Y:S05]  /*381c0*/  @!P0 BRA `(.L_x_1314) ;  /* 0x00000014000c8947 */ /* 0x000fea0003800000 */
[----:B------:R-:W-:-:S07]  /*381d0*/  IMAD.MOV.U32 R20, RZ, RZ, RZ ;  /* 0x000000ffff147224 */ /* 0x000fce00078e00ff */
.L_x_1339:
[----:B------:R-:W2:Y:S04]  /*381e0*/  LDG.E.64 R16, desc[UR8][R40.64] ;  /* 0x0000000828107981 */ /* 0x000ea8000c1e1b00 */
[----:B01----:R-:W2:Y:S01]  /*381f0*/  LDG.E.64 R12, desc[UR8][R40.64+0x40] ;  /* 0x00004008280c7981 */ /* 0x003ea2000c1e1b00 */
        /* <DEDUP_REMOVED lines=19> */
[----:B------:R-:W-:Y:S02]  /*38330*/  IMAD.MOV R13, RZ, RZ, -R12 ;  /* 0x000000ffff0d7224 */ /* 0x000fe400078e0a0c */
[----:B------:R-:W-:Y:S02]  /*38340*/  IMAD.MOV.U32 R17, RZ, RZ, RZ ;  /* 0x000000ffff117224 */ /* 0x000fe400078e00ff */
[----:B------:R-:W-:-:S05]  /*38350*/  IMAD R16, R13, UR4, R16 ;  /* 0x000000040d107c24 */ /* 0x000fca000f8e0210 */
[----:B------:R-:W-:-:S13]  /*38360*/  ISETP.GE.U32.AND P0, PT, R16, UR4, PT ;  /* 0x0000000410007c0c */ /* 0x000fda000bf06070 */
[----:B------:R-:W-:-:S05]  /*38370*/  @P0 VIADD R16, R16, -UR4 ;  /* 0x8000000410100c36 */ /* 0x000fca0008000000 */
[----:B------:R-:W-:-:S13]  /*38380*/  ISETP.GE.U32.AND P0, PT, R16, UR4, PT ;  /* 0x0000000410007c0c */ /* 0x000fda000bf06070 */
[----:B------:R-:W-:Y:S02]  /*38390*/  @P0 IADD3 R16, PT, PT, R16, -UR4, RZ ;  /* 0x8000000410100c10 */ /* 0x000fe4000fffe0ff */
[----:B------:R-:W-:Y:S01]  /*383a0*/  @!P1 LOP3.LUT R16, RZ, UR4, RZ, 0x33, !PT ;  /* 0x00000004ff109c12 */ /* 0x000fe2000f8e33ff */
[----:B------:R-:W-:Y:S06]  /*383b0*/  BRA `(.L_x_1317) ;  /* 0x0000000000087947 */ /* 0x000fec0003800000 */
.L_x_1316:
[----:B------:R-:W-:-:S07]  /*383c0*/  MOV R12, 0x383e0 ;  /* 0x000383e0000c7802 */ /* 0x000fce0000000f00 */
[----:B------:R-:W-:Y:S05]  /*383d0*/  CALL.REL.NOINC `($__internal_4_$__cuda_sm20_rem_u64) ;  /* 0x0000012400587944 */ /* 0x000fea0003c00000 */
.L_x_1317:
[----:B------:R-:W-:Y:S05]  /*383e0*/  BSYNC.RECONVERGENT B1 ;  /* 0x0000000000017941 */ /* 0x000fea0003800200 */
.L_x_1315:
[----:B------:R-:W0:Y:S01]  /*383f0*/  LDCU.64 UR4, c[0x0][0x390] ;  /* 0x00007200ff0477ac */ /* 0x000e220008000a00 */
[----:B------:R-:W-:Y:S01]  /*38400*/  IMAD.MOV.U32 R12, RZ, RZ, 0x1 ;  /* 0x00000001ff0c7424 */ /* 0x000fe200078e00ff */
[----:B0-----:R-:W-:-:S04]  /*38410*/  IADD3 R14, P0, PT, R16, UR4, RZ ;  /* 0x00000004100e7c10 */ /* 0x001fc8000ff1e0ff */
[----:B------:R-:W-:Y:S02]  /*38420*/  IADD3.X R15, PT, PT, R17, UR5, RZ, P0, !PT ;  /* 0x00000005110f7c10 */ /* 0x000fe400087fe4ff */
[----:B------:R-:W-:-:S05]  /*38430*/  PRMT R17, R12, 0x7610, R17 ;  /* 0x000076100c117816 */ /* 0x000fca0000000011 */
        /* <DEDUP_REMOVED lines=23> */
[----:B------:R-:W-:Y:S02]  /*385b0*/  IMAD.MOV R13, RZ, RZ, -R12 ;  /* 0x000000ffff0d7224 */ /* 0x000fe400078e0a0c */
[----:B------:R-:W-:Y:S02]  /*385c0*/  IMAD.MOV.U32 R17, RZ, RZ, RZ ;  /* 0x000000ffff117224 */ /* 0x000fe400078e00ff */
[----:B------:R-:W-:-:S05]  /*385d0*/  IMAD R16, R13, UR4, R16 ;  /* 0x000000040d107c24 */ /* 0x000fca000f8e0210 */
[----:B------:R-:W-:-:S13]  /*385e0*/  ISETP.GE.U32.AND P0, PT, R16, UR4, PT ;  /* 0x0000000410007c0c */ /* 0x000fda000bf06070 */
[----:B------:R-:W-:-:S04]  /*385f0*/  @P0 IADD3 R16, PT, PT, R16, -UR4, RZ ;  /* 0x8000000410100c10 */ /* 0x000fc8000fffe0ff */
[----:B------:R-:W-:-:S13]  /*38600*/  ISETP.GE.U32.AND P0, PT, R16, UR4, PT ;  /* 0x0000000410007c0c */ /* 0x000fda000bf06070 */
[----:B------:R-:W-:Y:S01]  /*38610*/  @P0 VIADD R16, R16, -UR4 ;  /* 0x8000000410100c36 */ /* 0x000fe20008000000 */
[----:B------:R-:W-:Y:S01]  /*38620*/  @!P1 LOP3.LUT R16, RZ, UR4, RZ, 0x33, !PT ;  /* 0x00000004ff109c12 */ /* 0x000fe2000f8e33ff */
[----:B------:R-:W-:Y:S06]  /*38630*/  BRA `(.L_x_1320) ;  /* 0x0000000000087947 */ /* 0x000fec0003800000 */
.L_x_1319:
[----:B------:R-:W-:-:S07]  /*38640*/  MOV R12, 0x38660 ;  /* 0x00038660000c7802 */ /* 0x000fce0000000f00 */
[----:B------:R-:W-:Y:S05]  /*38650*/  CALL.REL.NOINC `($__internal_4_$__cuda_sm20_rem_u64) ;  /* 0x0000012000b87944 */ /* 0x000fea0003c00000 */
.L_x_1320:
[----:B------:R-:W-:Y:S05]  /*38660*/  BSYNC.RECONVERGENT B1 ;  /* 0x0000000000017941 */ /* 0x000fea0003800200 */
.L_x_1318:
[----:B------:R-:W0:Y:S01]  /*38670*/  LDCU.64 UR4, c[0x0][0x390] ;  /* 0x00007200ff0477ac */ /* 0x000e220008000a00 */
[----:B------:R-:W-:Y:S01]  /*38680*/  HFMA2 R12, -RZ, RZ, 0, 5.9604644775390625e-08 ;  /* 0x00000001ff0c7431 */ /* 0x000fe200000001ff */
[----:B0-----:R-:W-:-:S04]  /*38690*/  IADD3 R14, P0, PT, R16, UR4, RZ ;  /* 0x00000004100e7c10 */ /* 0x001fc8000ff1e0ff */
[----:B------:R-:W-:Y:S02]  /*386a0*/  IADD3.X R15, PT, PT, R17, UR5, RZ, P0, !PT ;  /* 0x00000005110f7c10 */ /* 0x000fe400087fe4ff */
[----:B------:R-:W-:-:S05]  /*386b0*/  PRMT R17, R12, 0x7610, R17 ;  /* 0x000076100c117816 */ /* 0x000fca0000000011 */
        /* <DEDUP_REMOVED lines=22> */
[----:B------:R-:W-:Y:S01]  /*38820*/  IMAD.HI.U32 R12, R17, R16, RZ ;  /* 0x00000010110c7227 */ /* 0x000fe200078e00ff */
[----:B------:R-:W-:-:S04]  /*38830*/  MOV R17, RZ ;  /* 0x000000ff00117202 */ /* 0x000fc80000000f00 */
        /* <DEDUP_REMOVED lines=8> */
.L_x_1322:
[----:B------:R-:W-:-:S07]  /*388c0*/  MOV R12, 0x388e0 ;  /* 0x000388e0000c7802 */ /* 0x000fce0000000f00 */
[----:B------:R-:W-:Y:S05]  /*388d0*/  CALL.REL.NOINC `($__internal_4_$__cuda_sm20_rem_u64) ;  /* 0x0000012000187944 */ /* 0x000fea0003c00000 */
.L_x_1323:
[----:B------:R-:W-:Y:S05]  /*388e0*/  BSYNC.RECONVERGENT B1 ;  /* 0x0000000000017941 */ /* 0x000fea0003800200 */
.L_x_1321:
        /* <DEDUP_REMOVED lines=37> */
.L_x_1325:
[----:B------:R-:W-:-:S07]  /*38b40*/  MOV R12, 0x38b60 ;  /* 0x00038b60000c7802 */ /* 0x000fce0000000f00 */
[----:B------:R-:W-:Y:S05]  /*38b50*/  CALL.REL.NOINC `($__internal_4_$__cuda_sm20_rem_u64) ;  /* 0x0000011c00787944 */ /* 0x000fea0003c00000 */
.L_x_1326:
[----:B------:R-:W-:Y:S05]  /*38b60*/  BSYNC.RECONVERGENT B1 ;  /* 0x0000000000017941 */ /* 0x000fea0003800200 */
.L_x_1324:
        /* <DEDUP_REMOVED lines=37> */
.L_x_1328:
[----:B------:R-:W-:-:S07]  /*38dc0*/  MOV R12, 0x38de0 ;  /* 0x00038de0000c7802 */ /* 0x000fce0000000f00 */
[----:B------:R-:W-:Y:S05]  /*38dd0*/  CALL.REL.NOINC `($__internal_4_$__cuda_sm20_rem_u64) ;  /* 0x0000011800d87944 */ /* 0x000fea0003c00000 */
.L_x_1329:
[----:B------:R-:W-:Y:S05]  /*38de0*/  BSYNC.RECONVERGENT B1 ;  /* 0x0000000000017941 */ /* 0x000fea0003800200 */
.L_x_1327:
        /* <DEDUP_REMOVED lines=37> */
.L_x_1331:
[----:B------:R-:W-:-:S07]  /*39040*/  MOV R12, 0x39060 ;  /* 0x00039060000c7802 */ /* 0x000fce0000000f00 */
[----:B------:R-:W-:Y:S05]  /*39050*/  CALL.REL.NOINC `($__internal_4_$__cuda_sm20_rem_u64) ;  /* 0x0000011800387944 */ /* 0x000fea0003c00000 */
.L_x_1332:
[----:B------:R-:W-:Y:S05]  /*39060*/  BSYNC.RECONVERGENT B1 ;  /* 0x0000000000017941 */ /* 0x000fea0003800200 */
.L_x_1330:
        /* <DEDUP_REMOVED lines=37> */
.L_x_1334:
[----:B------:R-:W-:-:S07]  /*392c0*/  MOV R12, 0x392e0 ;  /* 0x000392e0000c7802 */ /* 0x000fce0000000f00 */
[----:B------:R-:W-:Y:S05]  /*392d0*/  CALL.REL.NOINC `($__internal_4_$__cuda_sm20_rem_u64) ;  /* 0x0000011400987944 */ /* 0x000fea0003c00000 */
.L_x_1335:
[----:B------:R-:W-:Y:S05]  /*392e0*/  BSYNC.RECONVERGENT B1 ;  /* 0x0000000000017941 */ /* 0x000fea0003800200 */
.L_x_1333:
        /* <DEDUP_REMOVED lines=37> */
.L_x_1337:
[----:B------:R-:W-:-:S07]  /*39540*/  MOV R12, 0x39560 ;  /* 0x00039560000c7802 */ /* 0x000fce0000000f00 */
[----:B------:R-:W-:Y:S05]  /*39550*/  CALL.REL.NOINC `($__internal_4_$__cuda_sm20_rem_u64) ;  /* 0x0000011000f87944 */ /* 0x000fea0003c00000 */
.L_x_1338:
[----:B------:R-:W-:Y:S05]  /*39560*/  BSYNC.RECONVERGENT B1 ;  /* 0x0000000000017941 */ /* 0x000fea0003800200 */
.L_x_1336:
        /* <DEDUP_REMOVED lines=8> */
[----:B------:R-:W-:-:S07]  /*395f0*/  IMAD.MOV.U32 R20, RZ, RZ, R5 ;  /* 0x000000ffff147224 */ /* 0x000fce00078e0005 */
.L_x_1314:
[----:B------:R-:W-:-:S13]  /*39600*/  ISETP.NE.AND P0, PT, R3, RZ, PT ;  /* 0x000000ff0300720c */ /* 0x000fda0003f05270 */
[----:B------:R-:W-:Y:S05]  /*39610*/  @!P0 BRA `(.L_x_1313) ;  /* 0x0000001000708947 */ /* 0x000fea0003800000 */
[----:B------:R-:W-:-:S13]  /*39620*/  ISETP.GE.U32.AND P0, PT, R8, 0x3, PT ;  /* 0x000000030800780c */ /* 0x000fda0003f06070 */
[----:B------:R-:W-:Y:S05]  /*39630*/  @!P0 BRA `(.L_x_1340) ;  /* 0x00000008007c8947 */ /* 0x000fea0003800000 */
        /* <DEDUP_REMOVED lines=30> */
.L_x_1342:
[----:B------:R-:W-:-:S07]  /*39820*/  MOV R12, 0x39840 ;  /* 0x00039840000c7802 */ /* 0x000fce0000000f00 */
[----:B------:R-:W-:Y:S05]  /*39830*/  CALL.REL.NOINC `($__internal_4_$__cuda_sm20_rem_u64) ;  /* 0x0000011000407944 */ /* 0x000fea0003c00000 */
.L_x_1343:
[----:B------:R-:W-:Y:S05]  /*39840*/  BSYNC.RECONVERGENT B1 ;  /* 0x0000000000017941 */ /* 0x000fea0003800200 */
.L_x_1341:
        /* <DEDUP_REMOVED lines=37> */
.L_x_1345:
[----:B------:R-:W-:-:S07]  /*39aa0*/  MOV R12, 0x39ac0 ;  /* 0x00039ac0000c7802 */ /* 0x000fce0000000f00 */
[----:B------:R-:W-:Y:S05]  /*39ab0*/  CALL.REL.NOINC `($__internal_4_$__cuda_sm20_rem_u64) ;  /* 0x0000010c00a07944 */ /* 0x000fea0003c00000 */
.L_x_1346:
[----:B------:R-:W-:Y:S05]  /*39ac0*/  BSYNC.RECONVERGENT B1 ;  /* 0x0000000000017941 */ /* 0x000fea0003800200 */
.L_x_1344:
        /* <DEDUP_REMOVED lines=37> */
.L_x_1348:
[----:B------:R-:W-:-:S07]  /*39d20*/  MOV R12, 0x39d40 ;  /* 0x00039d40000c7802 */ /* 0x000fce0000000f00 */
[----:B------:R-:W-:Y:S05]  /*39d30*/  CALL.REL.NOINC `($__internal_4_$__cuda_sm20_rem_u64) ;  /* 0x0000010c00007944 */ /* 0x000fea0003c00000 */
.L_x_1349:
[----:B------:R-:W-:Y:S05]  /*39d40*/  BSYNC.RECONVERGENT B1 ;  /* 0x0000000000017941 */ /* 0x000fea0003800200 */
.L_x_1347:
        /* <DEDUP_REMOVED lines=37> */
.L_x_1351:
[----:B------:R-:W-:-:S07]  /*39fa0*/  MOV R12, 0x39fc0 ;  /* 0x00039fc0000c7802 */ /* 0x000fce0000000f00 */
[----:B------:R-:W-:Y:S05]  /*39fb0*/  CALL.REL.NOINC `($__internal_4_$__cuda_sm20_rem_u64) ;  /* 0x0000010800607944 */ /* 0x000fea0003c00000 */
.L_x_1352:
[----:B------:R-:W-:Y:S05]  /*39fc0*/  BSYNC.RECONVERGENT B1 ;  /* 0x0000000000017941 */ /* 0x000fea0003800200 */
.L_x_1350:
[----:B------:R-:W0:Y:S01]  /*39fd0*/  LDCU.64 UR4, c[0x0][0x390] ;  /* 0x00007200ff0477ac */ /* 0x000e220008000a00 */
[----:B------:R-:W-:Y:S01]  /*39fe0*/  IMAD.MOV.U32 R14, RZ, RZ, 0x1 ;  /* 0x00000001ff0e7424 */ /* 0x000fe200078e00ff */
[----:B------:R-:W-:Y:S02]  /*39ff0*/  IADD3 R20, PT, PT, R20, 0x4, RZ ;  /* 0x0000000414147810 */ /* 0x000fe40007ffe0ff */
[----:B0-----:R-:W-:-:S04]  /*3a000*/  IADD3 R12, P0, PT, R16, UR4, RZ ;  /* 0x00000004100c7c10 */ /* 0x001fc8000ff1e0ff */
[----:B------:R-:W-:-:S05]  /*3a010*/  IADD3.X R13, PT, PT, R17, UR5, RZ, P0, !PT ;  /* 0x00000005110d7c10 */ /* 0x000fca00087fe4ff */
[----:B------:R2:W-:Y:S04]  /*3a020*/  STG.E.U8 desc[UR8][R12.64], R14 ;  /* 0x0000000e0c007986 */ /* 0x0005e8000c101108 */
.L_x_1340:
[----:B------:R-:W-:-:S13]  /*3a030*/  ISETP.NE.AND P0, PT, R4, RZ, PT ;  /* 0x000000ff0400720c */ /* 0x000fda0003f05270 */
[----:B------:R-:W-:Y:S05]  /*3a040*/  @!P0 BRA `(.L_x_1313) ;  /* 0x0000000400e48947 */ /* 0x000fea0003800000 */
[----:B------:R-:W-:-:S13]  /*3a050*/  ISETP.NE.AND P0, PT, R9, RZ, PT ;  /* 0x000000ff0900720c */ /* 0x000fda0003f05270 */
[----:B------:R-:W-:Y:S05]  /*3a060*/  @!P0 BRA `(.L_x_1353) ;  /* 0x00000004003c8947 */ /* 0x000fea0003800000 */
[----:B------:R-:W3:Y:S04]  /*3a070*/  LDG.E.64 R16, desc[UR8][R40.64] ;  /* 0x0000000828107981 */ /* 0x000ee8000c1e1b00 */
[----:B012---:R-:W3:Y:S01]  /*3a080*/  LDG.E.64 R12, desc[UR8][R40.64+0x40] ;  /* 0x00004008280c7981 */ /* 0x007ee2000c1e1b00 */
[----:B------:R-:W-:Y:S01]  /*3a090*/  LOP3.LUT R15, R20, 0xff, RZ, 0xc0, !PT ;  /* 0x000000ff140f7812 */ /* 0x000fe200078ec0ff */
[----:B------:R-:W-:Y:S04]  /*3a0a0*/  BSSY.RECONVERGENT B1, `(.L_x_1354) ;  /* 0x000001d000017945 */ /* 0x000fe80003800200 */
[----:B---3--:R-:W-:-:S04]  /*3a0b0*/  IMAD.WIDE.U32 R16, R15, R12, R16 ;  /* 0x0000000c0f107225 */ /* 0x008fc800078e0010 */
        /* <DEDUP_REMOVED lines=25> */
.L_x_1355:
[----:B------:R-:W-:-:S07]  /*3a250*/  MOV R12, 0x3a270 ;  /* 0x0003a270000c7802 */ /* 0x000fce0000000f00 */
[----:B------:R-:W-:Y:S05]  /*3a260*/  CALL.REL.NOINC `($__internal_4_$__cuda_sm20_rem_u64) ;  /* 0x0000010400b47944 */ /* 0x000fea0003c00000 */
.L_x_1356:
[----:B------:R-:W-:Y:S05]  /*3a270*/  BSYNC.RECONVERGENT B1 ;  /* 0x0000000000017941 */ /* 0x000fea0003800200 */
.L_x_1354:
        /* <DEDUP_REMOVED lines=37> */
.L_x_1358:
[----:B------:R-:W-:-:S07]  /*3a4d0*/  MOV R12, 0x3a4f0 ;  /* 0x0003a4f0000c7802 */ /* 0x000fce0000000f00 */
[----:B------:R-:W-:Y:S05]  /*3a4e0*/  CALL.REL.NOINC `($__internal_4_$__cuda_sm20_rem_u64) ;  /* 0x0000010400147944 */ /* 0x000fea0003c00000 */
.L_x_1359:
[----:B------:R-:W-:Y:S05]  /*3a4f0*/  BSYNC.RECONVERGENT B1 ;  /* 0x0000000000017941 */ /* 0x000fea0003800200 */
.L_x_1357:
[----:B------:R-:W0:Y:S01]  /*3a500*/  LDCU.64 UR4, c[0x0][0x390] ;  /* 0x00007200ff0477ac */ /* 0x000e220008000a00 */
[----:B------:R-:W-:Y:S02]  /*3a510*/  IMAD.MOV.U32 R14, RZ, RZ, 0x1 ;  /* 0x00000001ff0e7424 */ /* 0x000fe400078e00ff */
[----:B------:R-:W-:Y:S01]  /*3a520*/  VIADD R20, R20, 0x2 ;  /* 0x0000000214147836 */ /* 0x000fe20000000000 */
[----:B0-----:R-:W-:-:S04]  /*3a530*/  IADD3 R12, P0, PT, R16, UR4, RZ ;  /* 0x00000004100c7c10 */ /* 0x001fc8000ff1e0ff */
[----:B------:R-:W-:-:S05]  /*3a540*/  IADD3.X R13, PT, PT, R17, UR5, RZ, P0, !PT ;  /* 0x00000005110d7c10 */ /* 0x000fca00087fe4ff */
[----:B------:R3:W-:Y:S04]  /*3a550*/  STG.E.U8 desc[UR8][R12.64], R14 ;  /* 0x0000000e0c007986 */ /* 0x0007e8000c101108 */
.L_x_1353:
[----:B------:R-:W-:-:S13]  /*3a560*/  ISETP.NE.AND P0, PT, R6, RZ, PT ;  /* 0x000000ff0600720c */ /* 0x000fda0003f05270 */
[----:B------:R-:W-:Y:S05]  /*3a570*/  @!P0 BRA `(.L_x_1313) ;  /* 0x0000000000988947 */ /* 0x000fea0003800000 */
        /* <DEDUP_REMOVED lines=30> */
.L_x_1361:
[----:B------:R-:W-:-:S07]  /*3a760*/  MOV R12, 0x3a780 ;  /* 0x0003a780000c7802 */ /* 0x000fce0000000f00 */
[----:B------:R-:W-:Y:S05]  /*3a770*/  CALL.REL.NOINC `($__internal_4_$__cuda_sm20_rem_u64) ;  /* 0x0000010000707944 */ /* 0x000fea0003c00000 */
.L_x_1362:
[----:B------:R-:W-:Y:S05]  /*3a780*/  BSYNC.RECONVERGENT B1 ;  /* 0x0000000000017941 */ /* 0x000fea0003800200 */
.L_x_1360:
[----:B------:R-:W0:Y:S01]  /*3a790*/  LDCU.64 UR4, c[0x0][0x390] ;  /* 0x00007200ff0477ac */ /* 0x000e220008000a00 */
[----:B------:R-:W-:Y:S01]  /*3a7a0*/  IMAD.MOV.U32 R14, RZ, RZ, 0x1 ;  /* 0x00000001ff0e7424 */ /* 0x000fe200078e00ff */
[----:B0-----:R-:W-:-:S04]  /*3a7b0*/  IADD3 R12, P0, PT, R16, UR4, RZ ;  /* 0x00000004100c7c10 */ /* 0x001fc8000ff1e0ff */
[----:B------:R-:W-:-:S05]  /*3a7c0*/  IADD3.X R13, PT, PT, R17, UR5, RZ, P0, !PT ;  /* 0x00000005110d7c10 */ /* 0x000fca00087fe4ff */
[----:B------:R4:W-:Y:S04]  /*3a7d0*/  STG.E.U8 desc[UR8][R12.64], R14 ;  /* 0x0000000e0c007986 */ /* 0x0009e8000c101108 */
.L_x_1313:
[----:B01234-:R-:W-:Y:S01]  /*3a7e0*/  LEA R13, R38, 0x1, 0x1 ;  /* 0x00000001260d7811 */ /* 0x01ffe200078e08ff */
[----:B------:R-:W-:Y:S03]  /*3a7f0*/  BSSY.RECONVERGENT B1, `(.L_x_1363) ;  /* 0x0000a87000017945 */ /* 0x000fe60003800200 */
[----:B------:R-:W-:-:S13]  /*3a800*/  ISETP.NE.AND P0, PT, R24, R13, PT ;  /* 0x0000000d1800720c */ /* 0x000fda0003f05270 */
[----:B------:R-:W-:Y:S05]  /*3a810*/  @P0 BRA `(.L_x_1364) ;  /* 0x0000005400080947 */ /* 0x000fea0003800000 */
[----:B------:R-:W-:Y:S01]  /*3a820*/  IADD3 R19, P0, PT, R27, R34, RZ ;  /* 0x000000221b137210 */ /* 0x000fe20007f1e0ff */
[----:B------:R-:W-:Y:S01]  /*3a830*/  HFMA2 R42, -RZ, RZ, 0, 0 ;  /* 0x00000000ff2a7431 */ /* 0x000fe200000001ff */
[----:B------:R-:W-:Y:S01]  /*3a840*/  BSSY.RECONVERGENT B2, `(.L_x_1365) ;  /* 0x0000022000027945 */ /* 0x000fe20003800200 */
[----:B------:R-:W-:Y:S01]  /*3a850*/  IMAD.MOV.U32 R18, RZ, RZ, 0x1 ;  /* 0x00000001ff127424 */ /* 0x000fe200078e00ff */
[----:B------:R-:W-:Y:S01]  /*3a860*/  IADD3.X R12, PT, PT, R25, R32, RZ, P0, !PT ;  /* 0x00000020190c7210 */ /* 0x000fe200007fe4ff */
[----:B------:R-:W-:-:S03]  /*3a870*/  IMAD.SHL.U32 R21, R19, 0x2, RZ ;  /* 0x0000000213157824 */ /* 0x000fc600078e00ff */
[----:B------:R-:W-:Y:S01]  /*3a880*/  SHF.L.U64.HI R19, R19, 0x1, R12 ;  /* 0x0000000113137819 */ /* 0x000fe2000001020c */
[----:B------:R-:W-:-:S04]  /*3a890*/  IMAD.MOV.U32 R23, RZ, RZ, R21 ;  /* 0x000000ffff177224 */ /* 0x000fc800078e0015 */
[----:B------:R-:W-:-:S07]  /*3a8a0*/  IMAD.MOV.U32 R25, RZ, RZ, R19 ;  /* 0x000000ffff197224 */ /* 0x000fce00078e0013 */
.L_x_1366:
[C---:B------:R-:W-:Y:S01]  /*3a8b0*/  IMAD.WIDE.U32 R12, R25.reuse, 0x66666667, RZ ;  /* 0x66666667190c7825 */ /* 0x040fe200078e00ff */
[----:B------:R-:W-:Y:S02]  /*3a8c0*/  ISETP.LT.AND P1, PT, R25, RZ, PT ;  /* 0x000000ff1900720c */ /* 0x000fe40003f21270 */
[----:B------:R-:W-:Y:S01]  /*3a8d0*/  PRMT R39, R18, 0x7610, R39 ;  /* 0x0000761012277816 */ /* 0x000fe20000000027 */
[----:B------:R-:W-:-:S04]  /*3a8e0*/  IMAD.WIDE.U32 R16, R23, 0x66666667, RZ ;  /* 0x6666666717107825 */ /* 0x000fc800078e00ff */
[----:B------:R-:W-:-:S04]  /*3a8f0*/  IMAD.WIDE.U32 R12, P0, R23, 0x66666666, R12 ;  /* 0x66666666170c7825 */ /* 0x000fc8000780000c */
[----:B------:R-:W-:Y:S01]  /*3a900*/  IMAD.MOV.U32 R14, RZ, RZ, R13 ;  /* 0x000000ffff0e7224 */ /* 0x000fe200078e000d */
[----:B------:R-:W-:Y:S01]  /*3a910*/  IADD3.X R15, PT, PT, RZ, RZ, RZ, P0, !PT ;  /* 0x000000ffff0f7210 */ /* 0x000fe200007fe4ff */
[----:B------:R-:W-:Y:S01]  /*3a920*/  IMAD.MOV.U32 R20, RZ, RZ, R42 ;  /* 0x000000ffff147224 */ /* 0x000fe200078e002a */
[----:B------:R-:W-:Y:S01]  /*3a930*/  IADD3 RZ, P0, PT, R17, R12, RZ ;  /* 0x0000000c11ff7210 */ /* 0x000fe20007f1e0ff */
[----:B------:R-:W-:Y:S01]  /*3a940*/  VIADD R42, R42, 0x1 ;  /* 0x000000012a2a7836 */ /* 0x000fe20000000000 */
[----:B------:R-:W-:-:S03]  /*3a950*/  IADD3 R12, P2, PT, R23, 0x9, RZ ;  /* 0x00000009170c7810 */ /* 0x000fc60007f5e0ff */
[----:B------:R-:W-:-:S03]  /*3a960*/  IMAD.WIDE.U32.X R14, R25, 0x66666666, R14, P0 ;  /* 0x66666666190e7825 */ /* 0x000fc600000e040e */
[----:B------:R-:W-:-:S04]  /*3a970*/  IADD3 R13, P0, PT, R14, -0x66666667, RZ ;  /* 0x999999990e0d7810 */ /* 0x000fc80007f1e0ff */
[----:B------:R-:W-:Y:S02]  /*3a980*/  IADD3.X R17, PT, PT, R15, -0x66666667, RZ, P0, !PT ;  /* 0x999999990f117810 */ /* 0x000fe400007fe4ff */
[----:B------:R-:W-:Y:S02]  /*3a990*/  SEL R13, R13, R14, P1 ;  /* 0x0000000e0d0d7207 */ /* 0x000fe40000800000 */
[----:B------:R-:W-:Y:S01]  /*3a9a0*/  SEL R14, R17, R15, P1 ;  /* 0x0000000f110e7207 */ /* 0x000fe20000800000 */
[----:B------:R-:W-:Y:S01]  /*3a9b0*/  IMAD.X R15, RZ, RZ, R25, P2 ;  /* 0x000000ffff0f7224 */ /* 0x000fe200010e0619 */
[----:B------:R-:W-:Y:S02]  /*3a9c0*/  ISETP.GT.U32.AND P0, PT, R12, 0x12, PT ;  /* 0x000000120c00780c */ /* 0x000fe40003f04070 */
[----:B------:R-:W-:Y:S02]  /*3a9d0*/  SHF.R.S64 R13, R13, 0x2, R14 ;  /* 0x000000020d0d7819 */ /* 0x000fe4000000100e */
[----:B------:R-:W-:-:S02]  /*3a9e0*/  ISETP.GT.U32.AND.EX P0, PT, R15, RZ, PT, P0 ;  /* 0x000000ff0f00720c */ /* 0x000fc40003f04100 */
[----:B------:R-:W-:Y:S02]  /*3a9f0*/  LEA.HI R13, P1, R14, R13, RZ, 0x1 ;  /* 0x0000000d0e0d7211 */ /* 0x000fe400078308ff */
[----:B------:R-:W-:Y:S02]  /*3aa00*/  IADD3 R12, PT, PT, R18, 0x1, RZ ;  /* 0x00000001120c7810 */ /* 0x000fe40007ffe0ff */
[----:B------:R-:W-:Y:S02]  /*3aa10*/  LEA.HI.X.SX32 R14, R14, RZ, 0x1e, P1 ;  /* 0x000000ff0e0e7211 */ /* 0x000fe400008ff6ff */
[----:B------:R-:W-:Y:S02]  /*3aa20*/  PRMT R18, R12, 0x7610, R18 ;  /* 0x000076100c127816 */ /* 0x000fe40000000012 */
[----:B------:R-:W-:Y:S01]  /*3aa30*/  MOV R23, R13 ;  /* 0x0000000d00177202 */ /* 0x000fe20000000f00 */
[----:B------:R-:W-:Y:S02]  /*3aa40*/  IMAD.MOV.U32 R25, RZ, RZ, R14 ;  /* 0x000000ffff197224 */ /* 0x000fe400078e000e */
[----:B------:R-:W-:Y:S05]  /*3aa50*/  @P0 BRA `(.L_x_1366) ;  /* 0xfffffffc00940947 */ /* 0x000fea000383ffff */
[----:B------:R-:W-:Y:S05]  /*3aa60*/  BSYNC.RECONVERGENT B2 ;  /* 0x0000000000027941 */ /* 0x000fea0003800200 */
.L_x_1365:
[----:B------:R-:W-:Y:S01]  /*3aa70*/  BSSY.RECONVERGENT B2, `(.L_x_1367) ;  /* 0x000001d000027945 */ /* 0x000fe20003800200 */
[----:B------:R-:W-:-:S07]  /*3aa80*/  IMAD.MOV.U32 R18, RZ, RZ, RZ ;  /* 0x000000ffff127224 */ /* 0x000fce00078e00ff */
.L_x_1368:
[C---:B0-----:R-:W-:Y:S01]  /*3aa90*/  IMAD.WIDE.U32 R14, R19.reuse, 0x66666667, RZ ;  /* 0x66666667130e7825 */ /* 0x041fe200078e00ff */
[----:B------:R-:W-:-:S03]  /*3aaa0*/  ISETP.LT.AND P1, PT, R19, RZ, PT ;  /* 0x000000ff1300720c */ /* 0x000fc60003f21270 */
[----:B------:R-:W-:-:S04]  /*3aab0*/  IMAD.WIDE.U32 R16, R21, 0x66666667, RZ ;  /* 0x6666666715107825 */ /* 0x000fc800078e00ff */
[----:B------:R-:W-:-:S04]  /*3aac0*/  IMAD.WIDE.U32 R14, P0, R21, 0x66666666, R14 ;  /* 0x66666666150e7825 */ /* 0x000fc8000780000e */
[----:B------:R-:W-:Y:S01]  /*3aad0*/  IMAD.MOV.U32 R12, RZ, RZ, R15 ;  /* 0x000000ffff0c7224 */ /* 0x000fe200078e000f */
[----:B------:R-:W-:Y:S02]  /*3aae0*/  IADD3.X R13, PT, PT, RZ, RZ, RZ, P0, !PT ;  /* 0x000000ffff0d7210 */ /* 0x000fe400007fe4ff */
[----:B------:R-:W-:Y:S02]  /*3aaf0*/  IADD3 RZ, P0, PT, R17, R14, RZ ;  /* 0x0000000e11ff7210 */ /* 0x000fe40007f1e0ff */
        /* <DEDUP_REMOVED lines=9> */
[----:B------:R-:W-:Y:S01]  /*3ab90*/  IMAD.MOV.U32 R12, RZ, RZ, R18 ;  /* 0x000000ffff0c7224 */ /* 0x000fe200078e0012 */
[----:B------:R-:W-:Y:S01]  /*3aba0*/  LEA.HI R16, P1, R15, R16, RZ, 0x1 ;  /* 0x000000100f107211 */ /* 0x000fe200078308ff */
[----:B------:R-:W-:Y:S01]  /*3abb0*/  VIADD R18, R18, 0x1 ;  /* 0x0000000112127836 */ /* 0x000fe20000000000 */
[----:B------:R-:W-:-:S03]  /*3abc0*/  IADD3.X R19, PT, PT, RZ, R19, RZ, P2, !PT ;  /* 0x00000013ff137210 */ /* 0x000fc600017fe4ff */
[----:B------:R-:W-:Y:S01]  /*3abd0*/  IMAD R13, R16, -0xa, R21 ;  /* 0xfffffff6100d7824 */ /* 0x000fe200078e0215 */
[----:B------:R-:W-:Y:S02]  /*3abe0*/  ISETP.GT.U32.AND.EX P0, PT, R19, RZ, PT, P0 ;  /* 0x000000ff1300720c */ /* 0x000fe40003f04100 */
[----:B------:R-:W-:Y:S01]  /*3abf0*/  LEA.HI.X.SX32 R19, R15, RZ, 0x1e, P1 ;  /* 0x000000ff0f137211 */ /* 0x000fe200008ff6ff */
[----:B------:R-:W-:Y:S01]  /*3ac00*/  VIADD R13, R13, 0x30 ;  /* 0x000000300d0d7836 */ /* 0x000fe20000000000 */
[----:B------:R-:W-:-:S04]  /*3ac10*/  MOV R21, R16 ;  /* 0x0000001000157202 */ /* 0x000fc80000000f00 */
[----:B------:R0:W-:Y:S05]  /*3ac20*/  STL.U8 [R14+0xa0], R13 ;  /* 0x0000a00d0e007387 */ /* 0x0001ea0000100000 */
[----:B------:R-:W-:Y:S05]  /*3ac30*/  @P0 BRA `(.L_x_1368) ;  /* 0xfffffffc00940947 */ /* 0x000fea000383ffff */
[----:B------:R-:W-:Y:S05]  /*3ac40*/  BSYNC.RECONVERGENT B2 ;  /* 0x0000000000027941 */ /* 0x000fea0003800200 */
.L_x_1367:
[----:B0-----:R-:W-:Y:S01]  /*3ac50*/  IMAD.MOV.U32 R14, RZ, RZ, 0x30 ;  /* 0x00000030ff0e7424 */ /* 0x001fe200078e00ff */
[----:B------:R-:W-:Y:S01]  /*3ac60*/  ISETP.GE.U32.AND P2, PT, R20, 0x3, PT ;  /* 0x000000031400780c */ /* 0x000fe20003f46070 */
[----:B------:R-:W-:Y:S01]  /*3ac70*/  IMAD.IADD R13, R1, 0x1, R12 ;  /* 0x00000001010d7824 */ /* 0x000fe200078e020c */
[----:B------:R-:W-:Y:S01]  /*3ac80*/  LOP3.LUT R23, R42, 0x3, RZ, 0xc0, !PT ;  /* 0x000000032a177812 */ /* 0x000fe200078ec0ff */
[----:B------:R-:W-:Y:S01]  /*3ac90*/  BSSY.RECONVERGENT B2, `(.L_x_1369) ;  /* 0x0000013000027945 */ /* 0x000fe20003800200 */
[----:B------:R-:W-:Y:S02]  /*3aca0*/  HFMA2 R12, -RZ, RZ, 0, 0 ;  /* 0x00000000ff0c7431 */ /* 0x000fe400000001ff */
[----:B------:R0:W-:Y:S01]  /*3acb0*/  STL.U8 [R13+0xa1], R14 ;  /* 0x0000a10e0d007387 */ /* 0x0001e20000100000 */
[----:B------:R-:W-:-:S06]  /*3acc0*/  ISETP.NE.AND P0, PT, R23, RZ, PT ;  /* 0x000000ff1700720c */ /* 0x000fcc0003f05270 */
[----:B------:R-:W-:Y:S07]  /*3acd0*/  @!P2 BRA `(.L_x_1370) ;  /* 0x000000000038a947 */ /* 0x000fee0003800000 */
[----:B------:R-:W-:Y:S01]  /*3ace0*/  LOP3.LUT R12, R42, 0xfffffffc, RZ, 0xc0, !PT ;  /* 0xfffffffc2a0c7812 */ /* 0x000fe200078ec0ff */
[----:B0-----:R-:W-:-:S07]  /*3acf0*/  IMAD.MOV.U32 R13, RZ, RZ, RZ ;  /* 0x000000ffff0d7224 */ /* 0x001fce00078e00ff */
.L_x_1371:
[----:B-1----:R-:W-:-:S05]  /*3ad00*/  IMAD.IADD R19, R1, 0x1, R13 ;  /* 0x0000000101137824 */ /* 0x002fca00078e020d */
[----:B------:R-:W2:Y:S04]  /*3ad10*/  LDL.U8 R14, [R19+0xa3] ;  /* 0x0000a300130e7983 */ /* 0x000ea80000100000 */
[----:B------:R-:W2:Y:S04]  /*3ad20*/  LDL.U8 R15, [R19+0xa2] ;  /* 0x0000a200130f7983 */ /* 0x000ea80000100000 */
        /* <DEDUP_REMOVED lines=9> */
.L_x_1370:
[----:B------:R-:W-:Y:S05]  /*3adc0*/  BSYNC.RECONVERGENT B2 ;  /* 0x0000000000027941 */ /* 0x000fea0003800200 */
.L_x_1369:
        /* <DEDUP_REMOVED lines=13> */
.L_x_1373:
[----:B------:R-:W-:Y:S05]  /*3aea0*/  BSYNC.RECONVERGENT B2 ;  /* 0x0000000000027941 */ /* 0x000fea0003800200 */
.L_x_1372:
[----:B------:R-:W-:Y:S01]  /*3aeb0*/  BSSY.RECONVERGENT B2, `(.L_x_1374) ;  /* 0x000001b000027945 */ /* 0x000fe20003800200 */
[----:B------:R-:W-:-:S03]  /*3aec0*/  IMAD.MOV.U32 R21, RZ, RZ, RZ ;  /* 0x000000ffff157224 */ /* 0x000fc600078e00ff */
[----:B------:R-:W-:Y:S05]  /*3aed0*/  @!P2 BRA `(.L_x_1375) ;  /* 0x000000000060a947 */ /* 0x000fea0003800000 */
[----:B------:R-:W-:Y:S02]  /*3aee0*/  LOP3.LUT R21, R42, 0xfffffffc, RZ, 0xc0, !PT ;  /* 0xfffffffc2a157812 */ /* 0x000fe400078ec0ff */
[----:B------:R-:W-:-:S07]  /*3aef0*/  MOV R22, RZ ;  /* 0x000000ff00167202 */ /* 0x000fce0000000f00 */
.L_x_1376:
[----:B01----:R-:W-:-:S05]  /*3af00*/  IMAD.IADD R19, R1, 0x1, R22 ;  /* 0x0000000101137824 */ /* 0x003fca00078e0216 */
[----:B--234-:R1:W0:Y:S01]  /*3af10*/  LDL R12, [R19] ;  /* 0x00000000130c7983 */ /* 0x01c2220000100800 */
        /* <DEDUP_REMOVED lines=13> */
[----:B------:R-:W-:Y:S02]  /*3aff0*/  LOP3.LUT R16, R12, 0xff, RZ, 0xc0, !PT ;  /* 0x000000ff0c107812 */ /* 0x000fe400078ec0ff */
[----:B------:R-:W-:Y:S01]  /*3b000*/  MOV R12, R14 ;  /* 0x0000000e000c7202 */ /* 0x000fe20000000f00 */
[----:B------:R-:W-:Y:S02]  /*3b010*/  IMAD.MOV.U32 R14, RZ, RZ, R17 ;  /* 0x000000ffff0e7224 */ /* 0x000fe400078e0011 */
[----:B------:R-:W-:-:S03]  /*3b020*/  IMAD.MOV.U32 R17, RZ, RZ, RZ ;  /* 0x000000ffff117224 */ /* 0x000fc600078e00ff */
[----:B------:R0:W-:Y:S04]  /*3b030*/  STL.128 [R25], R12 ;  /* 0x0000000c19007387 */ /* 0x0001e80000100c00 */
[----:B------:R0:W-:Y:S01]  /*3b040*/  STL.128 [R25+0x10], R16 ;  /* 0x0000101019007387 */ /* 0x0001e20000100c00 */
[----:B------:R-:W-:Y:S05]  /*3b050*/  @P1 BRA `(.L_x_1376) ;  /* 0xfffffffc00a81947 */ /* 0x000fea000383ffff */
.L_x_1375:
[----:B------:R-:W-:Y:S05]  /*3b060*/  BSYNC.RECONVERGENT B2 ;  /* 0x0000000000027941 */ /* 0x000fea0003800200 */
.L_x_1374:
[----:B------:R-:W-:Y:S04]  /*3b070*/  BSSY.RECONVERGENT B2, `(.L_x_1377) ;  /* 0x0000011000027945 */ /* 0x000fe80003800200 */
[----:B------:R-:W-:Y:S05]  /*3b080*/  @!P0 BRA `(.L_x_1378) ;  /* 0x00000000003c8947 */ /* 0x000fea0003800000 */
[----:B01----:R-:W-:-:S05]  /*3b090*/  IMAD.IADD R14, R1, 0x1, R21 ;  /* 0x00000001010e7824 */ /* 0x003fca00078e0215 */
[----:B--234-:R-:W2:Y:S01]  /*3b0a0*/  LDL.U8 R12, [R14] ;  /* 0x000000000e0c7983 */ /* 0x01cea20000100000 */
[----:B------:R-:W-:Y:S01]  /*3b0b0*/  IMAD R21, R21, 0x8, R0 ;  /* 0x0000000815157824 */ /* 0x000fe200078e0200 */
[----:B------:R-:W-:Y:S02]  /*3b0c0*/  MOV R13, RZ ;  /* 0x000000ff000d7202 */ /* 0x000fe40000000f00 */
[----:B------:R-:W-:-:S03]  /*3b0d0*/  ISETP.NE.AND P0, PT, R23, 0x1, PT ;  /* 0x000000011700780c */ /* 0x000fc60003f05270 */
[----:B--2---:R0:W-:Y:S10]  /*3b0e0*/  STL.64 [R21], R12 ;  /* 0x0000000c15007387 */ /* 0x0041f40000100a00 */
        /* <DEDUP_REMOVED lines=9> */
.L_x_1378:
[----:B------:R-:W-:Y:S05]  /*3b180*/  BSYNC.RECONVERGENT B2 ;  /* 0x0000000000027941 */ /* 0x000fea0003800200 */
.L_x_1377:
[----:B------:R-:W-:Y:S01]  /*3b190*/  ISETP.GE.U32.AND P0, PT, R20, 0xf, PT ;  /* 0x0000000f1400780c */ /* 0x000fe20003f06070 */
[----:B------:R-:W-:Y:S01]  /*3b1a0*/  BSSY.RECONVERGENT B2, `(.L_x_1379) ;  /* 0x0000172000027945 */ /* 0x000fe20003800200 */
[----:B------:R-:W-:Y:S02]  /*3b1b0*/  HFMA2 R44, -RZ, RZ, 0, 0 ;  /* 0x00000000ff2c7431 */ /* 0x000fe400000001ff */
[----:B------:R-:W-:Y:S01]  /*3b1c0*/  IMAD.MOV.U32 R43, RZ, RZ, RZ ;  /* 0x000000ffff2b7224 */ /* 0x000fe200078e00ff */
[----:B------:R-:W-:Y:S01]  /*3b1d0*/  MOV R46, RZ ;  /* 0x000000ff002e7202 */ /* 0x000fe20000000f00 */
[----:B------:R-:W-:-:S07]  /*3b1e0*/  IMAD.MOV.U32 R48, RZ, RZ, RZ ;  /* 0x000000ffff307224 */ /* 0x000fce00078e00ff */
[----:B------:R-:W-:Y:S05]  /*3b1f0*/  @!P0 BRA `(.L_x_1380) ;  /* 0x0000001400b08947 */ /* 0x000fea0003800000 */
[----:B------:R-:W-:Y:S01]  /*3b200*/  ISETP.GE.U32.AND P1, PT, R42, 0x40, PT ;  /* 0x000000402a00780c */ /* 0x000fe20003f26070 */
[----:B------:R-:W-:Y:S01]  /*3b210*/  BSSY.RECONVERGENT B3, `(.L_x_1381) ;  /* 0x00000cd000037945 */ /* 0x000fe20003800200 */
[----:B------:R-:W-:Y:S02]  /*3b220*/  SHF.R.U32.HI R47, RZ, 0x4, R42 ;  /* 0x00000004ff2f7819 */ /* 0x000fe4000001162a */
[----:B------:R-:W-:Y:S01]  /*3b230*/  CS2R R44, SRZ ;  /* 0x00000000002c7805 */ /* 0x000fe2000001ff00 */
[----:B------:R-:W-:Y:S01]  /*3b240*/  IMAD.MOV.U32 R48, RZ, RZ, RZ ;  /* 0x000000ffff307224 */ /* 0x000fe200078e00ff */
[----:B------:R-:W-:Y:S01]  /*3b250*/  MOV R43, RZ ;  /* 0x000000ff002b7202 */ /* 0x000fe20000000f00 */
        /* <DEDUP_REMOVED lines=9> */
.L_x_1383:
[----:B0-234-:R-:W-:-:S04]  /*3b2f0*/  IMAD.SHL.U32 R13, R50, 0x2, RZ ;  /* 0x00000002320d7824 */ /* 0x01dfc800078e00ff */
[----:B------:R-:W-:-:S05]  /*3b300*/  IMAD R54, R13, 0x8, R0 ;  /* 0x000000080d367824 */ /* 0x000fca00078e0200 */
[----:B-1----:R-:W2:Y:S04]  /*3b310*/  LDL.128 R12, [R54] ;  /* 0x00000000360c7983 */ /* 0x002ea80000100c00 */
[----:B------:R-:W3:Y:S04]  /*3b320*/  LDL.128 R16, [R54+0x10] ;  /* 0x0000100036107983 */ /* 0x000ee80000100c00 */
[----:B------:R-:W4:Y:S04]  /*3b330*/  LDL.128 R20, [R54+0x20] ;  /* 0x0000200036147983 */ /* 0x000f280000100c00 */
[----:B------:R-:W5:Y:S01]  /*3b340*/  LDL.128 R24, [R54+0x30] ;  /* 0x0000300036187983 */ /* 0x000f620000100c00 */
[----:B------:R-:W-:Y:S01]  /*3b350*/  IADD3 R50, PT, PT, R50, 0x4, RZ ;  /* 0x0000000432327810 */ /* 0x000fe20007ffe0ff */
[----:B--2---:R-:W-:-:S02]  /*3b360*/  IMAD R51, R13, 0x114253d5, RZ ;  /* 0x114253d50d337824 */ /* 0x004fc400078e02ff */
        /* <DEDUP_REMOVED lines=12> */
[----:B------:R-:W-:Y:S01]  /*3b430*/  IADD3 R52, PT, PT, R13, R51, RZ ;  /* 0x000000330d347210 */ /* 0x000fe20007ffe0ff */
[----:B------:R-:W-:Y:S01]  /*3b440*/  IMAD R13, R15, 0x2745937f, RZ ;  /* 0x2745937f0f0d7824 */ /* 0x000fe200078e02ff */
[----:B------:R-:W-:Y:S01]  /*3b450*/  LOP3.LUT R44, R12, R44, RZ, 0x3c, !PT ;  /* 0x0000002c0c2c7212 */ /* 0x000fe200078e3cff */
[----:B------:R-:W-:Y:S01]  /*3b460*/  IMAD R12, R14, 0x4e8b26fe, RZ ;  /* 0x4e8b26fe0e0c7824 */ /* 0x000fe200078e02ff */
[----:B------:R-:W-:Y:S01]  /*3b470*/  LOP3.LUT R43, R52, R43, RZ, 0x3c, !PT ;  /* 0x0000002b342b7212 */ /* 0x000fe200078e3cff */
[C---:B------:R-:W-:Y:S02]  /*3b480*/  IMAD R13, R14.reuse, 0x4cf5ad43, R13 ;  /* 0x4cf5ad430e0d7824 */ /* 0x040fe400078e020d */
[----:B------:R-:W-:-:S04]  /*3b490*/  IMAD.WIDE.U32 R14, R14, 0x2745937f, RZ ;  /* 0x2745937f0e0e7825 */ /* 0x000fc800078e00ff */
[----:B------:R-:W-:Y:S02]  /*3b4a0*/  IMAD.IADD R51, R15, 0x1, R13 ;  /* 0x000000010f337824 */ /* 0x000fe400078e020d */
[C---:B---3--:R-:W-:Y:S02]  /*3b4b0*/  IMAD R13, R17.reuse, 0x114253d5, RZ ;  /* 0x114253d5110d7824 */ /* 0x048fe400078e02ff */
[----:B------:R-:W-:Y:S01]  /*3b4c0*/  IMAD.U32 R17, R17, -0x80000000, RZ ;  /* 0x8000000011117824 */ /* 0x000fe200078e00ff */
        /* <DEDUP_REMOVED lines=10> */
[----:B------:R-:W-:Y:S02]  /*3b570*/  SHF.L.W.U32.HI R15, R43, 0x1b, R44 ;  /* 0x0000001b2b0f7819 */ /* 0x000fe40000010e2c */
[----:B------:R-:W-:Y:S01]  /*3b580*/  SHF.R.U32.HI R53, RZ, 0x1, R14 ;  /* 0x00000001ff357819 */ /* 0x000fe2000001160e */
[----:B------:R-:W-:Y:S01]  /*3b590*/  IMAD.WIDE.U32 R16, R16, -0x80000000, RZ ;  /* 0x8000000010107825 */ /* 0x000fe200078e00ff */
[----:B------:R-:W-:-:S02]  /*3b5a0*/  IADD3 R13, PT, PT, R13, R51, RZ ;  /* 0x000000330d0d7210 */ /* 0x000fc40007ffe0ff */
[-C--:B------:R-:W-:Y:S01]  /*3b5b0*/  LOP3.LUT R51, R12, R48.reuse, RZ, 0x3c, !PT ;  /* 0x000000300c337212 */ /* 0x080fe200078e3cff */
[----:B------:R-:W-:Y:S01]  /*3b5c0*/  IMAD.IADD R12, R17, 0x1, R55 ;  /* 0x00000001110c7824 */ /* 0x000fe200078e0237 */
[----:B------:R-:W-:Y:S02]  /*3b5d0*/  SHF.L.W.U32.HI R43, R44, 0x1b, R43 ;  /* 0x0000001b2c2b7819 */ /* 0x000fe40000010e2b */
[----:B------:R-:W-:Y:S02]  /*3b5e0*/  IADD3 R15, P1, PT, R15, R48, RZ ;  /* 0x000000300f0f7210 */ /* 0x000fe40007f3e0ff */
[----:B------:R-:W-:Y:S01]  /*3b5f0*/  LOP3.LUT R14, R53, R16, RZ, 0xfc, !PT ;  /* 0x00000010350e7212 */ /* 0x000fe200078efcff */
[----:B------:R-:W-:Y:S01]  /*3b600*/  IMAD R53, R12, 0x2745937f, RZ ;  /* 0x2745937f0c357824 */ /* 0x000fe200078e02ff */
[-C--:B------:R-:W-:Y:S01]  /*3b610*/  LOP3.LUT R48, R13, R46.reuse, RZ, 0x3c, !PT ;  /* 0x0000002e0d307212 */ /* 0x080fe200078e3cff */
[----:B------:R-:W-:Y:S01]  /*3b620*/  IMAD.MOV.U32 R12, RZ, RZ, 0x52dce729 ;  /* 0x52dce729ff0c7424 */ /* 0x000fe200078e00ff */
[----:B------:R-:W-:Y:S01]  /*3b630*/  IADD3.X R43, PT, PT, R43, R46, RZ, P1, !PT ;  /* 0x0000002e2b2b7210 */ /* 0x000fe20000ffe4ff */
[----:B------:R-:W-:-:S02]  /*3b640*/  IMAD.MOV.U32 R13, RZ, RZ, 0x0 ;  /* 0x00000000ff0d7424 */ /* 0x000fc400078e00ff */
[----:B------:R-:W-:Y:S02]  /*3b650*/  IMAD R53, R14, 0x4cf5ad43, R53 ;  /* 0x4cf5ad430e357824 */ /* 0x000fe400078e0235 */
[----:B------:R-:W-:-:S04]  /*3b660*/  IMAD.WIDE.U32 R16, R15, 0x5, R12 ;  /* 0x000000050f107825 */ /* 0x000fc800078e000c */
[----:B------:R-:W-:Y:S01]  /*3b670*/  IMAD R55, R43, 0x5, RZ ;  /* 0x000000052b377824 */ /* 0x000fe200078e02ff */
[----:B------:R-:W-:Y:S01]  /*3b680*/  SHF.L.W.U32.HI R43, R48, 0x1f, R51 ;  /* 0x0000001f302b7819 */ /* 0x000fe20000010e33 */
[----:B------:R-:W-:Y:S01]  /*3b690*/  IMAD.WIDE.U32 R14, R14, 0x2745937f, RZ ;  /* 0x2745937f0e0e7825 */ /* 0x000fe200078e00ff */
[----:B------:R-:W-:Y:S02]  /*3b6a0*/  SHF.L.W.U32.HI R48, R51, 0x1f, R48 ;  /* 0x0000001f33307819 */ /* 0x000fe40000010e30 */
[-C--:B------:R-:W-:Y:S02]  /*3b6b0*/  IADD3 R43, P1, PT, R43, R16.reuse, RZ ;  /* 0x000000102b2b7210 */ /* 0x080fe40007f3e0ff */
[----:B------:R-:W-:Y:S01]  /*3b6c0*/  LOP3.LUT R44, R14, R16, RZ, 0x3c, !PT ;  /* 0x000000100e2c7212 */ /* 0x000fe200078e3cff */
[----:B------:R-:W-:Y:S01]  /*3b6d0*/  IMAD.IADD R16, R15, 0x1, R53 ;  /* 0x000000010f107824 */ /* 0x000fe200078e0235 */
[----:B------:R-:W-:Y:S01]  /*3b6e0*/  IADD3 R17, PT, PT, R17, R55, RZ ;  /* 0x0000003711117210 */ /* 0x000fe20007ffe0ff */
[----:B------:R-:W-:-:S03]  /*3b6f0*/  IMAD R15, R19, 0x2745937f, RZ ;  /* 0x2745937f130f7824 */ /* 0x000fc600078e02ff */
[-C--:B------:R-:W-:Y:S01]  /*3b700*/  IADD3.X R48, PT, PT, R48, R17.reuse, RZ, P1, !PT ;  /* 0x0000001130307210 */ /* 0x080fe20000ffe4ff */
[----:B------:R-:W-:Y:S01]  /*3b710*/  IMAD R19, R18, 0x4cf5ad43, R15 ;  /* 0x4cf5ad4312137824 */ /* 0x000fe200078e020f */
[----:B------:R-:W-:Y:S01]  /*3b720*/  LOP3.LUT R51, R16, R17, RZ, 0x3c, !PT ;  /* 0x0000001110337212 */ /* 0x000fe200078e3cff */
[----:B------:R-:W-:-:S04]  /*3b730*/  IMAD.WIDE.U32 R14, R18, 0x2745937f, RZ ;  /* 0x2745937f120e7825 */ /* 0x000fc800078e00ff */
[----:B------:R-:W-:Y:S02]  /*3b740*/  IMAD.IADD R19, R15, 0x1, R19 ;  /* 0x000000010f137824 */ /* 0x000fe400078e0213 */
[----:B------:R-:W-:-:S03]  /*3b750*/  IMAD R18, R18, 0x4e8b26fe, RZ ;  /* 0x4e8b26fe12127824 */ /* 0x000fc600078e02ff */
[----:B------:R-:W-:-:S04]  /*3b760*/  SHF.R.U32.HI R15, RZ, 0x1f, R19 ;  /* 0x0000001fff0f7819 */ /* 0x000fc80000011613 */
[----:B------:R-:W-:Y:S02]  /*3b770*/  LOP3.LUT R15, R15, R18, RZ, 0xfc, !PT ;  /* 0x000000120f0f7212 */ /* 0x000fe400078efcff */
[----:B------:R-:W-:Y:S01]  /*3b780*/  SHF.R.U64 R18, R14, 0x1f, R19 ;  /* 0x0000001f0e127819 */ /* 0x000fe20000001213 */
[----:B------:R-:W-:Y:S02]  /*3b790*/  IMAD.MOV.U32 R14, RZ, RZ, 0x38495ab5 ;  /* 0x38495ab5ff0e7424 */ /* 0x000fe400078e00ff */
[----:B------:R-:W-:Y:S02]  /*3b7a0*/  IMAD R17, R15, 0x114253d5, RZ ;  /* 0x114253d50f117824 */ /* 0x000fe400078e02ff */
[----:B------:R-:W-:Y:S02]  /*3b7b0*/  IMAD.MOV.U32 R15, RZ, RZ, 0x0 ;  /* 0x00000000ff0f7424 */ /* 0x000fe400078e00ff */
[C---:B------:R-:W-:Y:S02]  /*3b7c0*/  IMAD R53, R18.reuse, -0x783c846f, R17 ;  /* 0x87c37b9112357824 */ /* 0x040fe400078e0211 */
[----:B------:R-:W-:-:S04]  /*3b7d0*/  IMAD.WIDE.U32 R16, R18, 0x114253d5, RZ ;  /* 0x114253d512107825 */ /* 0x000fc800078e00ff */
[----:B------:R-:W-:Y:S01]  /*3b7e0*/  IMAD.WIDE.U32 R18, R43, 0x5, R14 ;  /* 0x000000052b127825 */ /* 0x000fe200078e000e */
[----:B------:R-:W-:Y:S02]  /*3b7f0*/  IADD3 R43, PT, PT, R17, R53, RZ ;  /* 0x00000035112b7210 */ /* 0x000fe40007ffe0ff */
[----:B------:R-:W-:Y:S01]  /*3b800*/  SHF.L.W.U32.HI R17, R51, 0x1b, R44 ;  /* 0x0000001b33117819 */ /* 0x000fe20000010e2c */
[----:B------:R-:W-:Y:S01]  /*3b810*/  IMAD R53, R48, 0x5, RZ ;  /* 0x0000000530357824 */ /* 0x000fe200078e02ff */
[-C--:B------:R-:W-:Y:S02]  /*3b820*/  LOP3.LUT R46, R16, R18.reuse, RZ, 0x3c, !PT ;  /* 0x00000012102e7212 */ /* 0x080fe400078e3cff */
[----:B------:R-:W-:Y:S01]  /*3b830*/  SHF.L.W.U32.HI R51, R44, 0x1b, R51 ;  /* 0x0000001b2c337819 */ /* 0x000fe20000010e33 */
[----:B------:R-:W-:Y:S01]  /*3b840*/  IMAD.IADD R48, R19, 0x1, R53 ;  /* 0x0000000113307824 */ /* 0x000fe200078e0235 */
[----:B------:R-:W-:Y:S01]  /*3b850*/  IADD3 R19, P1, PT, R17, R18, RZ ;  /* 0x0000001211137210 */ /* 0x000fe20007f3e0ff */
[----:B----4-:R-:W-:-:S03]  /*3b860*/  IMAD R17, R21, 0x114253d5, RZ ;  /* 0x114253d515117824 */ /* 0x010fc600078e02ff */
[----:B------:R-:W-:Y:S01]  /*3b870*/  LOP3.LUT R43, R43, R48, RZ, 0x3c, !PT ;  /* 0x000000302b2b7212 */ /* 0x000fe200078e3cff */
        /* <DEDUP_REMOVED lines=10> */
[----:B------:R-:W-:Y:S01]  /*3b920*/  SHF.L.W.U32.HI R51, R43, 0x1f, R46 ;  /* 0x0000001f2b337819 */ /* 0x000fe20000010e2e */
[----:B------:R-:W-:Y:S01]  /*3b930*/  IMAD R21, R18, 0x2745937f, RZ ;  /* 0x2745937f12157824 */ /* 0x000fe200078e02ff */
[----:B------:R-:W-:Y:S01]  /*3b940*/  LOP3.LUT R16, R17, R20, RZ, 0xfc, !PT ;  /* 0x0000001411107212 */ /* 0x000fe200078efcff */
[----:B------:R-:W-:Y:S01]  /*3b950*/  IMAD.WIDE.U32 R18, R19, 0x5, R12 ;  /* 0x0000000513127825 */ /* 0x000fe200078e000c */
[----:B------:R-:W-:-:S03]  /*3b960*/  SHF.L.W.U32.HI R43, R46, 0x1f, R43 ;  /* 0x0000001f2e2b7819 */ /* 0x000fc60000010e2b */
[C---:B------:R-:W-:Y:S01]  /*3b970*/  IMAD R21, R16.reuse, 0x4cf5ad43, R21 ;  /* 0x4cf5ad4310157824 */ /* 0x040fe200078e0215 */
[----:B------:R-:W-:Y:S01]  /*3b980*/  IADD3 R20, PT, PT, R19, R53, RZ ;  /* 0x0000003513147210 */ /* 0x000fe20007ffe0ff */
[----:B------:R-:W-:Y:S01]  /*3b990*/  IMAD.WIDE.U32 R16, R16, 0x2745937f, RZ ;  /* 0x2745937f10107825 */ /* 0x000fe200078e00ff */
[----:B------:R-:W-:-:S03]  /*3b9a0*/  IADD3 R19, P1, PT, R51, R18, RZ ;  /* 0x0000001233137210 */ /* 0x000fc60007f3e0ff */
[----:B------:R-:W-:Y:S01]  /*3b9b0*/  IMAD.IADD R21, R17, 0x1, R21 ;  /* 0x0000000111157824 */ /* 0x000fe200078e0215 */
[----:B------:R-:W-:Y:S01]  /*3b9c0*/  LOP3.LUT R18, R16, R18, RZ, 0x3c, !PT ;  /* 0x0000001210127212 */ /* 0x000fe200078e3cff */
[----:B------:R-:W-:Y:S01]  /*3b9d0*/  IMAD R17, R23, 0x2745937f, RZ ;  /* 0x2745937f17117824 */ /* 0x000fe200078e02ff */
[-C--:B------:R-:W-:Y:S01]  /*3b9e0*/  IADD3.X R43, PT, PT, R43, R20.reuse, RZ, P1, !PT ;  /* 0x000000142b2b7210 */ /* 0x080fe20000ffe4ff */
[----:B-----5:R-:W-:Y:S01]  /*3b9f0*/  IMAD R51, R25, 0x114253d5, RZ ;  /* 0x114253d519337824 */ /* 0x020fe200078e02ff */
[----:B------:R-:W-:Y:S01]  /*3ba00*/  LOP3.LUT R21, R21, R20, RZ, 0x3c, !PT ;  /* 0x0000001415157212 */ /* 0x000fe200078e3cff */
[C---:B------:R-:W-:Y:S01]  /*3ba10*/  IMAD R23, R22.reuse, 0x4cf5ad43, R17 ;  /* 0x4cf5ad4316177824 */ /* 0x040fe200078e0211 */
[----:B------:R-:W-:Y:S01]  /*3ba20*/  SHF.L.U32 R25, R25, 0x1f, RZ ;  /* 0x0000001f19197819 */ /* 0x000fe200000006ff */
[----:B------:R-:W-:Y:S01]  /*3ba30*/  IMAD.WIDE.U32 R16, R22, 0x2745937f, RZ ;  /* 0x2745937f16107825 */ /* 0x000fe200078e00ff */
[----:B------:R-:W-:Y:S02]  /*3ba40*/  SHF.L.W.U32.HI R20, R18, 0x1b, R21 ;  /* 0x0000001b12147819 */ /* 0x000fe40000010e15 */
[----:B------:R-:W-:Y:S01]  /*3ba50*/  SHF.L.W.U32.HI R21, R21, 0x1b, R18 ;  /* 0x0000001b15157819 */ /* 0x000fe20000010e12 */
[----:B------:R-:W-:-:S02]  /*3ba60*/  IMAD.IADD R17, R17, 0x1, R23 ;  /* 0x0000000111117824 */ /* 0x000fc400078e0217 */
[----:B------:R-:W-:Y:S02]  /*3ba70*/  IMAD R22, R22, 0x4e8b26fe, RZ ;  /* 0x4e8b26fe16167824 */ /* 0x000fe400078e02ff */
[----:B------:R-:W-:Y:S01]  /*3ba80*/  IMAD.WIDE.U32 R18, R19, 0x5, R14 ;  /* 0x0000000513127825 */ /* 0x000fe200078e000e */
[--C-:B------:R-:W-:Y:S02]  /*3ba90*/  SHF.R.U64 R16, R16, 0x1f, R17.reuse ;  /* 0x0000001f10107819 */ /* 0x100fe40000001211 */
[----:B------:R-:W-:Y:S01]  /*3baa0*/  SHF.R.U32.HI R17, RZ, 0x1f, R17 ;  /* 0x0000001fff117819 */ /* 0x000fe20000011611 */
[----:B------:R-:W-:Y:S01]  /*3bab0*/  IMAD R43, R43, 0x5, RZ ;  /* 0x000000052b2b7824 */ /* 0x000fe200078e02ff */
[----:B------:R-:W-:Y:S02]  /*3bac0*/  IADD3 R21, P1, PT, R21, R18, RZ ;  /* 0x0000001215157210 */ /* 0x000fe40007f3e0ff */
[----:B------:R-:W-:Y:S01]  /*3bad0*/  LOP3.LUT R17, R17, R22, RZ, 0xfc, !PT ;  /* 0x0000001611117212 */ /* 0x000fe200078efcff */
[----:B------:R-:W-:-:S04]  /*3bae0*/  IMAD.IADD R19, R19, 0x1, R43 ;  /* 0x0000000113137824 */ /* 0x000fc800078e022b */
[----:B------:R-:W-:-:S04]  /*3baf0*/  IMAD R17, R17, 0x114253d5, RZ ;  /* 0x114253d511117824 */ /* 0x000fc800078e02ff */
[C---:B------:R-:W-:Y:S02]  /*3bb00*/  IMAD R23, R16.reuse, -0x783c846f, R17 ;  /* 0x87c37b9110177824 */ /* 0x040fe400078e0211 */
[----:B------:R-:W-:-:S04]  /*3bb10*/  IMAD.WIDE.U32 R16, R16, 0x114253d5, RZ ;  /* 0x114253d510107825 */ /* 0x000fc800078e00ff */
[----:B------:R-:W-:Y:S01]  /*3bb20*/  IMAD.IADD R22, R17, 0x1, R23 ;  /* 0x0000000111167824 */ /* 0x000fe200078e0217 */
[----:B------:R-:W-:Y:S01]  /*3bb30*/  LOP3.LUT R23, R16, R18, RZ, 0x3c, !PT ;  /* 0x0000001210177212 */ /* 0x000fe200078e3cff */
[----:B------:R-:W-:-:S04]  /*3bb40*/  IMAD.WIDE.U32 R16, R24, 0x114253d5, RZ ;  /* 0x114253d518107825 */ /* 0x000fc800078e00ff */
[----:B------:R-:W-:Y:S02]  /*3bb50*/  IMAD R16, R24, -0x783c846f, R51 ;  /* 0x87c37b9118107824 */ /* 0x000fe400078e0233 */
[----:B------:R-:W-:Y:S01]  /*3bb60*/  IMAD.X R18, R20, 0x1, R19, P1 ;  /* 0x0000000114127824 */ /* 0x000fe200008e0613 */
[----:B------:R-:W-:Y:S01]  /*3bb70*/  LOP3.LUT R20, R22, R19, RZ, 0x3c, !PT ;  /* 0x0000001316147212 */ /* 0x000fe200078e3cff */
[----:B------:R-:W-:Y:S02]  /*3bb80*/  IMAD.IADD R16, R17, 0x1, R16 ;  /* 0x0000000111107824 */ /* 0x000fe400078e0210 */
[----:B------:R-:W-:Y:S01]  /*3bb90*/  IMAD R17, R27, 0x2745937f, RZ ;  /* 0x2745937f1b117824 */ /* 0x000fe200078e02ff */
[----:B------:R-:W-:Y:S01]  /*3bba0*/  SHF.L.W.U32.HI R22, R23, 0x1f, R20 ;  /* 0x0000001f17167819 */ /* 0x000fe20000010e14 */
[----:B------:R-:W-:Y:S01]  /*3bbb0*/  IMAD R27, R24, -0x775ed616, R25 ;  /* 0x88a129ea181b7824 */ /* 0x000fe200078e0219 */
[----:B------:R-:W-:Y:S01]  /*3bbc0*/  SHF.L.W.U32.HI R23, R20, 0x1f, R23 ;  /* 0x0000001f14177819 */ /* 0x000fe20000010e17 */
[----:B------:R-:W-:Y:S01]  /*3bbd0*/  IMAD.WIDE.U32 R24, R24, -0x80000000, RZ ;  /* 0x8000000018187825 */ /* 0x000fe200078e00ff */
[----:B------:R-:W-:-:S03]  /*3bbe0*/  SHF.R.U32.HI R19, RZ, 0x1, R16 ;  /* 0x00000001ff137819 */ /* 0x000fc60000011610 */
[C---:B------:R-:W-:Y:S01]  /*3bbf0*/  IMAD R43, R26.reuse, 0x4cf5ad43, R17 ;  /* 0x4cf5ad431a2b7824 */ /* 0x040fe200078e0211 */
[----:B------:R-:W-:Y:S01]  /*3bc00*/  IADD3 R20, PT, PT, R25, R27, RZ ;  /* 0x0000001b19147210 */ /* 0x000fe20007ffe0ff */
[----:B------:R-:W-:Y:S01]  /*3bc10*/  IMAD.WIDE.U32 R16, R26, 0x2745937f, RZ ;  /* 0x2745937f1a107825 */ /* 0x000fe200078e00ff */
[----:B------:R-:W-:-:S03]  /*3bc20*/  LOP3.LUT R19, R19, R24, RZ, 0xfc, !PT ;  /* 0x0000001813137212 */ /* 0x000fc600078efcff */
[----:B------:R-:W-:Y:S02]  /*3bc30*/  IMAD R24, R20, 0x2745937f, RZ ;  /* 0x2745937f14187824 */ /* 0x000fe400078e02ff */
[----:B------:R-:W-:Y:S02]  /*3bc40*/  IMAD.IADD R17, R17, 0x1, R43 ;  /* 0x0000000111117824 */ /* 0x000fe400078e022b */
[----:B------:R-:W-:Y:S02]  /*3bc50*/  IMAD R27, R18, 0x5, RZ ;  /* 0x00000005121b7824 */ /* 0x000fe400078e02ff */
[----:B------:R-:W-:Y:S01]  /*3bc60*/  IMAD R43, R19, 0x4cf5ad43, R24 ;  /* 0x4cf5ad43132b7824 */ /* 0x000fe200078e0218 */
[--C-:B------:R-:W-:Y:S01]  /*3bc70*/  SHF.R.U32.HI R25, RZ, 0x1f, R17.reuse ;  /* 0x0000001fff197819 */ /* 0x100fe20000011611 */
[----:B------:R-:W-:Y:S01]  /*3bc80*/  IMAD R26, R26, 0x4e8b26fe, RZ ;  /* 0x4e8b26fe1a1a7824 */ /* 0x000fe200078e02ff */
[----:B------:R-:W-:Y:S01]  /*3bc90*/  SHF.R.U64 R17, R16, 0x1f, R17 ;  /* 0x0000001f10117819 */ /* 0x000fe20000001211 */
[----:B------:R-:W-:-:S03]  /*3bca0*/  IMAD.WIDE.U32 R20, R21, 0x5, R12 ;  /* 0x0000000515147825 */ /* 0x000fc600078e000c */
[----:B------:R-:W-:Y:S01]  /*3bcb0*/  LOP3.LUT R26, R25, R26, RZ, 0xfc, !PT ;  /* 0x0000001a191a7212 */ /* 0x000fe200078efcff */
[----:B------:R-:W-:Y:S01]  /*3bcc0*/  IMAD.WIDE.U32 R18, R19, 0x2745937f, RZ ;  /* 0x2745937f13127825 */ /* 0x000fe200078e00ff */
[----:B------:R-:W-:-:S03]  /*3bcd0*/  IADD3 R23, P1, PT, R23, R20, RZ ;  /* 0x0000001417177210 */ /* 0x000fc60007f3e0ff */
[----:B------:R-:W-:Y:S01]  /*3bce0*/  IMAD.IADD R24, R21, 0x1, R27 ;  /* 0x0000000115187824 */ /* 0x000fe200078e021b */
[----:B------:R-:W-:Y:S01]  /*3bcf0*/  IADD3 R19, PT, PT, R19, R43, RZ ;  /* 0x0000002b13137210 */ /* 0x000fe20007ffe0ff */
[----:B------:R-:W-:Y:S01]  /*3bd00*/  IMAD R26, R26, 0x114253d5, RZ ;  /* 0x114253d51a1a7824 */ /* 0x000fe200078e02ff */
[----:B------:R-:W-:Y:S01]  /*3bd10*/  LOP3.LUT R21, R18, R20, RZ, 0x3c, !PT ;  /* 0x0000001412157212 */ /* 0x000fe200078e3cff */
[----:B------:R-:W-:Y:S01]  /*3bd20*/  IMAD.X R22, R22, 0x1, R24, P1 ;  /* 0x0000000116167824 */ /* 0x000fe200008e0618 */
[----:B------:R-:W-:Y:S01]  /*3bd30*/  LOP3.LUT R16, R19, R24, RZ, 0x3c, !PT ;  /* 0x0000001813107212 */ /* 0x000fe200078e3cff */
[----:B------:R-:W-:-:S03]  /*3bd40*/  IMAD.WIDE.U32 R18, R23, 0x5, R14 ;  /* 0x0000000517127825 */ /* 0x000fc600078e000e */
[----:B------:R-:W-:Y:S01]  /*3bd50*/  SHF.L.W.U32.HI R20, R21, 0x1b, R16 ;  /* 0x0000001b15147819 */ /* 0x000fe20000010e10 */
[C---:B------:R-:W-:Y:S01]  /*3bd60*/  IMAD R25, R17.reuse, -0x783c846f, R26 ;  /* 0x87c37b9111197824 */ /* 0x040fe200078e021a */
[----:B------:R-:W-:Y:S01]  /*3bd70*/  SHF.L.W.U32.HI R21, R16, 0x1b, R21 ;  /* 0x0000001b10157819 */ /* 0x000fe20000010e15 */
[----:B------:R-:W-:Y:S02]  /*3bd80*/  IMAD R23, R22, 0x5, RZ ;  /* 0x0000000516177824 */ /* 0x000fe400078e02ff */
[----:B------:R-:W-:Y:S01]  /*3bd90*/  IMAD.WIDE.U32 R16, R17, 0x114253d5, RZ ;  /* 0x114253d511107825 */ /* 0x000fe200078e00ff */
[----:B------:R-:W-:-:S03]  /*3bda0*/  IADD3 R21, P1, PT, R21, R18, RZ ;  /* 0x0000001215157210 */ /* 0x000fc60007f3e0ff */
[----:B------:R-:W-:Y:S01]  /*3bdb0*/  IMAD.IADD R22, R19, 0x1, R23 ;  /* 0x0000000113167824 */ /* 0x000fe200078e0217 */
[----:B------:R-:W-:Y:S01]  /*3bdc0*/  IADD3 R19, PT, PT, R17, R25, RZ ;  /* 0x0000001911137210 */ /* 0x000fe20007ffe0ff */
[----:B------:R-:W-:Y:S01]  /*3bdd0*/  IMAD.WIDE.U32 R12, R21, 0x5, R12 ;  /* 0x00000005150c7825 */ /* 0x000fe200078e000c */
[----:B------:R-:W-:Y:S02]  /*3bde0*/  LOP3.LUT R16, R16, R18, RZ, 0x3c, !PT ;  /* 0x0000001210107212 */ /* 0x000fe400078e3cff */
[----:B------:R-:W-:Y:S01]  /*3bdf0*/  LOP3.LUT R19, R19, R22, RZ, 0x3c, !PT ;  /* 0x0000001613137212 */ /* 0x000fe200078e3cff */
[----:B------:R-:W-:Y:S02]  /*3be00*/  IMAD.X R20, R20, 0x1, R22, P1 ;  /* 0x0000000114147824 */ /* 0x000fe400008e0616 */
[----:B------:R-:W-:Y:S01]  /*3be10*/  IMAD.MOV.U32 R44, RZ, RZ, R12 ;  /* 0x000000ffff2c7224 */ /* 0x000fe200078e000c */
[----:B------:R-:W-:Y:S01]  /*3be20*/  SHF.L.W.U32.HI R17, R19, 0x1f, R16 ;  /* 0x0000001f13117819 */ /* 0x000fe20000010e10 */
[----:B------:R-:W-:Y:S01]  /*3be30*/  IMAD R43, R20, 0x5, RZ ;  /* 0x00000005142b7824 */ /* 0x000fe200078e02ff */
[----:B------:R-:W-:-:S02]  /*3be40*/  SHF.L.W.U32.HI R16, R16, 0x1f, R19 ;  /* 0x0000001f10107819 */ /* 0x000fc40000010e13 */
[----:B------:R-:W-:Y:S01]  /*3be50*/  IADD3 R17, P1, PT, R17, R12, RZ ;  /* 0x0000000c11117210 */ /* 0x000fe20007f3e0ff */
[----:B------:R-:W-:-:S04]  /*3be60*/  IMAD.IADD R43, R13, 0x1, R43 ;  /* 0x000000010d2b7824 */ /* 0x000fc800078e022b */
[----:B------:R-:W-:Y:S01]  /*3be70*/  IMAD.X R16, R16, 0x1, R43, P1 ;  /* 0x0000000110107824 */ /* 0x000fe200008e062b */
[----:B------:R-:W-:Y:S01]  /*3be80*/  ISETP.NE.AND P1, PT, R50, R45, PT ;  /* 0x0000002d3200720c */ /* 0x000fe20003f25270 */
[----:B------:R-:W-:-:S04]  /*3be90*/  IMAD.WIDE.U32 R14, R17, 0x5, R14 ;  /* 0x00000005110e7825 */ /* 0x000fc800078e000e */
[----:B------:R-:W-:Y:S01]  /*3bea0*/  IMAD R13, R16, 0x5, RZ ;  /* 0x00000005100d7824 */ /* 0x000fe200078e02ff */
[----:B------:R-:W-:-:S03]  /*3beb0*/  MOV R48, R14 ;  /* 0x0000000e00307202 */ /* 0x000fc60000000f00 */
[----:B------:R-:W-:-:S04]  /*3bec0*/  IMAD.IADD R46, R15, 0x1, R13 ;  /* 0x000000010f2e7824 */ /* 0x000fc800078e020d */
[----:B------:R-:W-:Y:S05]  /*3bed0*/  @P1 BRA `(.L_x_1383) ;  /* 0xfffffff400041947 */ /* 0x000fea000383ffff */
.L_x_1382:
[----:B------:R-:W-:Y:S05]  /*3bee0*/  BSYNC.RECONVERGENT B3 ;  /* 0x0000000000037941 */ /* 0x000fea0003800200 */
.L_x_1381:
        /* <DEDUP_REMOVED lines=41> */
[-C--:B------:R-:W-:Y:S02]  /*3c180*/  LOP3.LUT R21, R12, R48.reuse, RZ, 0x3c, !PT ;  /* 0x000000300c157212 */ /* 0x080fe400078e3cff */
[----:B------:R-:W-:Y:S01]  /*3c190*/  IADD3 R13, PT, PT, R13, R25, RZ ;  /* 0x000000190d0d7210 */ /* 0x000fe20007ffe0ff */
[----:B------:R-:W-:Y:S01]  /*3c1a0*/  IMAD R25, R17, 0x114253d5, RZ ;  /* 0x114253d511197824 */ /* 0x000fe200078e02ff */
[----:B------:R-:W-:Y:S01]  /*3c1b0*/  IADD3 R23, P1, PT, R23, R48, RZ ;  /* 0x0000003017177210 */ /* 0x000fe20007f3e0ff */
[----:B------:R-:W-:Y:S01]  /*3c1c0*/  IMAD.U32 R17, R17, -0x80000000, RZ ;  /* 0x8000000011117824 */ /* 0x000fe200078e00ff */
[-C--:B------:R-:W-:Y:S01]  /*3c1d0*/  LOP3.LUT R14, R13, R46.reuse, RZ, 0x3c, !PT ;  /* 0x0000002e0d0e7212 */ /* 0x080fe200078e3cff */
[----:B------:R-:W-:Y:S01]  /*3c1e0*/  IMAD.WIDE.U32 R12, R16, 0x114253d5, RZ ;  /* 0x114253d5100c7825 */ /* 0x000fe200078e00ff */
[----:B------:R-:W-:-:S02]  /*3c1f0*/  IADD3.X R46, PT, PT, R15, R46, RZ, P1, !PT ;  /* 0x0000002e0f2e7210 */ /* 0x000fc40000ffe4ff */
[----:B------:R-:W-:Y:S01]  /*3c200*/  SHF.L.W.U32.HI R20, R21, 0x1f, R14 ;  /* 0x0000001f15147819 */ /* 0x000fe20000010e0e */
[----:B------:R-:W-:Y:S01]  /*3c210*/  IMAD R25, R16, -0x783c846f, R25 ;  /* 0x87c37b9110197824 */ /* 0x000fe200078e0219 */
[----:B------:R-:W-:Y:S01]  /*3c220*/  SHF.L.W.U32.HI R21, R14, 0x1f, R21 ;  /* 0x0000001f0e157819 */ /* 0x000fe20000010e15 */
[C---:B------:R-:W-:Y:S01]  /*3c230*/  IMAD R19, R16.reuse, -0x775ed616, R17 ;  /* 0x88a129ea10137824 */ /* 0x040fe200078e0211 */
[----:B------:R-:W-:Y:S01]  /*3c240*/  MOV R15, 0x0 ;  /* 0x00000000000f7802 */ /* 0x000fe20000000f00 */
[----:B------:R-:W-:-:S04]  /*3c250*/  IMAD.WIDE.U32 R16, R16, -0x80000000, RZ ;  /* 0x8000000010107825 */ /* 0x000fc800078e00ff */
[----:B------:R-:W-:Y:S02]  /*3c260*/  IMAD.IADD R14, R13, 0x1, R25 ;  /* 0x000000010d0e7824 */ /* 0x000fe400078e0219 */
[----:B------:R-:W-:Y:S02]  /*3c270*/  IMAD.IADD R19, R17, 0x1, R19 ;  /* 0x0000000111137824 */ /* 0x000fe400078e0213 */
[----:B------:R-:W-:Y:S01]  /*3c280*/  IMAD.WIDE.U32 R12, R18, 0x2745937f, RZ ;  /* 0x2745937f120c7825 */ /* 0x000fe200078e00ff */
[----:B------:R-:W-:-:S03]  /*3c290*/  SHF.R.U32.HI R17, RZ, 0x1, R14 ;  /* 0x00000001ff117819 */ /* 0x000fc6000001160e */
[C---:B------:R-:W-:Y:S01]  /*3c2a0*/  IMAD R25, R18.reuse, 0x4cf5ad43, R27 ;  /* 0x4cf5ad4312197824 */ /* 0x040fe200078e021b */
[----:B------:R-:W-:Y:S01]  /*3c2b0*/  LOP3.LUT R16, R17, R16, RZ, 0xfc, !PT ;  /* 0x0000001011107212 */ /* 0x000fe200078efcff */
[----:B------:R-:W-:Y:S02]  /*3c2c0*/  IMAD.MOV.U32 R14, RZ, RZ, 0x52dce729 ;  /* 0x52dce729ff0e7424 */ /* 0x000fe400078e00ff */
[----:B------:R-:W-:Y:S02]  /*3c2d0*/  IMAD R17, R19, 0x2745937f, RZ ;  /* 0x2745937f13117824 */ /* 0x000fe400078e02ff */
[----:B------:R-:W-:Y:S02]  /*3c2e0*/  IMAD.IADD R25, R13, 0x1, R25 ;  /* 0x000000010d197824 */ /* 0x000fe400078e0219 */
[----:B------:R-:W-:Y:S02]  /*3c2f0*/  IMAD R13, R18, 0x4e8b26fe, RZ ;  /* 0x4e8b26fe120d7824 */ /* 0x000fe400078e02ff */
[----:B------:R-:W-:Y:S01]  /*3c300*/  IMAD.WIDE.U32 R18, R23, 0x5, R14 ;  /* 0x0000000517127825 */ /* 0x000fe200078e000e */
[----:B------:R-:W-:-:S02]  /*3c310*/  SHF.R.U32.HI R24, RZ, 0x1f, R25 ;  /* 0x0000001fff187819 */ /* 0x000fc40000011619 */
[----:B------:R-:W-:Y:S01]  /*3c320*/  SHF.R.U64 R23, R12, 0x1f, R25 ;  /* 0x0000001f0c177819 */ /* 0x000fe20000001219 */
[----:B------:R-:W-:Y:S01]  /*3c330*/  IMAD R27, R46, 0x5, RZ ;  /* 0x000000052e1b7824 */ /* 0x000fe200078e02ff */
[----:B------:R-:W-:Y:S01]  /*3c340*/  IADD3 R25, P1, PT, R21, R18, RZ ;  /* 0x0000001215197210 */ /* 0x000fe20007f3e0ff */
[C---:B------:R-:W-:Y:S02]  /*3c350*/  IMAD R43, R16.reuse, 0x4cf5ad43, R17 ;  /* 0x4cf5ad43102b7824 */ /* 0x040fe400078e0211 */
[----:B------:R-:W-:-:S04]  /*3c360*/  IMAD.WIDE.U32 R16, R16, 0x2745937f, RZ ;  /* 0x2745937f10107825 */ /* 0x000fc800078e00ff */
[----:B------:R-:W-:Y:S01]  /*3c370*/  IMAD.IADD R26, R19, 0x1, R27 ;  /* 0x00000001131a7824 */ /* 0x000fe200078e021b */
[----:B------:R-:W-:Y:S01]  /*3c380*/  LOP3.LUT R19, R24, R13, RZ, 0xfc, !PT ;  /* 0x0000000d18137212 */ /* 0x000fe200078efcff */
[----:B------:R-:W-:Y:S01]  /*3c390*/  IMAD.MOV.U32 R12, RZ, RZ, 0x38495ab5 ;  /* 0x38495ab5ff0c7424 */ /* 0x000fe200078e00ff */
[----:B------:R-:W-:Y:S01]  /*3c3a0*/  IADD3 R21, PT, PT, R17, R43, RZ ;  /* 0x0000002b11157210 */ /* 0x000fe20007ffe0ff */
[----:B------:R-:W-:Y:S01]  /*3c3b0*/  IMAD.MOV.U32 R13, RZ, RZ, 0x0 ;  /* 0x00000000ff0d7424 */ /* 0x000fe200078e00ff */
[----:B------:R-:W-:Y:S01]  /*3c3c0*/  IADD3.X R20, PT, PT, R20, R26, RZ, P1, !PT ;  /* 0x0000001a14147210 */ /* 0x000fe20000ffe4ff */
[----:B------:R-:W-:Y:S01]  /*3c3d0*/  IMAD R24, R19, 0x114253d5, RZ ;  /* 0x114253d513187824 */ /* 0x000fe200078e02ff */
[----:B------:R-:W-:Y:S01]  /*3c3e0*/  LOP3.LUT R16, R16, R18, RZ, 0x3c, !PT ;  /* 0x0000001210107212 */ /* 0x000fe200078e3cff */
[----:B------:R-:W-:Y:S01]  /*3c3f0*/  IMAD.WIDE.U32 R18, R25, 0x5, R12 ;  /* 0x0000000519127825 */ /* 0x000fe200078e000c */
[----:B------:R-:W-:-:S03]  /*3c400*/  LOP3.LUT R21, R21, R26, RZ, 0x3c, !PT ;  /* 0x0000001a15157212 */ /* 0x000fc600078e3cff */
[----:B------:R-:W-:Y:S01]  /*3c410*/  IMAD R25, R20, 0x5, RZ ;  /* 0x0000000514197824 */ /* 0x000fe200078e02ff */
[----:B------:R-:W-:Y:S01]  /*3c420*/  SHF.L.W.U32.HI R20, R16, 0x1b, R21 ;  /* 0x0000001b10147819 */ /* 0x000fe20000010e15 */
[----:B------:R-:W-:Y:S01]  /*3c430*/  IMAD R27, R23, -0x783c846f, R24 ;  /* 0x87c37b91171b7824 */ /* 0x000fe200078e0218 */
[----:B------:R-:W-:Y:S01]  /*3c440*/  SHF.L.W.U32.HI R21, R21, 0x1b, R16 ;  /* 0x0000001b15157819 */ /* 0x000fe20000010e10 */
[----:B------:R-:W-:-:S03]  /*3c450*/  IMAD.WIDE.U32 R16, R23, 0x114253d5, RZ ;  /* 0x114253d517107825 */ /* 0x000fc600078e00ff */
[-C--:B------:R-:W-:Y:S01]  /*3c460*/  IADD3 R21, P1, PT, R21, R18.reuse, RZ ;  /* 0x0000001215157210 */ /* 0x080fe20007f3e0ff */
[----:B------:R-:W-:Y:S01]  /*3c470*/  IMAD.IADD R23, R19, 0x1, R25 ;  /* 0x0000000113177824 */ /* 0x000fe200078e0219 */
[----:B------:R-:W-:Y:S01]  /*3c480*/  LOP3.LUT R16, R16, R18, RZ, 0x3c, !PT ;  /* 0x0000001210107212 */ /* 0x000fe200078e3cff */
[----:B------:R-:W-:Y:S02]  /*3c490*/  IMAD.IADD R19, R17, 0x1, R27 ;  /* 0x0000000111137824 */ /* 0x000fe400078e021b */
[----:B------:R-:W-:Y:S01]  /*3c4a0*/  IMAD.WIDE.U32 R14, R21, 0x5, R14 ;  /* 0x00000005150e7825 */ /* 0x000fe200078e000e */
[-C--:B------:R-:W-:Y:S02]  /*3c4b0*/  IADD3.X R20, PT, PT, R20, R23.reuse, RZ, P1, !PT ;  /* 0x0000001714147210 */ /* 0x080fe40000ffe4ff */
[----:B------:R-:W-:Y:S02]  /*3c4c0*/  LOP3.LUT R19, R19, R23, RZ, 0x3c, !PT ;  /* 0x0000001713137212 */ /* 0x000fe400078e3cff */
[----:B------:R-:W-:Y:S01]  /*3c4d0*/  MOV R44, R14 ;  /* 0x0000000e002c7202 */ /* 0x000fe20000000f00 */
[----:B------:R-:W-:Y:S01]  /*3c4e0*/  IMAD R43, R20, 0x5, RZ ;  /* 0x00000005142b7824 */ /* 0x000fe200078e02ff */
[----:B------:R-:W-:-:S02]  /*3c4f0*/  SHF.L.W.U32.HI R17, R19, 0x1f, R16 ;  /* 0x0000001f13117819 */ /* 0x000fc40000010e10 */
[----:B------:R-:W-:Y:S01]  /*3c500*/  SHF.L.W.U32.HI R16, R16, 0x1f, R19 ;  /* 0x0000001f10107819 */ /* 0x000fe20000010e13 */
[----:B------:R-:W-:Y:S01]  /*3c510*/  IMAD.IADD R43, R15, 0x1, R43 ;  /* 0x000000010f2b7824 */ /* 0x000fe200078e022b */
[----:B------:R-:W-:-:S05]  /*3c520*/  IADD3 R17, P1, PT, R17, R14, RZ ;  /* 0x0000000e11117210 */ /* 0x000fca0007f3e0ff */
[----:B------:R-:W-:Y:S02]  /*3c530*/  IMAD.X R16, R16, 0x1, R43, P1 ;  /* 0x0000000110107824 */ /* 0x000fe400008e062b */
[----:B------:R-:W-:-:S04]  /*3c540*/  IMAD.WIDE.U32 R48, R17, 0x5, R12 ;  /* 0x0000000511307825 */ /* 0x000fc800078e000c */
[----:B------:R-:W-:-:S04]  /*3c550*/  IMAD R13, R16, 0x5, RZ ;  /* 0x00000005100d7824 */ /* 0x000fc800078e02ff */
[----:B------:R-:W-:-:S07]  /*3c560*/  IMAD.IADD R46, R49, 0x1, R13 ;  /* 0x00000001312e7824 */ /* 0x000fce00078e020d */
.L_x_1385:
[----:B------:R-:W-:Y:S05]  /*3c570*/  BSYNC.RECONVERGENT B3 ;  /* 0x0000000000037941 */ /* 0x000fea0003800200 */
.L_x_1384:
[----:B------:R-:W-:Y:S05]  /*3c580*/  @P0 BRA `(.L_x_1380) ;  /* 0x0000000000cc0947 */ /* 0x000fea0003800000 */
[----:B------:R-:W-:-:S05]  /*3c590*/  IMAD.SHL.U32 R45, R45, 0x2, RZ ;  /* 0x000000022d2d7824 */ /* 0x000fca00078e00ff */
[----:B01----:R-:W-:-:S06]  /*3c5a0*/  LEA R14, R45, R0, 0x3 ;  /* 0x000000002d0e7211 */ /* 0x003fcc00078e18ff */
[----:B--234-:R-:W2:Y:S01]  /*3c5b0*/  LDL.128 R12, [R14] ;  /* 0x000000000e0c7983 */ /* 0x01cea20000100c00 */
[----:B------:R-:W-:Y:S02]  /*3c5c0*/  IMAD.MOV.U32 R45, RZ, RZ, 0x0 ;  /* 0x00000000ff2d7424 */ /* 0x000fe400078e00ff */
[----:B------:R-:W-:Y:S02]  /*3c5d0*/  HFMA2 R49, -RZ, RZ, 0, 0 ;  /* 0x00000000ff317431 */ /* 0x000fe400000001ff */
        /* <DEDUP_REMOVED lines=24> */
[----:B------:R-:W-:Y:S01]  /*3c760*/  IMAD.MOV.U32 R44, RZ, RZ, 0x52dce729 ;  /* 0x52dce729ff2c7424 */ /* 0x000fe200078e00ff */
[----:B------:R-:W-:Y:S01]  /*3c770*/  LOP3.LUT R43, R16, R43, RZ, 0x3c, !PT ;  /* 0x0000002b102b7212 */ /* 0x000fe200078e3cff */
[C---:B------:R-:W-:Y:S02]  /*3c780*/  IMAD R17, R12.reuse, -0x783c846f, R13 ;  /* 0x87c37b910c117824 */ /* 0x040fe400078e020d */
[----:B------:R-:W-:Y:S01]  /*3c790*/  IMAD.WIDE.U32 R12, R12, 0x114253d5, RZ ;  /* 0x114253d50c0c7825 */ /* 0x000fe200078e00ff */
[----:B------:R-:W-:-:S04]  /*3c7a0*/  SHF.L.W.U32.HI R15, R43, 0x1b, R14 ;  /* 0x0000001b2b0f7819 */ /* 0x000fc80000010e0e */
[----:B------:R-:W-:Y:S02]  /*3c7b0*/  IADD3 R17, PT, PT, R13, R17, RZ ;  /* 0x000000110d117210 */ /* 0x000fe40007ffe0ff */
[----:B------:R-:W-:Y:S02]  /*3c7c0*/  SHF.L.W.U32.HI R13, R14, 0x1b, R43 ;  /* 0x0000001b0e0d7819 */ /* 0x000fe40000010e2b */
[----:B------:R-:W-:Y:S02]  /*3c7d0*/  IADD3 R19, P0, PT, R15, R48, RZ ;  /* 0x000000300f137210 */ /* 0x000fe40007f1e0ff */
[----:B------:R-:W-:Y:S02]  /*3c7e0*/  LOP3.LUT R15, R17, R46, RZ, 0x3c, !PT ;  /* 0x0000002e110f7212 */ /* 0x000fe400078e3cff */
[----:B------:R-:W-:Y:S01]  /*3c7f0*/  LOP3.LUT R12, R12, R48, RZ, 0x3c, !PT ;  /* 0x000000300c0c7212 */ /* 0x000fe200078e3cff */
[----:B------:R-:W-:Y:S01]  /*3c800*/  IMAD.WIDE.U32 R44, R19, 0x5, R44 ;  /* 0x00000005132c7825 */ /* 0x000fe200078e002c */
[----:B------:R-:W-:-:S02]  /*3c810*/  IADD3.X R46, PT, PT, R13, R46, RZ, P0, !PT ;  /* 0x0000002e0d2e7210 */ /* 0x000fc400007fe4ff */
[----:B------:R-:W-:Y:S01]  /*3c820*/  SHF.L.W.U32.HI R13, R15, 0x1f, R12 ;  /* 0x0000001f0f0d7819 */ /* 0x000fe20000010e0c */
[----:B------:R-:W-:Y:S01]  /*3c830*/  IMAD.MOV.U32 R48, RZ, RZ, 0x38495ab5 ;  /* 0x38495ab5ff307424 */ /* 0x000fe200078e00ff */
[----:B------:R-:W-:Y:S01]  /*3c840*/  SHF.L.W.U32.HI R12, R12, 0x1f, R15 ;  /* 0x0000001f0c0c7819 */ /* 0x000fe20000010e0f */
[----:B------:R-:W-:Y:S01]  /*3c850*/  IMAD R43, R46, 0x5, RZ ;  /* 0x000000052e2b7824 */ /* 0x000fe200078e02ff */
[----:B------:R-:W-:-:S03]  /*3c860*/  IADD3 R13, P0, PT, R13, R44, RZ ;  /* 0x0000002c0d0d7210 */ /* 0x000fc60007f1e0ff */
[----:B------:R-:W-:Y:S02]  /*3c870*/  IMAD.IADD R43, R45, 0x1, R43 ;  /* 0x000000012d2b7824 */ /* 0x000fe400078e022b */
[----:B------:R-:W-:-:S04]  /*3c880*/  IMAD.WIDE.U32 R48, R13, 0x5, R48 ;  /* 0x000000050d307825 */ /* 0x000fc800078e0030 */
[----:B------:R-:W-:-:S04]  /*3c890*/  IMAD.X R12, R12, 0x1, R43, P0 ;  /* 0x000000010c0c7824 */ /* 0x000fc800000e062b */
[----:B------:R-:W-:-:S04]  /*3c8a0*/  IMAD R13, R12, 0x5, RZ ;  /* 0x000000050c0d7824 */ /* 0x000fc800078e02ff */
[----:B------:R-:W-:-:S07]  /*3c8b0*/  IMAD.IADD R46, R49, 0x1, R13 ;  /* 0x00000001312e7824 */ /* 0x000fce00078e020d */
.L_x_1380:
[----:B------:R-:W-:Y:S05]  /*3c8c0*/  BSYNC.RECONVERGENT B2 ;  /* 0x0000000000027941 */ /* 0x000fea0003800200 */
.L_x_1379:
[----:B0-----:R-:W-:Y:S01]  /*3c8d0*/  LOP3.LUT P0, R18, R42, 0xf, RZ, 0xc0, !PT ;  /* 0x0000000f2a127812 */ /* 0x001fe2000780c0ff */
[----:B------:R-:W-:-:S12]  /*3c8e0*/  BSSY.RECONVERGENT B2, `(.L_x_1386) ;  /* 0x00000a5000027945 */ /* 0x000fd80003800200 */
[----:B------:R-:W-:Y:S05]  /*3c8f0*/  @!P0 BRA `(.L_x_1387) ;  /* 0x00000008008c8947 */ /* 0x000fea0003800000 */
[----:B------:R-:W-:Y:S01]  /*3c900*/  LOP3.LUT R39, R39, 0xffff, RZ, 0xc0, !PT ;  /* 0x0000ffff27277812 */ /* 0x000fe200078ec0ff */
[----:B------:R-:W-:Y:S01]  /*3c910*/  BSSY.RECONVERGENT B3, `(.L_x_1388) ;  /* 0x0000012000037945 */ /* 0x000fe20003800200 */
[----:B--234-:R-:W-:Y:S02]  /*3c920*/  LOP3.LUT R13, R42, 0x7ffffff0, RZ, 0xc0, !PT ;  /* 0x7ffffff02a0d7812 */ /* 0x01cfe400078ec0ff */
[C---:B-1----:R-:W-:Y:S02]  /*3c930*/  LOP3.LUT R14, R39.reuse, 0xf, RZ, 0xc0, !PT ;  /* 0x0000000f270e7812 */ /* 0x042fe400078ec0ff */
[----:B------:R-:W-:Y:S02]  /*3c940*/  LOP3.LUT R39, R39, 0x3, RZ, 0xc0, !PT ;  /* 0x0000000327277812 */ /* 0x000fe400078ec0ff */
[----:B------:R-:W-:Y:S02]  /*3c950*/  IADD3 R12, PT, PT, R14, -0x1, RZ ;  /* 0xffffffff0e0c7810 */ /* 0x000fe40007ffe0ff */
[----:B------:R-:W-:-:S02]  /*3c960*/  ISETP.NE.AND P1, PT, R39, RZ, PT ;  /* 0x000000ff2700720c */ /* 0x000fc40003f25270 */
[----:B------:R-:W-:Y:S01]  /*3c970*/  ISETP.GE.U32.AND P0, PT, R12, 0x3, PT ;  /* 0x000000030c00780c */ /* 0x000fe20003f06070 */
[----:B------:R-:W-:-:S12]  /*3c980*/  IMAD.MOV.U32 R12, RZ, RZ, RZ ;  /* 0x000000ffff0c7224 */ /* 0x000fd800078e00ff */
[----:B------:R-:W-:Y:S05]  /*3c990*/  @!P0 BRA `(.L_x_1389) ;  /* 0x0000000000248947 */ /* 0x000fea0003800000 */
[----:B------:R-:W-:Y:S01]  /*3c9a0*/  LOP3.LUT R12, R14, 0xc, RZ, 0xc0, !PT ;  /* 0x0000000c0e0c7812 */ /* 0x000fe200078ec0ff */
[----:B------:R-:W-:-:S07]  /*3c9b0*/  IMAD.MOV.U32 R14, RZ, RZ, RZ ;  /* 0x000000ffff0e7224 */ /* 0x000fce00078e00ff */
.L_x_1390:
[----:B0-----:R-:W-:-:S06]  /*3c9c0*/  IADD3 R15, PT, PT, R1, R13, R14 ;  /* 0x0000000d010f7210 */ /* 0x001fcc0007ffe00e */
[----:B------:R-:W2:Y:S01]  /*3c9d0*/  LDL R15, [R15] ;  /* 0x000000000f0f7983 */ /* 0x000ea20000100800 */
[----:B------:R-:W-:Y:S01]  /*3c9e0*/  IADD3 R16, PT, PT, R1, R14, RZ ;  /* 0x0000000e01107210 */ /* 0x000fe20007ffe0ff */
[----:B------:R-:W-:-:S05]  /*3c9f0*/  VIADD R14, R14, 0x4 ;  /* 0x000000040e0e7836 */ /* 0x000fca0000000000 */
[----:B------:R-:W-:Y:S01]  /*3ca00*/  ISETP.NE.AND P0, PT, R14, R12, PT ;  /* 0x0000000c0e00720c */ /* 0x000fe20003f05270 */
[----:B--2---:R0:W-:-:S12]  /*3ca10*/  STL [R16+0x90], R15 ;  /* 0x0000900f10007387 */ /* 0x0041d80000100800 */
[----:B------:R-:W-:Y:S05]  /*3ca20*/  @P0 BRA `(.L_x_1390) ;  /* 0xfffffffc00e40947 */ /* 0x000fea000383ffff */
.L_x_1389:
[----:B------:R-:W-:Y:S05]  /*3ca30*/  BSYNC.RECONVERGENT B3 ;  /* 0x0000000000037941 */ /* 0x000fea0003800200 */
.L_x_1388:
        /* <DEDUP_REMOVED lines=15> */
.L_x_1392:
[----:B------:R-:W-:Y:S05]  /*3cb30*/  BSYNC.RECONVERGENT B3 ;  /* 0x0000000000037941 */ /* 0x000fea0003800200 */
.L_x_1391:
        /* <DEDUP_REMOVED lines=14> */
.L_x_1396:
[----:B------:R-:W-:-:S13]  /*3cc20*/  ISETP.GT.AND P0, PT, R18, 0x5, PT ;  /* 0x000000051200780c */ /* 0x000fda0003f04270 */
[----:B------:R-:W-:Y:S05]  /*3cc30*/  @P0 BRA `(.L_x_1400) ;  /* 0x00000000000c0947 */ /* 0x000fea0003800000 */
[----:B------:R-:W-:-:S13]  /*3cc40*/  ISETP.NE.AND P0, PT, R18, 0x4, PT ;  /* 0x000000041200780c */ /* 0x000fda0003f05270 */
[----:B------:R-:W-:Y:S05]  /*3cc50*/  @!P0 BRA `(.L_x_1401) ;  /* 0x0000000400348947 */ /* 0x000fea0003800000 */
[----:B------:R-:W-:Y:S05]  /*3cc60*/  BRA `(.L_x_1402) ;  /* 0x0000000400287947 */ /* 0x000fea0003800000 */
.L_x_1400:
[----:B------:R-:W-:-:S13]  /*3cc70*/  ISETP.NE.AND P0, PT, R18, 0x6, PT ;  /* 0x000000061200780c */ /* 0x000fda0003f05270 */
[----:B------:R-:W-:Y:S05]  /*3cc80*/  @!P0 BRA `(.L_x_1403) ;  /* 0x0000000400148947 */ /* 0x000fea0003800000 */
[----:B------:R-:W-:Y:S05]  /*3cc90*/  BRA `(.L_x_1404) ;  /* 0x0000000400047947 */ /* 0x000fea0003800000 */
.L_x_1395:
        /* <DEDUP_REMOVED lines=10> */
.L_x_1408:
[----:B------:R-:W-:-:S13]  /*3cd40*/  ISETP.NE.AND P0, PT, R18, 0xa, PT ;  /* 0x0000000a1200780c */ /* 0x000fda0003f05270 */
[----:B------:R-:W-:Y:S05]  /*3cd50*/  @!P0 BRA `(.L_x_1411) ;  /* 0x0000000000708947 */ /* 0x000fea0003800000 */
[----:B------:R-:W-:Y:S05]  /*3cd60*/  BRA `(.L_x_1412) ;  /* 0x00000000005c7947 */ /* 0x000fea0003800000 */
.L_x_1407:
        /* <DEDUP_REMOVED lines=8> */
.L_x_1415:
[----:B------:R-:W-:Y:S01]  /*3cdf0*/  ISETP.NE.AND P0, PT, R18, 0xe, PT ;  /* 0x0000000e1200780c */ /* 0x000fe20003f05270 */
[----:B------:R-:W2:-:S12]  /*3ce00*/  LDL.U8 R14, [R1+0x9d] ;  /* 0x00009d00010e7983 */ /* 0x000e980000100000 */
[----:B------:R-:W3:Y:S01]  /*3ce10*/  @P0 LDL.U8 R12, [R1+0x9e] ;  /* 0x00009e00010c0983 */ /* 0x000ee20000100000 */
[----:B------:R-:W-:Y:S02]  /*3ce20*/  @P0 IMAD.MOV.U32 R17, RZ, RZ, RZ ;  /* 0x000000ffff110224 */ /* 0x000fe400078e00ff */
[----:B--2---:R-:W-:Y:S01]  /*3ce30*/  IMAD.SHL.U32 R14, R14, 0x100, RZ ;  /* 0x000001000e0e7824 */ /* 0x004fe200078e00ff */
[----:B---3--:R-:W-:-:S04]  /*3ce40*/  @P0 SHF.L.U32 R15, R12, 0x10, RZ ;  /* 0x000000100c0f0819 */ /* 0x008fc800000006ff */
[----:B------:R-:W-:-:S07]  /*3ce50*/  LOP3.LUT R15, R14, R15, RZ, 0x3c, !PT ;  /* 0x0000000f0e0f7212 */ /* 0x000fce00078e3cff */
.L_x_1417:
[----:B------:R-:W-:Y:S05]  /*3ce60*/  BSYNC.RELIABLE B8 ;  /* 0x0000000000087941 */ /* 0x000fea0003800100 */
.L_x_1414:
[----:B------:R-:W2:Y:S02]  /*3ce70*/  LDL.U8 R12, [R1+0x9c] ;  /* 0x00009c00010c7983 */ /* 0x000ea40000100000 */
[----:B--2---:R-:W-:-:S07]  /*3ce80*/  LOP3.LUT R15, R12, R15, RZ, 0x3c, !PT ;  /* 0x0000000f0c0f7212 */ /* 0x004fce00078e3cff */
.L_x_1416:
[----:B------:R-:W-:Y:S05]  /*3ce90*/  BSYNC.RECONVERGENT B7 ;  /* 0x0000000000077941 */ /* 0x000fea0003800200 */
.L_x_1413:
[----:B------:R-:W2:Y:S02]  /*3cea0*/  LDL.U8 R12, [R1+0x9b] ;  /* 0x00009b00010c7983 */ /* 0x000ea40000100000 */
[----:B--2---:R-:W-:-:S03]  /*3ceb0*/  IMAD.WIDE.U32 R12, R12, 0x1000000, RZ ;  /* 0x010000000c0c7825 */ /* 0x004fc600078e00ff */
[----:B------:R-:W-:Y:S02]  /*3cec0*/  LOP3.LUT R17, R12, R17, RZ, 0x3c, !PT ;  /* 0x000000110c117212 */ /* 0x000fe400078e3cff */
[----:B------:R-:W-:-:S07]  /*3ced0*/  LOP3.LUT R15, R13, R15, RZ, 0x3c, !PT ;  /* 0x0000000f0d0f7212 */ /* 0x000fce00078e3cff */
.L_x_1412:
[----:B------:R-:W2:Y:S02]  /*3cee0*/  LDL.U8 R12, [R1+0x9a] ;  /* 0x00009a00010c7983 */ /* 0x000ea40000100000 */
[----:B--2---:R-:W-:-:S03]  /*3cef0*/  IMAD.WIDE.U32 R12, R12, 0x10000, RZ ;  /* 0x000100000c0c7825 */ /* 0x004fc600078e00ff */
[----:B------:R-:W-:Y:S02]  /*3cf00*/  LOP3.LUT R17, R12, R17, RZ, 0x3c, !PT ;  /* 0x000000110c117212 */ /* 0x000fe400078e3cff */
[----:B------:R-:W-:-:S07]  /*3cf10*/  LOP3.LUT R15, R13, R15, RZ, 0x3c, !PT ;  /* 0x0000000f0d0f7212 */ /* 0x000fce00078e3cff */
.L_x_1411:
[----:B------:R-:W2:Y:S02]  /*3cf20*/  LDL.U8 R12, [R1+0x99] ;  /* 0x00009900010c7983 */ /* 0x000ea40000100000 */
[----:B--2---:R-:W-:-:S03]  /*3cf30*/  IMAD.WIDE.U32 R12, R12, 0x100, RZ ;  /* 0x000001000c0c7825 */ /* 0x004fc600078e00ff */
[----:B------:R-:W-:Y:S02]  /*3cf40*/  LOP3.LUT R17, R12, R17, RZ, 0x3c, !PT ;  /* 0x000000110c117212 */ /* 0x000fe400078e3cff */
[----:B------:R-:W-:-:S07]  /*3cf50*/  LOP3.LUT R15, R13, R15, RZ, 0x3c, !PT ;  /* 0x0000000f0d0f7212 */ /* 0x000fce00078e3cff */
.L_x_1410:
[----:B------:R-:W-:Y:S05]  /*3cf60*/  BSYNC.RELIABLE B6 ;  /* 0x0000000000067941 */ /* 0x000fea0003800100 */
.L_x_1406:
        /* <DEDUP_REMOVED lines=13> */
[----:B------:R-:W-:-:S04]  /*3d040*/  LOP3.LUT R48, R12, R48, RZ, 0x3c, !PT ;  /* 0x000000300c307212 */ /* 0x000fc800078e3cff */
[----:B------:R-:W-:-:S04]  /*3d050*/  IADD3 R13, PT, PT, R13, R15, RZ ;  /* 0x0000000f0d0d7210 */ /* 0x000fc80007ffe0ff */
[----:B------:R-:W-:-:S07]  /*3d060*/  LOP3.LUT R46, R13, R46, RZ, 0x3c, !PT ;  /* 0x0000002e0d2e7212 */ /* 0x000fce00078e3cff */
.L_x_1409:
[----:B------:R-:W-:Y:S05]  /*3d070*/  BSYNC.RECONVERGENT B5 ;  /* 0x0000000000057941 */ /* 0x000fea0003800200 */
.L_x_1405:
[----:B------:R-:W2:Y:S01]  /*3d080*/  LDL.U8 R15, [R1+0x97] ;  /* 0x00009700010f7983 */ /* 0x000ea20000100000 */
[----:B------:R-:W-:Y:S02]  /*3d090*/  IMAD.MOV.U32 R17, RZ, RZ, RZ ;  /* 0x000000ffff117224 */ /* 0x000fe400078e00ff */
[----:B--2---:R-:W-:-:S07]  /*3d0a0*/  IMAD.SHL.U32 R15, R15, 0x1000000, RZ ;  /* 0x010000000f0f7824 */ /* 0x004fce00078e00ff */
.L_x_1404:
[----:B------:R-:W2:Y:S02]  /*3d0b0*/  LDL.U8 R12, [R1+0x96] ;  /* 0x00009600010c7983 */ /* 0x000ea40000100000 */
[----:B--2---:R-:W-:-:S04]  /*3d0c0*/  SHF.L.U32 R12, R12, 0x10, RZ ;  /* 0x000000100c0c7819 */ /* 0x004fc800000006ff */
[----:B------:R-:W-:-:S07]  /*3d0d0*/  LOP3.LUT R15, R12, R15, RZ, 0x3c, !PT ;  /* 0x0000000f0c0f7212 */ /* 0x000fce00078e3cff */
.L_x_1403:
[----:B------:R-:W2:Y:S02]  /*3d0e0*/  LDL.U8 R12, [R1+0x95] ;  /* 0x00009500010c7983 */ /* 0x000ea40000100000 */
[----:B--2---:R-:W-:-:S05]  /*3d0f0*/  IMAD.SHL.U32 R12, R12, 0x100, RZ ;  /* 0x000001000c0c7824 */ /* 0x004fca00078e00ff */
[----:B------:R-:W-:-:S07]  /*3d100*/  LOP3.LUT R15, R12, R15, RZ, 0x3c, !PT ;  /* 0x0000000f0c0f7212 */ /* 0x000fce00078e3cff */
.L_x_1402:
[----:B------:R-:W2:Y:S02]  /*3d110*/  LDL.U8 R12, [R1+0x94] ;  /* 0x00009400010c7983 */ /* 0x000ea40000100000 */
[----:B--2---:R-:W-:-:S07]  /*3d120*/  LOP3.LUT R15, R12, R15, RZ, 0x3c, !PT ;  /* 0x0000000f0c0f7212 */ /* 0x004fce00078e3cff */
.L_x_1401:
[----:B------:R-:W2:Y:S02]  /*3d130*/  LDL.U8 R12, [R1+0x93] ;  /* 0x00009300010c7983 */ /* 0x000ea40000100000 */
[----:B--2---:R-:W-:-:S03]  /*3d140*/  IMAD.WIDE.U32 R12, R12, 0x1000000, RZ ;  /* 0x010000000c0c7825 */ /* 0x004fc600078e00ff */
[----:B------:R-:W-:Y:S02]  /*3d150*/  LOP3.LUT R17, R12, R17, RZ, 0x3c, !PT ;  /* 0x000000110c117212 */ /* 0x000fe400078e3cff */
[----:B------:R-:W-:-:S07]  /*3d160*/  LOP3.LUT R15, R13, R15, RZ, 0x3c, !PT ;  /* 0x0000000f0d0f7212 */ /* 0x000fce00078e3cff */
.L_x_1399:
[----:B------:R-:W2:Y:S02]  /*3d170*/  LDL.U8 R12, [R1+0x92] ;  /* 0x00009200010c7983 */ /* 0x000ea40000100000 */
[----:B--2---:R-:W-:-:S03]  /*3d180*/  IMAD.WIDE.U32 R12, R12, 0x10000, RZ ;  /* 0x000100000c0c7825 */ /* 0x004fc600078e00ff */
[----:B------:R-:W-:Y:S02]  /*3d190*/  LOP3.LUT R17, R12, R17, RZ, 0x3c, !PT ;  /* 0x000000110c117212 */ /* 0x000fe400078e3cff */
[----:B------:R-:W-:-:S07]  /*3d1a0*/  LOP3.LUT R15, R13, R15, RZ, 0x3c, !PT ;  /* 0x0000000f0d0f7212 */ /* 0x000fce00078e3cff */
.L_x_1398:
[----:B------:R-:W-:Y:S05]  /*3d1b0*/  BSYNC.RELIABLE B4 ;  /* 0x0000000000047941 */ /* 0x000fea0003800100 */
.L_x_1394:
[----:B------:R-:W2:Y:S02]  /*3d1c0*/  LDL.U8 R12, [R1+0x91] ;  /* 0x00009100010c7983 */ /* 0x000ea40000100000 */
[----:B--2---:R-:W-:-:S03]  /*3d1d0*/  IMAD.WIDE.U32 R12, R12, 0x100, RZ ;  /* 0x000001000c0c7825 */ /* 0x004fc600078e00ff */
[----:B------:R-:W-:Y:S02]  /*3d1e0*/  LOP3.LUT R17, R12, R17, RZ, 0x3c, !PT ;  /* 0x000000110c117212 */ /* 0x000fe400078e3cff */
[----:B------:R-:W-:-:S07]  /*3d1f0*/  LOP3.LUT R15, R13, R15, RZ, 0x3c, !PT ;  /* 0x0000000f0d0f7212 */ /* 0x000fce00078e3cff */
.L_x_1397:
[----:B------:R-:W-:Y:S05]  /*3d200*/  BSYNC.RECONVERGENT B3 ;  /* 0x0000000000037941 */ /* 0x000fea0003800200 */
.L_x_1393:
        /* <DEDUP_REMOVED lines=18> */
.L_x_1387:
[----:B------:R-:W-:Y:S05]  /*3d330*/  BSYNC.RECONVERGENT B2 ;  /* 0x0000000000027941 */ /* 0x000fea0003800200 */
.L_x_1386:
[-C--:B------:R-:W-:Y:S01]  /*3d340*/  LOP3.LUT R15, R44, R42.reuse, RZ, 0x3c, !PT ;  /* 0x0000002a2c0f7212 */ /* 0x080fe200078e3cff */
[----:B------:R-:W0:Y:S01]  /*3d350*/  LDCU UR4, c[0x0][0x3b4] ;  /* 0x00007680ff0477ac */ /* 0x000e220008000800 */
[----:B------:R-:W-:-:S04]  /*3d360*/  LOP3.LUT R42, R48, R42, RZ, 0x3c, !PT ;  /* 0x0000002a302a7212 */ /* 0x000fc800078e3cff */
[----:B------:R-:W-:-:S04]  /*3d370*/  IADD3 R15, P0, PT, R42, R15, RZ ;  /* 0x0000000f2a0f7210 */ /* 0x000fc80007f1e0ff */
[----:B------:R-:W-:Y:S02]  /*3d380*/  IADD3.X R43, PT, PT, R43, R46, RZ, P0, !PT ;  /* 0x0000002e2b2b7210 */ /* 0x000fe400007fe4ff */
[----:B--234-:R-:W-:Y:S02]  /*3d390*/  IADD3 R13, P0, PT, R15, R42, RZ ;  /* 0x0000002a0f0d7210 */ /* 0x01cfe40007f1e0ff */
[----:B-1----:R-:W-:-:S03]  /*3d3a0*/  SHF.R.U32.HI R14, RZ, 0x1, R43 ;  /* 0x00000001ff0e7819 */ /* 0x002fc6000001162b */
[----:B------:R-:W-:Y:S01]  /*3d3b0*/  IMAD.X R46, R46, 0x1, R43, P0 ;  /* 0x000000012e2e7824 */ /* 0x000fe200000e062b */
[----:B------:R-:W-:Y:S01]  /*3d3c0*/  LOP3.LUT R14, R14, R15, RZ, 0x3c, !PT ;  /* 0x0000000f0e0e7212 */ /* 0x000fe200078e3cff */
[----:B------:R-:W-:Y:S01]  /*3d3d0*/  IMAD R43, R43, -0x12aa7333, RZ ;  /* 0xed558ccd2b2b7824 */ /* 0x000fe200078e02ff */
[----:B0-----:R-:W-:Y:S02]  /*3d3e0*/  UISETP.GE.AND UP0, UPT, UR4, 0x1, UPT ;  /* 0x000000010400788c */ /* 0x001fe4000bf06270 */
[----:B------:R-:W-:Y:S01]  /*3d3f0*/  SHF.R.U32.HI R12, RZ, 0x1, R46 ;  /* 0x00000001ff0c7819 */ /* 0x000fe2000001162e */
[C---:B------:R-:W-:Y:S02]  /*3d400*/  IMAD R43, R14.reuse, -0xae5029, R43 ;  /* 0xff51afd70e2b7824 */ /* 0x040fe400078e022b */
[----:B------:R-:W-:Y:S01]  /*3d410*/  IMAD.WIDE.U32 R14, R14, -0x12aa7333, RZ ;  /* 0xed558ccd0e0e7825 */ /* 0x000fe200078e00ff */
[----:B------:R-:W-:-:S03]  /*3d420*/  LOP3.LUT R12, R12, R13, RZ, 0x3c, !PT ;  /* 0x0000000d0c0c7212 */ /* 0x000fc600078e3cff */
[----:B------:R-:W-:Y:S02]  /*3d430*/  IMAD R13, R46, -0x12aa7333, RZ ;  /* 0xed558ccd2e0d7824 */ /* 0x000fe400078e02ff */
[----:B------:R-:W-:Y:S02]  /*3d440*/  IMAD.IADD R16, R15, 0x1, R43 ;  /* 0x000000010f107824 */ /* 0x000fe400078e022b */
[C---:B------:R-:W-:Y:S02]  /*3d450*/  IMAD R17, R12.reuse, -0xae5029, R13 ;  /* 0xff51afd70c117824 */ /* 0x040fe400078e020d */
[----:B------:R-:W-:-:S05]  /*3d460*/  IMAD.WIDE.U32 R12, R12, -0x12aa7333, RZ ;  /* 0xed558ccd0c0c7825 */ /* 0x000fca00078e00ff */
[----:B------:R-:W-:Y:S02]  /*3d470*/  IADD3 R15, PT, PT, R13, R17, RZ ;  /* 0x000000110d0f7210 */ /* 0x000fe40007ffe0ff */
[----:B------:R-:W-:Y:S02]  /*3d480*/  SHF.R.U32.HI R17, RZ, 0x1, R16 ;  /* 0x00000001ff117819 */ /* 0x000fe40000011610 */
[----:B------:R-:W-:Y:S02]  /*3d490*/  SHF.R.U32.HI R13, RZ, 0x1, R15 ;  /* 0x00000001ff0d7819 */ /* 0x000fe4000001160f */
[----:B------:R-:W-:Y:S01]  /*3d4a0*/  LOP3.LUT R14, R17, R14, RZ, 0x3c, !PT ;  /* 0x0000000e110e7212 */ /* 0x000fe200078e3cff */
[----:B------:R-:W-:Y:S01]  /*3d4b0*/  IMAD R17, R16, 0x1a85ec53, RZ ;  /* 0x1a85ec5310117824 */ /* 0x000fe200078e02ff */
[----:B------:R-:W-:Y:S01]  /*3d4c0*/  LOP3.LUT R12, R13, R12, RZ, 0x3c, !PT ;  /* 0x0000000c0d0c7212 */ /* 0x000fe200078e3cff */
[----:B------:R-:W-:Y:S02]  /*3d4d0*/  IMAD R13, R15, 0x1a85ec53, RZ ;  /* 0x1a85ec530f0d7824 */ /* 0x000fe400078e02ff */
[----:B------:R-:W-:-:S02]  /*3d4e0*/  IMAD R17, R14, -0x3b314602, R17 ;  /* 0xc4ceb9fe0e117824 */ /* 0x000fc400078e0211 */
        /* <DEDUP_REMOVED lines=16> */
[----:B------:R-:W-:Y:S01]  /*3d5f0*/  ISETP.GE.U32.AND P0, PT, R2, 0x7, PT ;  /* 0x000000070200780c */ /* 0x000fe20003f06070 */
[----:B------:R-:W-:-:S12]  /*3d600*/  IMAD.MOV.U32 R20, RZ, RZ, RZ ;  /* 0x000000ffff147224 */ /* 0x000fd800078e00ff */
[----:B------:R-:W-:Y:S05]  /*3d610*/  @!P0 BRA `(.L_x_1419) ;  /* 0x00000014000c8947 */ /* 0x000fea0003800000 */
[----:B------:R-:W-:-:S07]  /*3d620*/  HFMA2 R20, -RZ, RZ, 0, 0 ;  /* 0x00000000ff147431 */ /* 0x000fce00000001ff */
.L_x_1444:
        /* <DEDUP_REMOVED lines=30> */
.L_x_1421:
[----:B------:R-:W-:-:S07]  /*3d810*/  MOV R12, 0x3d830 ;  /* 0x0003d830000c7802 */ /* 0x000fce0000000f00 */
[----:B------:R-:W-:Y:S05]  /*3d820*/  CALL.REL.NOINC `($__internal_4_$__cuda_sm20_rem_u64) ;  /* 0x000000d000447944 */ /* 0x000fea0003c00000 */
.L_x_1422:
[----:B------:R-:W-:Y:S05]  /*3d830*/  BSYNC.RECONVERGENT B2 ;  /* 0x0000000000027941 */ /* 0x000fea0003800200 */
.L_x_1420:
[----:B------:R-:W0:Y:S01]  /*3d840*/  LDCU.64 UR4, c[0x0][0x390] ;  /* 0x00007200ff0477ac */ /* 0x000e220008000a00 */
[----:B------:R-:W-:Y:S02]  /*3d850*/  MOV R12, 0x1 ;  /* 0x00000001000c7802 */ /* 0x000fe40000000f00 */
        /* <DEDUP_REMOVED lines=25> */
[----:B------:R-:W-:-:S04]  /*3d9f0*/  IMAD.HI.U32 R12, R17, R16, RZ ;  /* 0x00000010110c7227 */ /* 0x000fc800078e00ff */
[----:B------:R-:W-:Y:S01]  /*3da00*/  HFMA2 R17, -RZ, RZ, 0, 0 ;  /* 0x00000000ff117431 */ /* 0x000fe200000001ff */
        /* <DEDUP_REMOVED lines=8> */
.L_x_1424:
[----:B------:R-:W-:-:S07]  /*3da90*/  MOV R12, 0x3dab0 ;  /* 0x0003dab0000c7802 */ /* 0x000fce0000000f00 */
[----:B------:R-:W-:Y:S05]  /*3daa0*/  CALL.REL.NOINC `($__internal_4_$__cuda_sm20_rem_u64) ;  /* 0x000000cc00a47944 */ /* 0x000fea0003c00000 */
.L_x_1425:
[----:B------:R-:W-:Y:S05]  /*3dab0*/  BSYNC.RECONVERGENT B2 ;  /* 0x0000000000027941 */ /* 0x000fea0003800200 */
.L_x_1423:
        /* <DEDUP_REMOVED lines=37> */
.L_x_1427:
[----:B------:R-:W-:-:S07]  /*3dd10*/  MOV R12, 0x3dd30 ;  /* 0x0003dd30000c7802 */ /* 0x000fce0000000f00 */
[----:B------:R-:W-:Y:S05]  /*3dd20*/  CALL.REL.NOINC `($__internal_4_$__cuda_sm20_rem_u64) ;  /* 0x000000cc00047944 */ /* 0x000fea0003c00000 */
.L_x_1428:
[----:B------:R-:W-:Y:S05]  /*3dd30*/  BSYNC.RECONVERGENT B2 ;  /* 0x0000000000027941 */ /* 0x000fea0003800200 */
.L_x_1426:
        /* <DEDUP_REMOVED lines=37> */
.L_x_1430:
[----:B------:R-:W-:-:S07]  /*3df90*/  MOV R12, 0x3dfb0 ;  /* 0x0003dfb0000c7802 */ /* 0x000fce0000000f00 */
[----:B------:R-:W-:Y:S05]  /*3dfa0*/  CALL.REL.NOINC `($__internal_4_$__cuda_sm20_rem_u64) ;  /* 0x000000c800647944 */ /* 0x000fea0003c00000 */
.L_x_1431:
[----:B------:R-:W-:Y:S05]  /*3dfb0*/  BSYNC.RECONVERGENT B2 ;  /* 0x0000000000027941 */ /* 0x000fea0003800200 */
.L_x_1429:
        /* <DEDUP_REMOVED lines=37> */
.L_x_1433:
[----:B------:R-:W-:-:S07]  /*3e210*/  MOV R12, 0x3e230 ;  /* 0x0003e230000c7802 */ /* 0x000fce0000000f00 */
[----:B------:R-:W-:Y:S05]  /*3e220*/  CALL.REL.NOINC `($__internal_4_$__cuda_sm20_rem_u64) ;  /* 0x000000c400c47944 */ /* 0x000fea0003c00000 */
.L_x_1434:
[----:B------:R-:W-:Y:S05]  /*3e230*/  BSYNC.RECONVERGENT B2 ;  /* 0x0000000000027941 */ /* 0x000fea0003800200 */
.L_x_1432:
        /* <DEDUP_REMOVED lines=37> */
.L_x_1436:
[----:B------:R-:W-:-:S07]  /*3e490*/  MOV R12, 0x3e4b0 ;  /* 0x0003e4b0000c7802 */ /* 0x000fce0000000f00 */
[----:B------:R-:W-:Y:S05]  /*3e4a0*/  CALL.REL.NOINC `($__internal_4_$__cuda_sm20_rem_u64) ;  /* 0x000000c400247944 */ /* 0x000fea0003c00000 */
.L_x_1437:
[----:B------:R-:W-:Y:S05]  /*3e4b0*/  BSYNC.RECONVERGENT B2 ;  /* 0x0000000000027941 */ /* 0x000fea0003800200 */
.L_x_1435:
        /* <DEDUP_REMOVED lines=37> */
.L_x_1439:
[----:B------:R-:W-:-:S07]  /*3e710*/  MOV R12, 0x3e730 ;  /* 0x0003e730000c7802 */ /* 0x000fce0000000f00 */
[----:B------:R-:W-:Y:S05]  /*3e720*/  CALL.REL.NOINC `($__internal_4_$__cuda_sm20_rem_u64) ;  /* 0x000000c000847944 */ /* 0x000fea0003c00000 */
.L_x_1440:
[----:B------:R-:W-:Y:S05]  /*3e730*/  BSYNC.RECONVERGENT B2 ;  /* 0x0000000000027941 */ /* 0x000fea0003800200 */
.L_x_1438:
        /* <DEDUP_REMOVED lines=37> */
.L_x_1442:
[----:B------:R-:W-:-:S07]  /*3e990*/  MOV R12, 0x3e9b0 ;  /* 0x0003e9b0000c7802 */ /* 0x000fce0000000f00 */
[----:B------:R-:W-:Y:S05]  /*3e9a0*/  CALL.REL.NOINC `($__internal_4_$__cuda_sm20_rem_u64) ;  /* 0x000000bc00e47944 */ /* 0x000fea0003c00000 */
.L_x_1443:
[----:B------:R-:W-:Y:S05]  /*3e9b0*/  BSYNC.RECONVERGENT B2 ;  /* 0x0000000000027941 */ /* 0x000fea0003800200 */
.L_x_1441:
        /* <DEDUP_REMOVED lines=8> */
[----:B------:R-:W-:-:S07]  /*3ea40*/  MOV R20, R5 ;  /* 0x0000000500147202 */ /* 0x000fce0000000f00 */
.L_x_1419:
        /* <DEDUP_REMOVED lines=34> */
.L_x_1447:
[----:B------:R-:W-:-:S07]  /*3ec70*/  MOV R12, 0x3ec90 ;  /* 0x0003ec90000c7802 */ /* 0x000fce0000000f00 */
[----:B------:R-:W-:Y:S05]  /*3ec80*/  CALL.REL.NOINC `($__internal_4_$__cuda_sm20_rem_u64) ;  /* 0x000000bc002c7944 */ /* 0x000fea0003c00000 */
.L_x_1448:
[----:B------:R-:W-:Y:S05]  /*3ec90*/  BSYNC.RECONVERGENT B2 ;  /* 0x0000000000027941 */ /* 0x000fea0003800200 */
.L_x_1446:
        /* <DEDUP_REMOVED lines=37> */
.L_x_1450:
[----:B------:R-:W-:-:S07]  /*3eef0*/  MOV R12, 0x3ef10 ;  /* 0x0003ef10000c7802 */ /* 0x000fce0000000f00 */
[----:B------:R-:W-:Y:S05]  /*3ef00*/  CALL.REL.NOINC `($__internal_4_$__cuda_sm20_rem_u64) ;  /* 0x000000b8008c7944 */ /* 0x000fea0003c00000 */
.L_x_1451:
[----:B------:R-:W-:Y:S05]  /*3ef10*/  BSYNC.RECONVERGENT B2 ;  /* 0x0000000000027941 */ /* 0x000fea0003800200 */
.L_x_1449:
        /* <DEDUP_REMOVED lines=37> */
.L_x_1453:
[----:B------:R-:W-:-:S07]  /*3f170*/  MOV R12, 0x3f190 ;  /* 0x0003f190000c7802 */ /* 0x000fce0000000f00 */
[----:B------:R-:W-:Y:S05]  /*3f180*/  CALL.REL.NOINC `($__internal_4_$__cuda_sm20_rem_u64) ;  /* 0x000000b400ec7944 */ /* 0x000fea0003c00000 */
.L_x_1454:
[----:B------:R-:W-:Y:S05]  /*3f190*/  BSYNC.RECONVERGENT B2 ;  /* 0x0000000000027941 */ /* 0x000fea0003800200 */
.L_x_1452:
        /* <DEDUP_REMOVED lines=37> */
.L_x_1456:
[----:B------:R-:W-:-:S07]  /*3f3f0*/  MOV R12, 0x3f410 ;  /* 0x0003f410000c7802 */ /* 0x000fce0000000f00 */
[----:B------:R-:W-:Y:S05]  /*3f400*/  CALL.REL.NOINC `($__internal_4_$__cuda_sm20_rem_u64) ;  /* 0x000000b4004c7944 */ /* 0x000fea0003c00000 */
.L_x_1457:
[----:B------:R-:W-:Y:S05]  /*3f410*/  BSYNC.RECONVERGENT B2 ;  /* 0x0000000000027941 */ /* 0x000fea0003800200 */
.L_x_1455:
[----:B------:R-:W0:Y:S01]  /*3f420*/  LDCU.64 UR4, c[0x0][0x390] ;  /* 0x00007200ff0477ac */ /* 0x000e220008000a00 */
[----:B------:R-:W-:Y:S02]  /*3f430*/  HFMA2 R14, -RZ, RZ, 0, 5.9604644775390625e-08 ;  /* 0x00000001ff0e7431 */ /* 0x000fe400000001ff */
[----:B------:R-:W-:Y:S01]  /*3f440*/  VIADD R20, R20, 0x4 ;  /* 0x0000000414147836 */ /* 0x000fe20000000000 */
[----:B0-----:R-:W-:-:S04]  /*3f450*/  IADD3 R12, P0, PT, R16, UR4, RZ ;  /* 0x00000004100c7c10 */ /* 0x001fc8000ff1e0ff */
[----:B------:R-:W-:-:S05]  /*3f460*/  IADD3.X R13, PT, PT, R17, UR5, RZ, P0, !PT ;  /* 0x00000005110d7c10 */ /* 0x000fca00087fe4ff */
[----:B------:R2:W-:Y:S04]  /*3f470*/  STG.E.U8 desc[UR8][R12.64], R14 ;  /* 0x0000000e0c007986 */ /* 0x0005e8000c101108 */
.L_x_1445:
        /* <DEDUP_REMOVED lines=34> */
.L_x_1460:
[----:B------:R-:W-:-:S07]  /*3f6a0*/  MOV R12, 0x3f6c0 ;  /* 0x0003f6c0000c7802 */ /* 0x000fce0000000f00 */
[----:B------:R-:W-:Y:S05]  /*3f6b0*/  CALL.REL.NOINC `($__internal_4_$__cuda_sm20_rem_u64) ;  /* 0x000000b000a07944 */ /* 0x000fea0003c00000 */
.L_x_1461:
[----:B------:R-:W-:Y:S05]  /*3f6c0*/  BSYNC.RECONVERGENT B2 ;  /* 0x0000000000027941 */ /* 0x000fea0003800200 */
.L_x_1459:
        /* <DEDUP_REMOVED lines=12> */
[----:B---3--:R-:W-:-:S05]  /*3f790*/  IMAD.WIDE.U32 R16, R19, R12, R16 ;  /* 0x0000000c13107225 */ /* 0x008fca00078e0010 */
[----:B------:R-:W-:-:S04]  /*3f7a0*/  IADD3 R13, PT, PT, R17, R13, RZ ;  /* 0x0000000d110d7210 */ /* 0x000fc80007ffe0ff */
        /* <DEDUP_REMOVED lines=23> */
.L_x_1463:
[----:B------:R-:W-:-:S07]  /*3f920*/  MOV R12, 0x3f940 ;  /* 0x0003f940000c7802 */ /* 0x000fce0000000f00 */
[----:B------:R-:W-:Y:S05]  /*3f930*/  CALL.REL.NOINC `($__internal_4_$__cuda_sm20_rem_u64) ;  /* 0x000000b000007944 */ /* 0x000fea0003c00000 */
.L_x_1464:
[----:B------:R-:W-:Y:S05]  /*3f940*/  BSYNC.RECONVERGENT B2 ;  /* 0x0000000000027941 */ /* 0x000fea0003800200 */
.L_x_1462:
[----:B------:R-:W0:Y:S01]  /*3f950*/  LDCU.64 UR4, c[0x0][0x390] ;  /* 0x00007200ff0477ac */ /* 0x000e220008000a00 */
[----:B------:R-:W-:Y:S01]  /*3f960*/  IMAD.MOV.U32 R14, RZ, RZ, 0x1 ;  /* 0x00000001ff0e7424 */ /* 0x000fe200078e00ff */
[----:B------:R-:W-:Y:S02]  /*3f970*/  IADD3 R20, PT, PT, R20, 0x2, RZ ;  /* 0x0000000214147810 */ /* 0x000fe40007ffe0ff */
[----:B0-----:R-:W-:-:S04]  /*3f980*/  IADD3 R12, P0, PT, R16, UR4, RZ ;  /* 0x00000004100c7c10 */ /* 0x001fc8000ff1e0ff */
[----:B------:R-:W-:-:S05]  /*3f990*/  IADD3.X R13, PT, PT, R17, UR5, RZ, P0, !PT ;  /* 0x00000005110d7c10 */ /* 0x000fca00087fe4ff */
[----:B------:R3:W-:Y:S04]  /*3f9a0*/  STG.E.U8 desc[UR8][R12.64], R14 ;  /* 0x0000000e0c007986 */ /* 0x0007e8000c101108 */
.L_x_1458:
[----:B------:R-:W-:-:S13]  /*3f9b0*/  ISETP.NE.AND P0, PT, R6, RZ, PT ;  /* 0x000000ff0600720c */ /* 0x000fda0003f05270 */
[----:B------:R-:W-:Y:S05]  /*3f9c0*/  @!P0 BRA `(.L_x_1418) ;  /* 0x0000005400a48947 */ /* 0x000fea0003800000 */
[----:B------:R-:W4:Y:S04]  /*3f9d0*/  LDG.E.64 R16, desc[UR8][R40.64] ;  /* 0x0000000828107981 */ /* 0x000f28000c1e1b00 */
[----:B0123--:R-:W4:Y:S01]  /*3f9e0*/  LDG.E.64 R12, desc[UR8][R40.64+0x40] ;  /* 0x00004008280c7981 */ /* 0x00ff22000c1e1b00 */
[----:B------:R-:W-:Y:S01]  /*3f9f0*/  LOP3.LUT R15, R20, 0xff, RZ, 0xc0, !PT ;  /* 0x000000ff140f7812 */ /* 0x000fe200078ec0ff */
[----:B------:R-:W-:Y:S04]  /*3fa00*/  BSSY.RECONVERGENT B2, `(.L_x_1465) ;  /* 0x000001d000027945 */ /* 0x000fe80003800200 */
[----:B----4-:R-:W-:-:S04]  /*3fa10*/  IMAD.WIDE.U32 R16, R12, R15, R16 ;  /* 0x0000000f0c107225 */ /* 0x010fc800078e0010 */
        /* <DEDUP_REMOVED lines=25> */
.L_x_1466:
[----:B------:R-:W-:-:S07]  /*3fbb0*/  MOV R12, 0x3fbd0 ;  /* 0x0003fbd0000c7802 */ /* 0x000fce0000000f00 */
[----:B------:R-:W-:Y:S05]  /*3fbc0*/  CALL.REL.NOINC `($__internal_4_$__cuda_sm20_rem_u64) ;  /* 0x000000ac005c7944 */ /* 0x000fea0003c00000 */
.L_x_1467:
[----:B------:R-:W-:Y:S05]  /*3fbd0*/  BSYNC.RECONVERGENT B2 ;  /* 0x0000000000027941 */ /* 0x000fea0003800200 */
.L_x_1465:
[----:B------:R-:W0:Y:S01]  /*3fbe0*/  LDCU.64 UR4, c[0x0][0x390] ;  /* 0x00007200ff0477ac */ /* 0x000e220008000a00 */
[----:B------:R-:W-:Y:S02]  /*3fbf0*/  MOV R14, 0x1 ;  /* 0x00000001000e7802 */ /* 0x000fe40000000f00 */
[----:B0-----:R-:W-:-:S04]  /*3fc00*/  IADD3 R12, P0, PT, R16, UR4, RZ ;  /* 0x00000004100c7c10 */ /* 0x001fc8000ff1e0ff */
[----:B------:R-:W-:-:S05]  /*3fc10*/  IADD3.X R13, PT, PT, R17, UR5, RZ, P0, !PT ;  /* 0x00000005110d7c10 */ /* 0x000fca00087fe4ff */
[----:B------:R0:W-:Y:S01]  /*3fc20*/  STG.E.U8 desc[UR8][R12.64], R14 ;  /* 0x0000000e0c007986 */ /* 0x0001e2000c101108 */
[----:B------:R-:W-:Y:S05]  /*3fc30*/  BRA `(.L_x_1418) ;  /* 0x0000005400087947 */ /* 0x000fea0003800000 */
.L_x_1364:
[----:B------:R-:W-:Y:S01]  /*3fc40*/  IADD3 R19, P0, PT, R27, R34, RZ ;  /* 0x000000221b137210 */ /* 0x000fe20007f1e0ff */
[----:B------:R-:W-:Y:S01]  /*3fc50*/  HFMA2 R18, -RZ, RZ, 0, 5.9604644775390625e-08 ;  /* 0x00000001ff127431 */ /* 0x000fe200000001ff */
[----:B------:R-:W-:Y:S01]  /*3fc60*/  BSSY.RECONVERGENT B2, `(.L_x_1468) ;  /* 0x0000023000027945 */ /* 0x000fe20003800200 */
[----:B------:R-:W-:Y:S02]  /*3fc70*/  IMAD.MOV.U32 R42, RZ, RZ, RZ ;  /* 0x000000ffff2a7224 */ /* 0x000fe400078e00ff */
[----:B------:R-:W-:Y:S02]  /*3fc80*/  IMAD.SHL.U32 R21, R19, 0x2, RZ ;  /* 0x0000000213157824 */ /* 0x000fe400078e00ff */
[----:B------:R-:W-:-:S03]  /*3fc90*/  IMAD.X R12, R25, 0x1, R32, P0 ;  /* 0x00000001190c7824 */ /* 0x000fc600000e0620 */
[----:B------:R-:W-:Y:S02]  /*3fca0*/  LOP3.LUT R21, R21, 0x1, RZ, 0xfc, !PT ;  /* 0x0000000115157812 */ /* 0x000fe400078efcff */
[----:B------:R-:W-:-:S03]  /*3fcb0*/  SHF.L.U64.HI R19, R19, 0x1, R12 ;  /* 0x0000000113137819 */ /* 0x000fc6000001020c */
[----:B------:R-:W-:Y:S01]  /*3fcc0*/  IMAD.MOV.U32 R23, RZ, RZ, R21 ;  /* 0x000000ffff177224 */ /* 0x000fe200078e0015 */
[----:B------:R-:W-:-:S07]  /*3fcd0*/  MOV R25, R19 ;  /* 0x0000001300197202 */ /* 0x000fce0000000f00 */
.L_x_1469:
[C---:B------:R-:W-:Y:S01]  /*3fce0*/  IMAD.WIDE.U32 R12, R25.reuse, 0x66666667, RZ ;  /* 0x66666667190c7825 */ /* 0x040fe200078e00ff */
[----:B------:R-:W-:Y:S02]  /*3fcf0*/  ISETP.LT.AND P1, PT, R25, RZ, PT ;  /* 0x000000ff1900720c */ /* 0x000fe40003f21270 */
[----:B------:R-:W-:Y:S01]  /*3fd00*/  PRMT R39, R18, 0x7610, R39 ;  /* 0x0000761012277816 */ /* 0x000fe20000000027 */
[----:B------:R-:W-:-:S04]  /*3fd10*/  IMAD.WIDE.U32 R16, R23, 0x66666667, RZ ;  /* 0x6666666717107825 */ /* 0x000fc800078e00ff */
[----:B------:R-:W-:-:S04]  /*3fd20*/  IMAD.WIDE.U32 R12, P0, R23, 0x66666666, R12 ;  /* 0x66666666170c7825 */ /* 0x000fc8000780000c */
[----:B------:R-:W-:Y:S01]  /*3fd30*/  IMAD.X R15, RZ, RZ, RZ, P0 ;  /* 0x000000ffff0f7224 */ /* 0x000fe200000e06ff */
[----:B------:R-:W-:Y:S01]  /*3fd40*/  IADD3 RZ, P0, PT, R17, R12, RZ ;  /* 0x0000000c11ff7210 */ /* 0x000fe20007f1e0ff */
[----:B------:R-:W-:Y:S01]  /*3fd50*/  IMAD.MOV.U32 R14, RZ, RZ, R13 ;  /* 0x000000ffff0e7224 */ /* 0x000fe200078e000d */
[----:B------:R-:W-:Y:S01]  /*3fd60*/  IADD3 R12, P2, PT, R23, 0x9, RZ ;  /* 0x00000009170c7810 */ /* 0x000fe20007f5e0ff */
[----:B------:R-:W-:Y:S01]  /*3fd70*/  IMAD.MOV.U32 R20, RZ, RZ, R42 ;  /* 0x000000ffff147224 */ /* 0x000fe200078e002a */
[----:B------:R-:W-:Y:S01]  /*3fd80*/  IADD3 R42, PT, PT, R42, 0x1, RZ ;  /* 0x000000012a2a7810 */ /* 0x000fe20007ffe0ff */
[----:B------:R-:W-:-:S03]  /*3fd90*/  IMAD.WIDE.U32.X R14, R25, 0x66666666, R14, P0 ;  /* 0x66666666190e7825 */ /* 0x000fc600000e040e */
[----:B------:R-:W-:-:S04]  /*3fda0*/  IADD3 R13, P0, PT, R14, -0x66666667, RZ ;  /* 0x999999990e0d7810 */ /* 0x000fc80007f1e0ff */
[----:B------:R-:W-:Y:S02]  /*3fdb0*/  IADD3.X R17, PT, PT, R15, -0x66666667, RZ, P0, !PT ;  /* 0x999999990f117810 */ /* 0x000fe400007fe4ff */
[----:B------:R-:W-:Y:S02]  /*3fdc0*/  SEL R13, R13, R14, P1 ;  /* 0x0000000e0d0d7207 */ /* 0x000fe40000800000 */
[----:B------:R-:W-:Y:S02]  /*3fdd0*/  SEL R14, R17, R15, P1 ;  /* 0x0000000f110e7207 */ /* 0x000fe40000800000 */
[----:B------:R-:W-:Y:S01]  /*3fde0*/  ISETP.GT.U32.AND P0, PT, R12, 0x12, PT ;  /* 0x000000120c00780c */ /* 0x000fe20003f04070 */
[----:B------:R-:W-:Y:S01]  /*3fdf0*/  VIADD R12, R18, 0x1 ;  /* 0x00000001120c7836 */ /* 0x000fe20000000000 */
[----:B------:R-:W-:Y:S02]  /*3fe00*/  IADD3.X R15, PT, PT, RZ, R25, RZ, P2, !PT ;  /* 0x00000019ff0f7210 */ /* 0x000fe400017fe4ff */
[----:B------:R-:W-:-:S02]  /*3fe10*/  SHF.R.S64 R13, R13, 0x2, R14 ;  /* 0x000000020d0d7819 */ /* 0x000fc4000000100e */
[----:B------:R-:W-:Y:S02]  /*3fe20*/  ISETP.GT.U32.AND.EX P0, PT, R15, RZ, PT, P0 ;  /* 0x000000ff0f00720c */ /* 0x000fe40003f04100 */
[----:B------:R-:W-:Y:S02]  /*3fe30*/  LEA.HI R13, P1, R14, R13, RZ, 0x1 ;  /* 0x0000000d0e0d7211 */ /* 0x000fe400078308ff */
[----:B------:R-:W-:Y:S02]  /*3fe40*/  PRMT R18, R12, 0x7610, R18 ;  /* 0x000076100c127816 */ /* 0x000fe40000000012 */
[----:B------:R-:W-:Y:S01]  /*3fe50*/  LEA.HI.X.SX32 R14, R14, RZ, 0x1e, P1 ;  /* 0x000000ff0e0e7211 */ /* 0x000fe200008ff6ff */
[----:B------:R-:W-:-:S04]  /*3fe60*/  IMAD.MOV.U32 R23, RZ, RZ, R13 ;  /* 0x000000ffff177224 */ /* 0x000fc800078e000d */
[----:B------:R-:W-:Y:S02]  /*3fe70*/  IMAD.MOV.U32 R25, RZ, RZ, R14 ;  /* 0x000000ffff197224 */ /* 0x000fe400078e000e */
[----:B------:R-:W-:Y:S05]  /*3fe80*/  @P0 BRA `(.L_x_1469) ;  /* 0xfffffffc00940947 */ /* 0x000fea000383ffff */
[----:B------:R-:W-:Y:S05]  /*3fe90*/  BSYNC.RECONVERGENT B2 ;  /* 0x0000000000027941 */ /* 0x000fea0003800200 */
.L_x_1468:
[----:B------:R-:W-:Y:S01]  /*3fea0*/  HFMA2 R18, -RZ, RZ, 0, 0 ;  /* 0x00000000ff127431 */ /* 0x000fe200000001ff */
[----:B------:R-:W-:Y:S06]  /*3feb0*/  BSSY.RECONVERGENT B2, `(.L_x_1470) ;  /* 0x000001c000027945 */ /* 0x000fec0003800200 */
.L_x_1471:
        /* <DEDUP_REMOVED lines=28> */
.L_x_1470:
[----:B0-----:R-:W-:Y:S01]  /*40080*/  IMAD.MOV.U32 R14, RZ, RZ, 0x30 ;  /* 0x00000030ff0e7424 */ /* 0x001fe200078e00ff */
[----:B------:R-:W-:Y:S01]  /*40090*/  IADD3 R13, PT, PT, R1, R12, RZ ;  /* 0x0000000c010d7210 */ /* 0x000fe20007ffe0ff */
[----:B------:R-:W-:Y:S01]  /*400a0*/  BSSY.RECONVERGENT B2, `(.L_x_1472) ;  /* 0x0000015000027945 */ /* 0x000fe20003800200 */
[----:B------:R-:W-:Y:S01]  /*400b0*/  ISETP.GE.U32.AND P2, PT, R20, 0x3, PT ;  /* 0x000000031400780c */ /* 0x000fe20003f46070 */
[----:B------:R-:W-:Y:S01]  /*400c0*/  IMAD.MOV.U32 R12, RZ, RZ, RZ ;  /* 0x000000ffff0c7224 */ /* 0x000fe200078e00ff */
[----:B------:R-:W-:Y:S01]  /*400d0*/  LOP3.LUT R23, R42, 0x3, RZ, 0xc0, !PT ;  /* 0x000000032a177812 */ /* 0x000fe200078ec0ff */
[----:B------:R0:W-:Y:S03]  /*400e0*/  STL.U8 [R13+0xa1], R14 ;  /* 0x0000a10e0d007387 */ /* 0x0001e60000100000 */
[----:B------:R-:W-:-:S07]  /*400f0*/  ISETP.NE.AND P0, PT, R23, RZ, PT ;  /* 0x000000ff1700720c */ /* 0x000fce0003f05270 */
[----:B0-----:R-:W-:Y:S06]  /*40100*/  @!P2 BRA `(.L_x_1473) ;  /* 0x000000000038a947 */ /* 0x001fec0003800000 */
[----:B------:R-:W-:Y:S01]  /*40110*/  LOP3.LUT R12, R42, 0xfffffffc, RZ, 0xc0, !PT ;  /* 0xfffffffc2a0c7812 */ /* 0x000fe200078ec0ff */
[----:B------:R-:W-:-:S07]  /*40120*/  IMAD.MOV.U32 R13, RZ, RZ, RZ ;  /* 0x000000ffff0d7224 */ /* 0x000fce00078e00ff */
.L_x_1474:
[----:B0-----:R-:W-:-:S05]  /*40130*/  IADD3 R19, PT, PT, R1, R13, RZ ;  /* 0x0000000d01137210 */ /* 0x001fca0007ffe0ff */
        /* <DEDUP_REMOVED lines=11> */
.L_x_1473:
[----:B------:R-:W-:Y:S05]  /*401f0*/  BSYNC.RECONVERGENT B2 ;  /* 0x0000000000027941 */ /* 0x000fea0003800200 */
.L_x_1472:
[----:B------:R-:W-:Y:S04]  /*40200*/  BSSY.RECONVERGENT B2, `(.L_x_1475) ;  /* 0x000000d000027945 */ /* 0x000fe80003800200 */
[----:B------:R-:W-:Y:S05]  /*40210*/  @!P0 BRA `(.L_x_1476) ;  /* 0x00000000002c8947 */ /* 0x000fea0003800000 */
[----:B------:R-:W-:-:S05]  /*40220*/  IMAD.IADD R13, R1, 0x1, R12 ;  /* 0x00000001010d7824 */ /* 0x000fca00078e020c */
[----:B------:R-:W2:Y:S01]  /*40230*/  LDL.U8 R12, [R13+0xa0] ;  /* 0x0000a0000d0c7983 */ /* 0x000ea20000100000 */
[----:B------:R-:W-:-:S03]  /*40240*/  ISETP.NE.AND P1, PT, R23, 0x1, PT ;  /* 0x000000011700780c */ /* 0x000fc60003f25270 */
[----:B--2---:R1:W-:Y:S10]  /*40250*/  STL.U8 [R13], R12 ;  /* 0x0000000c0d007387 */ /* 0x0043f40000100000 */
[----:B------:R-:W-:Y:S05]  /*40260*/  @!P1 BRA `(.L_x_1476) ;  /* 0x0000000000189947 */ /* 0x000fea0003800000 */
[----:B-1----:R-:W2:Y:S01]  /*40270*/  LDL.U8 R12, [R13+0xa1] ;  /* 0x0000a1000d0c7983 */ /* 0x002ea20000100000 */
[----:B------:R-:W-:-:S03]  /*40280*/  ISETP.NE.AND P1, PT, R23, 0x2, PT ;  /* 0x000000021700780c */ /* 0x000fc60003f25270 */
[----:B--2---:R2:W-:Y:S10]  /*40290*/  STL.U8 [R13+0x1], R12 ;  /* 0x0000010c0d007387 */ /* 0x0045f40000100000 */
[----:B------:R-:W-:Y:S05]  /*402a0*/  @!P1 BRA `(.L_x_1476) ;  /* 0x0000000000089947 */ /* 0x000fea0003800000 */
[----:B--2---:R-:W2:Y:S04]  /*402b0*/  LDL.U8 R12, [R13+0xa2] ;  /* 0x0000a2000d0c7983 */ /* 0x004ea80000100000 */
[----:B--2---:R3:W-:Y:S02]  /*402c0*/  STL.U8 [R13+0x2], R12 ;  /* 0x0000020c0d007387 */ /* 0x0047e40000100000 */
.L_x_1476:
[----:B------:R-:W-:Y:S05]  /*402d0*/  BSYNC.RECONVERGENT B2 ;  /* 0x0000000000027941 */ /* 0x000fea0003800200 */
.L_x_1475:
[----:B------:R-:W-:Y:S01]  /*402e0*/  BSSY.RECONVERGENT B2, `(.L_x_1477) ;  /* 0x000001b000027945 */ /* 0x000fe20003800200 */
[----:B------:R-:W-:-:S03]  /*402f0*/  MOV R21, RZ ;  /* 0x000000ff00157202 */ /* 0x000fc60000000f00 */
[----:B------:R-:W-:Y:S05]  /*40300*/  @!P2 BRA `(.L_x_1478) ;  /* 0x000000000060a947 */ /* 0x000fea0003800000 */
[----:B------:R-:W-:Y:S01]  /*40310*/  LOP3.LUT R21, R42, 0xfffffffc, RZ, 0xc0, !PT ;  /* 0xfffffffc2a157812 */ /* 0x000fe200078ec0ff */
[----:B------:R-:W-:-:S07]  /*40320*/  IMAD.MOV.U32 R22, RZ, RZ, RZ ;  /* 0x000000ffff167224 */ /* 0x000fce00078e00ff */
.L_x_1479:
[----:B0---4-:R-:W-:-:S05]  /*40330*/  IMAD.IADD R19, R1, 0x1, R22 ;  /* 0x0000000101137824 */ /* 0x011fca00078e0216 */
[----:B-123--:R0:W2:Y:S01]  /*40340*/  LDL R12, [R19] ;  /* 0x00000000130c7983 */ /* 0x00e0a20000100800 */
[C---:B------:R-:W-:Y:S01]  /*40350*/  LEA R25, R22.reuse, R0, 0x3 ;  /* 0x0000000016197211 */ /* 0x040fe200078e18ff */
[----:B------:R-:W-:-:S05]  /*40360*/  VIADD R22, R22, 0x4 ;  /* 0x0000000416167836 */ /* 0x000fca0000000000 */
        /* <DEDUP_REMOVED lines=18> */
.L_x_1478:
[----:B------:R-:W-:Y:S05]  /*40490*/  BSYNC.RECONVERGENT B2 ;  /* 0x0000000000027941 */ /* 0x000fea0003800200 */
.L_x_1477:
[----:B------:R-:W-:Y:S04]  /*404a0*/  BSSY.RECONVERGENT B2, `(.L_x_1480) ;  /* 0x0000011000027945 */ /* 0x000fe80003800200 */
[----:B------:R-:W-:Y:S05]  /*404b0*/  @!P0 BRA `(.L_x_1481) ;  /* 0x00000000003c8947 */ /* 0x000fea0003800000 */
[----:B0---4-:R-:W-:-:S05]  /*404c0*/  IMAD.IADD R14, R1, 0x1, R21 ;  /* 0x00000001010e7824 */ /* 0x011fca00078e0215 */
[----:B-123--:R-:W2:Y:S01]  /*404d0*/  LDL.U8 R12, [R14] ;  /* 0x000000000e0c7983 */ /* 0x00eea20000100000 */
        /* <DEDUP_REMOVED lines=11> */
[----:B------:R-:W-:-:S05]  /*40590*/  MOV R13, RZ ;  /* 0x000000ff000d7202 */ /* 0x000fca0000000f00 */
[----:B--2---:R0:W-:Y:S02]  /*405a0*/  STL.64 [R21+0x10], R12 ;  /* 0x0000100c15007387 */ /* 0x0041e40000100a00 */
.L_x_1481:
[----:B------:R-:W-:Y:S05]  /*405b0*/  BSYNC.RECONVERGENT B2 ;  /* 0x0000000000027941 */ /* 0x000fea0003800200 */
.L_x_1480:
        /* <DEDUP_REMOVED lines=22> */
.L_x_1486:
[----:B01234-:R-:W-:-:S05]  /*40720*/  IMAD.SHL.U32 R13, R50, 0x2, RZ ;  /* 0x00000002320d7824 */ /* 0x01ffca00078e00ff */
[----:B------:R-:W-:-:S05]  /*40730*/  LEA R54, R13, R0, 0x3 ;  /* 0x000000000d367211 */ /* 0x000fca00078e18ff */
[----:B------:R-:W2:Y:S04]  /*40740*/  LDL.128 R12, [R54] ;  /* 0x00000000360c7983 */ /* 0x000ea80000100c00 */
[----:B------:R-:W3:Y:S04]  /*40750*/  LDL.128 R16, [R54+0x10] ;  /* 0x0000100036107983 */ /* 0x000ee80000100c00 */
[----:B------:R-:W4:Y:S04]  /*40760*/  LDL.128 R20, [R54+0x20] ;  /* 0x0000200036147983 */ /* 0x000f280000100c00 */
[----:B------:R-:W5:Y:S01]  /*40770*/  LDL.128 R24, [R54+0x30] ;  /* 0x0000300036187983 */ /* 0x000f620000100c00 */
[----:B------:R-:W-:-:S02]  /*40780*/  VIADD R50, R50, 0x4 ;  /* 0x0000000432327836 */ /* 0x000fc40000000000 */
[----:B--2---:R-:W-:Y:S02]  /*40790*/  IMAD R51, R13, 0x114253d5, RZ ;  /* 0x114253d50d337824 */ /* 0x004fe400078e02ff */
[----:B------:R-:W-:-:S04]  /*407a0*/  IMAD.WIDE.U32 R52, R12, 0x114253d5, RZ ;  /* 0x114253d50c347825 */ /* 0x000fc800078e00ff */
[C---:B------:R-:W-:Y:S02]  /*407b0*/  IMAD R51, R12.reuse, -0x783c846f, R51 ;  /* 0x87c37b910c337824 */ /* 0x040fe400078e0233 */
[----:B------:R-:W-:Y:S02]  /*407c0*/  IMAD.U32 R13, R13, -0x80000000, RZ ;  /* 0x800000000d0d7824 */ /* 0x000fe400078e00ff */
[----:B------:R-:W-:Y:S02]  /*407d0*/  IMAD.IADD R51, R53, 0x1, R51 ;  /* 0x0000000135337824 */ /* 0x000fe400078e0233 */
[C---:B------:R-:W-:Y:S02]  /*407e0*/  IMAD R13, R12.reuse, -0x775ed616, R13 ;  /* 0x88a129ea0c0d7824 */ /* 0x040fe400078e020d */
[----:B------:R-:W-:Y:S01]  /*407f0*/  IMAD.WIDE.U32 R52, R12, -0x80000000, RZ ;  /* 0x800000000c347825 */ /* 0x000fe200078e00ff */
[----:B------:R-:W-:-:S04]  /*40800*/  SHF.R.U32.HI R51, RZ, 0x1, R51 ;  /* 0x00000001ff337819 */ /* 0x000fc80000011633 */
[----:B------:R-:W-:Y:S02]  /*40810*/  IADD3 R13, PT, PT, R53, R13, RZ ;  /* 0x0000000d350d7210 */ /* 0x000fe40007ffe0ff */
[----:B------:R-:W-:-:S03]  /*40820*/  LOP3.LUT R12, R51, R52, RZ, 0xfc, !PT ;  /* 0x00000034330c7212 */ /* 0x000fc600078efcff */
        /* <DEDUP_REMOVED lines=19> */
[----:B------:R-:W-:Y:S01]  /*40960*/  IMAD R12, R51, 0x114253d5, RZ ;  /* 0x114253d5330c7824 */ /* 0x000fe200078e02ff */
[----:B------:R-:W-:Y:S01]  /*40970*/  IADD3 R14, PT, PT, R13, R53, RZ ;  /* 0x000000350d0e7210 */ /* 0x000fe20007ffe0ff */
[----:B------:R-:W-:-:S03]  /*40980*/  IMAD.WIDE.U32 R16, R16, -0x80000000, RZ ;  /* 0x8000000010107825 */ /* 0x000fc600078e00ff */
[----:B------:R-:W-:Y:S01]  /*40990*/  SHF.R.U32.HI R53, RZ, 0x1, R14 ;  /* 0x00000001ff357819 */ /* 0x000fe2000001160e */
[C---:B------:R-:W-:Y:S02]  /*409a0*/  IMAD R51, R15.reuse, -0x783c846f, R12 ;  /* 0x87c37b910f337824 */ /* 0x040fe400078e020c */
[----:B------:R-:W-:Y:S01]  /*409b0*/  IMAD.WIDE.U32 R12, R15, 0x114253d5, RZ ;  /* 0x114253d50f0c7825 */ /* 0x000fe200078e00ff */
[----:B------:R-:W-:Y:S02]  /*409c0*/  SHF.L.W.U32.HI R15, R43, 0x1b, R44 ;  /* 0x0000001b2b0f7819 */ /* 0x000fe40000010e2c */
[----:B------:R-:W-:Y:S01]  /*409d0*/  SHF.L.W.U32.HI R43, R44, 0x1b, R43 ;  /* 0x0000001b2c2b7819 */ /* 0x000fe20000010e2b */
[----:B------:R-:W-:Y:S01]  /*409e0*/  IMAD.IADD R13, R13, 0x1, R51 ;  /* 0x000000010d0d7824 */ /* 0x000fe200078e0233 */
[-C--:B------:R-:W-:Y:S02]  /*409f0*/  LOP3.LUT R51, R12, R48.reuse, RZ, 0x3c, !PT ;  /* 0x000000300c337212 */ /* 0x080fe400078e3cff */
[----:B------:R-:W-:-:S02]  /*40a00*/  IADD3 R15, P1, PT, R15, R48, RZ ;  /* 0x000000300f0f7210 */ /* 0x000fc40007f3e0ff */
[----:B------:R-:W-:Y:S01]  /*40a10*/  LOP3.LUT R48, R13, R46, RZ, 0x3c, !PT ;  /* 0x0000002e0d307212 */ /* 0x000fe200078e3cff */
[----:B------:R-:W-:Y:S01]  /*40a20*/  HFMA2 R13, -RZ, RZ, 0, 0 ;  /* 0x00000000ff0d7431 */ /* 0x000fe200000001ff */
[----:B------:R-:W-:Y:S01]  /*40a30*/  IADD3 R12, PT, PT, R17, R55, RZ ;  /* 0x00000037110c7210 */ /* 0x000fe20007ffe0ff */
[----:B------:R-:W-:Y:S01]  /*40a40*/  IMAD.X R43, R43, 0x1, R46, P1 ;  /* 0x000000012b2b7824 */ /* 0x000fe200008e062e */
[----:B------:R-:W-:-:S03]  /*40a50*/  LOP3.LUT R14, R53, R16, RZ, 0xfc, !PT ;  /* 0x00000010350e7212 */ /* 0x000fc600078efcff */
[----:B------:R-:W-:Y:S02]  /*40a60*/  IMAD R53, R12, 0x2745937f, RZ ;  /* 0x2745937f0c357824 */ /* 0x000fe400078e02ff */
[----:B------:R-:W-:Y:S02]  /*40a70*/  IMAD.MOV.U32 R12, RZ, RZ, 0x52dce729 ;  /* 0x52dce729ff0c7424 */ /* 0x000fe400078e00ff */
[----:B------:R-:W-:Y:S02]  /*40a80*/  IMAD R53, R14, 0x4cf5ad43, R53 ;  /* 0x4cf5ad430e357824 */ /* 0x000fe400078e0235 */
[----:B------:R-:W-:-:S04]  /*40a90*/  IMAD.WIDE.U32 R16, R15, 0x5, R12 ;  /* 0x000000050f107825 */ /* 0x000fc800078e000c */
[----:B------:R-:W-:Y:S01]  /*40aa0*/  IMAD R55, R43, 0x5, RZ ;  /* 0x000000052b377824 */ /* 0x000fe200078e02ff */
[----:B------:R-:W-:Y:S01]  /*40ab0*/  SHF.L.W.U32.HI R43, R48, 0x1f, R51 ;  /* 0x0000001f302b7819 */ /* 0x000fe20000010e33 */
[----:B------:R-:W-:Y:S01]  /*40ac0*/  IMAD.WIDE.U32 R14, R14, 0x2745937f, RZ ;  /* 0x2745937f0e0e7825 */ /* 0x000fe200078e00ff */
[----:B------:R-:W-:Y:S02]  /*40ad0*/  SHF.L.W.U32.HI R48, R51, 0x1f, R48 ;  /* 0x0000001f33307819 */ /* 0x000fe40000010e30 */
[-C--:B------:R-:W-:Y:S01]  /*40ae0*/  IADD3 R43, P1, PT, R43, R16.reuse, RZ ;  /* 0x000000102b2b7210 */ /* 0x080fe20007f3e0ff */
[----:B------:R-:W-:Y:S01]  /*40af0*/  IMAD.IADD R17, R17, 0x1, R55 ;  /* 0x0000000111117824 */ /* 0x000fe200078e0237 */
[----:B------:R-:W-:Y:S01]  /*40b00*/  LOP3.LUT R44, R14, R16, RZ, 0x3c, !PT ;  /* 0x000000100e2c7212 */ /* 0x000fe200078e3cff */
[----:B------:R-:W-:Y:S02]  /*40b10*/  IMAD.IADD R16, R15, 0x1, R53 ;  /* 0x000000010f107824 */ /* 0x000fe400078e0235 */
[----:B------:R-:W-:-:S02]  /*40b20*/  IMAD R15, R19, 0x2745937f, RZ ;  /* 0x2745937f130f7824 */ /* 0x000fc400078e02ff */
[----:B------:R-:W-:Y:S01]  /*40b30*/  IMAD.X R48, R48, 0x1, R17, P1 ;  /* 0x0000000130307824 */ /* 0x000fe200008e0611 */
[----:B------:R-:W-:Y:S01]  /*40b40*/  LOP3.LUT R51, R16, R17, RZ, 0x3c, !PT ;  /* 0x0000001110337212 */ /* 0x000fe200078e3cff */
[C---:B------:R-:W-:Y:S02]  /*40b50*/  IMAD R19, R18.reuse, 0x4cf5ad43, R15 ;  /* 0x4cf5ad4312137824 */ /* 0x040fe400078e020f */
[----:B------:R-:W-:-:S04]  /*40b60*/  IMAD.WIDE.U32 R14, R18, 0x2745937f, RZ ;  /* 0x2745937f120e7825 */ /* 0x000fc800078e00ff */
[----:B------:R-:W-:Y:S01]  /*40b70*/  IMAD R18, R18, 0x4e8b26fe, RZ ;  /* 0x4e8b26fe12127824 */ /* 0x000fe200078e02ff */
[----:B------:R-:W-:-:S04]  /*40b80*/  IADD3 R19, PT, PT, R15, R19, RZ ;  /* 0x000000130f137210 */ /* 0x000fc80007ffe0ff */
[----:B------:R-:W-:-:S04]  /*40b90*/  SHF.R.U32.HI R15, RZ, 0x1f, R19 ;  /* 0x0000001fff0f7819 */ /* 0x000fc80000011613 */
[----:B------:R-:W-:Y:S02]  /*40ba0*/  LOP3.LUT R15, R15, R18, RZ, 0xfc, !PT ;  /* 0x000000120f0f7212 */ /* 0x000fe400078efcff */
[----:B------:R-:W-:Y:S01]  /*40bb0*/  SHF.R.U64 R18, R14, 0x1f, R19 ;  /* 0x0000001f0e127819 */ /* 0x000fe20000001213 */
[----:B------:R-:W-:Y:S02]  /*40bc0*/  IMAD.MOV.U32 R14, RZ, RZ, 0x38495ab5 ;  /* 0x38495ab5ff0e7424 */ /* 0x000fe400078e00ff */
[----:B------:R-:W-:Y:S01]  /*40bd0*/  IMAD R17, R15, 0x114253d5, RZ ;  /* 0x114253d50f117824 */ /* 0x000fe200078e02ff */
[----:B------:R-:W-:-:S03]  /*40be0*/  MOV R15, 0x0 ;  /* 0x00000000000f7802 */ /* 0x000fc60000000f00 */
[C---:B------:R-:W-:Y:S02]  /*40bf0*/  IMAD R53, R18.reuse, -0x783c846f, R17 ;  /* 0x87c37b9112357824 */ /* 0x040fe400078e0211 */
[----:B------:R-:W-:-:S04]  /*40c00*/  IMAD.WIDE.U32 R16, R18, 0x114253d5, RZ ;  /* 0x114253d512107825 */ /* 0x000fc800078e00ff */
[----:B------:R-:W-:-:S04]  /*40c10*/  IMAD.WIDE.U32 R18, R43, 0x5, R14 ;  /* 0x000000052b127825 */ /* 0x000fc800078e000e */
[----:B------:R-:W-:Y:S01]  /*40c20*/  IMAD.IADD R43, R17, 0x1, R53 ;  /* 0x00000001112b7824 */ /* 0x000fe200078e0235 */
[----:B------:R-:W-:Y:S01]  /*40c30*/  SHF.L.W.U32.HI R17, R51, 0x1b, R44 ;  /* 0x0000001b33117819 */ /* 0x000fe20000010e2c */
[----:B------:R-:W-:Y:S01]  /*40c40*/  IMAD R53, R48, 0x5, RZ ;  /* 0x0000000530357824 */ /* 0x000fe200078e02ff */
[-C--:B------:R-:W-:Y:S02]  /*40c50*/  LOP3.LUT R46, R16, R18.reuse, RZ, 0x3c, !PT ;  /* 0x00000012102e7212 */ /* 0x080fe400078e3cff */
[----:B------:R-:W-:Y:S01]  /*40c60*/  SHF.L.W.U32.HI R51, R44, 0x1b, R51 ;  /* 0x0000001b2c337819 */ /* 0x000fe20000010e33 */
[----:B------:R-:W-:Y:S01]  /*40c70*/  IMAD.IADD R48, R19, 0x1, R53 ;  /* 0x0000000113307824 */ /* 0x000fe200078e0235 */
[----:B------:R-:W-:Y:S01]  /*40c80*/  IADD3 R19, P1, PT, R17, R18, RZ ;  /* 0x0000001211137210 */ /* 0x000fe20007f3e0ff */
[----:B----4-:R-:W-:-:S03]  /*40c90*/  IMAD R17, R21, 0x114253d5, RZ ;  /* 0x114253d515117824 */ /* 0x010fc600078e02ff */
[-C--:B------:R-:W-:Y:S01]  /*40ca0*/  IADD3.X R51, PT, PT, R51, R48.reuse, RZ, P1, !PT ;  /* 0x0000003033337210 */ /* 0x080fe20000ffe4ff */
[C---:B------:R-:W-:Y:S01]  /*40cb0*/  IMAD R53, R20.reuse, -0x783c846f, R17 ;  /* 0x87c37b9114357824 */ /* 0x040fe200078e0211 */
[----:B------:R-:W-:Y:S01]  /*40cc0*/  LOP3.LUT R43, R43, R48, RZ, 0x3c, !PT ;  /* 0x000000302b2b7212 */ /* 0x000fe200078e3cff */
[----:B------:R-:W-:-:S05]  /*40cd0*/  IMAD.WIDE.U32 R16, R20, 0x114253d5, RZ ;  /* 0x114253d514107825 */ /* 0x000fca00078e00ff */
[----:B------:R-:W-:Y:S01]  /*40ce0*/  IADD3 R16, PT, PT, R17, R53, RZ ;  /* 0x0000003511107210 */ /* 0x000fe20007ffe0ff */
[----:B------:R-:W-:Y:S02]  /*40cf0*/  IMAD.U32 R17, R21, -0x80000000, RZ ;  /* 0x8000000015117824 */ /* 0x000fe400078e00ff */
[----:B------:R-:W-:Y:S01]  /*40d00*/  IMAD R53, R51, 0x5, RZ ;  /* 0x0000000533357824 */ /* 0x000fe200078e02ff */
[----:B------:R-:W-:Y:S01]  /*40d10*/  SHF.L.W.U32.HI R51, R43, 0x1f, R46 ;  /* 0x0000001f2b337819 */ /* 0x000fe20000010e2e */
[----:B------:R-:W-:Y:S01]  /*40d20*/  IMAD R17, R20, -0x775ed616, R17 ;  /* 0x88a129ea14117824 */ /* 0x000fe200078e0211 */
[----:B------:R-:W-:Y:S01]  /*40d30*/  SHF.L.W.U32.HI R43, R46, 0x1f, R43 ;  /* 0x0000001f2e2b7819 */ /* 0x000fe20000010e2b */
[----:B------:R-:W-:-:S04]  /*40d40*/  IMAD.WIDE.U32 R20, R20, -0x80000000, RZ ;  /* 0x8000000014147825 */ /* 0x000fc800078e00ff */
[----:B------:R-:W-:Y:S01]  /*40d50*/  IMAD.IADD R18, R21, 0x1, R17 ;  /* 0x0000000115127824 */ /* 0x000fe200078e0211 */
[----:B------:R-:W-:-:S03]  /*40d60*/  SHF.R.U32.HI R17, RZ, 0x1, R16 ;  /* 0x00000001ff117819 */ /* 0x000fc60000011610 */
[----:B------:R-:W-:Y:S01]  /*40d70*/  IMAD R21, R18, 0x2745937f, RZ ;  /* 0x2745937f12157824 */ /* 0x000fe200078e02ff */
[----:B------:R-:W-:Y:S01]  /*40d80*/  LOP3.LUT R16, R17, R20, RZ, 0xfc, !PT ;  /* 0x0000001411107212 */ /* 0x000fe200078efcff */
[----:B------:R-:W-:-:S04]  /*40d90*/  IMAD.WIDE.U32 R18, R19, 0x5, R12 ;  /* 0x0000000513127825 */ /* 0x000fc800078e000c */
[C---:B------:R-:W-:Y:S02]  /*40da0*/  IMAD R21, R16.reuse, 0x4cf5ad43, R21 ;  /* 0x4cf5ad4310157824 */ /* 0x040fe400078e0215 */
[----:B------:R-:W-:-:S04]  /*40db0*/  IMAD.WIDE.U32 R16, R16, 0x2745937f, RZ ;  /* 0x2745937f10107825 */ /* 0x000fc800078e00ff */
[----:B------:R-:W-:Y:S02]  /*40dc0*/  IMAD.IADD R21, R17, 0x1, R21 ;  /* 0x0000000111157824 */ /* 0x000fe400078e0215 */
[----:B------:R-:W-:Y:S02]  /*40dd0*/  IMAD R17, R23, 0x2745937f, RZ ;  /* 0x2745937f17117824 */ /* 0x000fe400078e02ff */
[----:B------:R-:W-:Y:S01]  /*40de0*/  IMAD.IADD R20, R19, 0x1, R53 ;  /* 0x0000000113147824 */ /* 0x000fe200078e0235 */
[-C--:B------:R-:W-:Y:S01]  /*40df0*/  IADD3 R19, P1, PT, R51, R18.reuse, RZ ;  /* 0x0000001233137210 */ /* 0x080fe20007f3e0ff */
[----:B------:R-:W-:Y:S01]  /*40e00*/  IMAD R23, R22, 0x4cf5ad43, R17 ;  /* 0x4cf5ad4316177824 */ /* 0x000fe200078e0211 */
[----:B------:R-:W-:Y:S01]  /*40e10*/  LOP3.LUT R18, R16, R18, RZ, 0x3c, !PT ;  /* 0x0000001210127212 */ /* 0x000fe200078e3cff */
[----:B------:R-:W-:Y:S01]  /*40e20*/  IMAD.WIDE.U32 R16, R22, 0x2745937f, RZ ;  /* 0x2745937f16107825 */ /* 0x000fe200078e00ff */
[----:B------:R-:W-:-:S03]  /*40e30*/  LOP3.LUT R21, R21, R20, RZ, 0x3c, !PT ;  /* 0x0000001415157212 */ /* 0x000fc600078e3cff */
[----:B------:R-:W-:Y:S01]  /*40e40*/  IMAD R22, R22, 0x4e8b26fe, RZ ;  /* 0x4e8b26fe16167824 */ /* 0x000fe200078e02ff */
[----:B------:R-:W-:Y:S01]  /*40e50*/  IADD3 R17, PT, PT, R17, R23, RZ ;  /* 0x0000001711117210 */ /* 0x000fe20007ffe0ff */
[----:B------:R-:W-:Y:S01]  /*40e60*/  IMAD.X R43, R43, 0x1, R20, P1 ;  /* 0x000000012b2b7824 */ /* 0x000fe200008e0614 */
[----:B------:R-:W-:Y:S01]  /*40e70*/  SHF.L.W.U32.HI R20, R18, 0x1b, R21 ;  /* 0x0000001b12147819 */ /* 0x000fe20000010e15 */
[----:B-----5:R-:W-:Y:S01]  /*40e80*/  IMAD R51, R25, 0x114253d5, RZ ;  /* 0x114253d519337824 */ /* 0x020fe200078e02ff */
[--C-:B------:R-:W-:Y:S01]  /*40e90*/  SHF.R.U64 R16, R16, 0x1f, R17.reuse ;  /* 0x0000001f10107819 */ /* 0x100fe20000001211 */
[----:B------:R-:W-:Y:S01]  /*40ea0*/  IMAD R43, R43, 0x5, RZ ;  /* 0x000000052b2b7824 */ /* 0x000fe200078e02ff */
[----:B------:R-:W-:Y:S01]  /*40eb0*/  SHF.R.U32.HI R17, RZ, 0x1f, R17 ;  /* 0x0000001fff117819 */ /* 0x000fe20000011611 */
[----:B------:R-:W-:Y:S01]  /*40ec0*/  IMAD.U32 R25, R25, -0x80000000, RZ ;  /* 0x8000000019197824 */ /* 0x000fe200078e00ff */
[----:B------:R-:W-:Y:S01]  /*40ed0*/  SHF.L.W.U32.HI R21, R21, 0x1b, R18 ;  /* 0x0000001b15157819 */ /* 0x000fe20000010e12 */
[----:B------:R-:W-:Y:S01]  /*40ee0*/  IMAD.WIDE.U32 R18, R19, 0x5, R14 ;  /* 0x0000000513127825 */ /* 0x000fe200078e000e */
[----:B------:R-:W-:-:S04]  /*40ef0*/  LOP3.LUT R17, R17, R22, RZ, 0xfc, !PT ;  /* 0x0000001611117212 */ /* 0x000fc800078efcff */
[----:B------:R-:W-:Y:S01]  /*40f00*/  IADD3 R19, PT, PT, R19, R43, RZ ;  /* 0x0000002b13137210 */ /* 0x000fe20007ffe0ff */
[----:B------:R-:W-:Y:S01]  /*40f10*/  IMAD R17, R17, 0x114253d5, RZ ;  /* 0x114253d511117824 */ /* 0x000fe200078e02ff */
[----:B------:R-:W-:-:S03]  /*40f20*/  IADD3 R21, P1, PT, R21, R18, RZ ;  /* 0x0000001215157210 */ /* 0x000fc60007f3e0ff */
[C---:B------:R-:W-:Y:S02]  /*40f30*/  IMAD R23, R16.reuse, -0x783c846f, R17 ;  /* 0x87c37b9110177824 */ /* 0x040fe400078e0211 */
[----:B------:R-:W-:-:S04]  /*40f40*/  IMAD.WIDE.U32 R16, R16, 0x114253d5, RZ ;  /* 0x114253d510107825 */ /* 0x000fc800078e00ff */
[----:B------:R-:W-:Y:S01]  /*40f50*/  IMAD.IADD R22, R17, 0x1, R23 ;  /* 0x0000000111167824 */ /* 0x000fe200078e0217 */
[----:B------:R-:W-:Y:S01]  /*40f60*/  LOP3.LUT R23, R16, R18, RZ, 0x3c, !PT ;  /* 0x0000001210177212 */ /* 0x000fe200078e3cff */
[----:B------:R-:W-:-:S04]  /*40f70*/  IMAD.WIDE.U32 R16, R24, 0x114253d5, RZ ;  /* 0x114253d518107825 */ /* 0x000fc800078e00ff */
[----:B------:R-:W-:Y:S02]  /*40f80*/  IMAD R16, R24, -0x783c846f, R51 ;  /* 0x87c37b9118107824 */ /* 0x000fe400078e0233 */
[----:B------:R-:W-:Y:S01]  /*40f90*/  IMAD.X R18, R20, 0x1, R19, P1 ;  /* 0x0000000114127824 */ /* 0x000fe200008e0613 */
[----:B------:R-:W-:Y:S02]  /*40fa0*/  LOP3.LUT R20, R22, R19, RZ, 0x3c, !PT ;  /* 0x0000001316147212 */ /* 0x000fe400078e3cff */
[----:B------:R-:W-:Y:S01]  /*40fb0*/  IADD3 R16, PT, PT, R17, R16, RZ ;  /* 0x0000001011107210 */ /* 0x000fe20007ffe0ff */
[----:B------:R-:W-:Y:S01]  /*40fc0*/  IMAD R17, R27, 0x2745937f, RZ ;  /* 0x2745937f1b117824 */ /* 0x000fe200078e02ff */
[----:B------:R-:W-:Y:S01]  /*40fd0*/  SHF.L.W.U32.HI R22, R23, 0x1f, R20 ;  /* 0x0000001f17167819 */ /* 0x000fe20000010e14 */
[----:B------:R-:W-:Y:S01]  /*40fe0*/  IMAD R27, R24, -0x775ed616, R25 ;  /* 0x88a129ea181b7824 */ /* 0x000fe200078e0219 */
[----:B------:R-:W-:Y:S01]  /*40ff0*/  SHF.L.W.U32.HI R23, R20, 0x1f, R23 ;  /* 0x0000001f14177819 */ /* 0x000fe20000010e17 */
[----:B------:R-:W-:Y:S01]  /*41000*/  IMAD.WIDE.U32 R24, R24, -0x80000000, RZ ;  /* 0x8000000018187825 */ /* 0x000fe200078e00ff */
[----:B------:R-:W-:-:S03]  /*41010*/  SHF.R.U32.HI R19, RZ, 0x1, R16 ;  /* 0x00000001ff137819 */ /* 0x000fc60000011610 */
[C---:B------:R-:W-:Y:S01]  /*41020*/  IMAD R43, R26.reuse, 0x4cf5ad43, R17 ;  /* 0x4cf5ad431a2b7824 */ /* 0x040fe200078e0211 */
[----:B------:R-:W-:Y:S01]  /*41030*/  LOP3.LUT R19, R19, R24, RZ, 0xfc, !PT ;  /* 0x0000001813137212 */ /* 0x000fe200078efcff */
[----:B------:R-:W-:Y:S02]  /*41040*/  IMAD.IADD R20, R25, 0x1, R27 ;  /* 0x0000000119147824 */ /* 0x000fe400078e021b */
[----:B------:R-:W-:-:S04]  /*41050*/  IMAD.WIDE.U32 R16, R26, 0x2745937f, RZ ;  /* 0x2745937f1a107825 */ /* 0x000fc800078e00ff */
[----:B------:R-:W-:Y:S02]  /*41060*/  IMAD R24, R20, 0x2745937f, RZ ;  /* 0x2745937f14187824 */ /* 0x000fe400078e02ff */
[----:B------:R-:W-:Y:S02]  /*41070*/  IMAD.IADD R17, R17, 0x1, R43 ;  /* 0x0000000111117824 */ /* 0x000fe400078e022b */
[----:B------:R-:W-:-:S03]  /*41080*/  IMAD.WIDE.U32 R20, R21, 0x5, R12 ;  /* 0x0000000515147825 */ /* 0x000fc600078e000c */
[--C-:B------:R-:W-:Y:S01]  /*41090*/  SHF.R.U32.HI R25, RZ, 0x1f, R17.reuse ;  /* 0x0000001fff197819 */ /* 0x100fe20000011611 */
[----:B------:R-:W-:Y:S01]  /*410a0*/  IMAD R27, R18, 0x5, RZ ;  /* 0x00000005121b7824 */ /* 0x000fe200078e02ff */
[----:B------:R-:W-:Y:S01]  /*410b0*/  IADD3 R23, P1, PT, R23, R20, RZ ;  /* 0x0000001417177210 */ /* 0x000fe20007f3e0ff */
[----:B------:R-:W-:Y:S01]  /*410c0*/  IMAD R43, R19, 0x4cf5ad43, R24 ;  /* 0x4cf5ad43132b7824 */ /* 0x000fe200078e0218 */
[----:B------:R-:W-:Y:S01]  /*410d0*/  SHF.R.U64 R17, R16, 0x1f, R17 ;  /* 0x0000001f10117819 */ /* 0x000fe20000001211 */
[----:B------:R-:W-:Y:S01]  /*410e0*/  IMAD R26, R26, 0x4e8b26fe, RZ ;  /* 0x4e8b26fe1a1a7824 */ /* 0x000fe200078e02ff */
[----:B------:R-:W-:Y:S01]  /*410f0*/  IADD3 R24, PT, PT, R21, R27, RZ ;  /* 0x0000001b15187210 */ /* 0x000fe20007ffe0ff */
[----:B------:R-:W-:-:S03]  /*41100*/  IMAD.WIDE.U32 R18, R19, 0x2745937f, RZ ;  /* 0x2745937f13127825 */ /* 0x000fc600078e00ff */
[----:B------:R-:W-:Y:S01]  /*41110*/  LOP3.LUT R26, R25, R26, RZ, 0xfc, !PT ;  /* 0x0000001a191a7212 */ /* 0x000fe200078efcff */
[----:B------:R-:W-:Y:S01]  /*41120*/  IMAD.IADD R19, R19, 0x1, R43 ;  /* 0x0000000113137824 */ /* 0x000fe200078e022b */
[----:B------:R-:W-:Y:S01]  /*41130*/  LOP3.LUT R21, R18, R20, RZ, 0x3c, !PT ;  /* 0x0000001412157212 */ /* 0x000fe200078e3cff */
[----:B------:R-:W-:Y:S02]  /*41140*/  IMAD.X R22, R22, 0x1, R24, P1 ;  /* 0x0000000116167824 */ /* 0x000fe400008e0618 */
        /* <DEDUP_REMOVED lines=23> */
[----:B------:R-:W-:Y:S01]  /*412c0*/  ISETP.NE.AND P1, PT, R50, R45, PT ;  /* 0x0000002d3200720c */ /* 0x000fe20003f25270 */
[----:B------:R-:W-:Y:S02]  /*412d0*/  IMAD.MOV.U32 R48, RZ, RZ, R14 ;  /* 0x000000ffff307224 */ /* 0x000fe400078e000e */
[----:B------:R-:W-:-:S04]  /*412e0*/  IMAD R13, R16, 0x5, RZ ;  /* 0x00000005100d7824 */ /* 0x000fc800078e02ff */
[----:B------:R-:W-:-:S06]  /*412f0*/  IMAD.IADD R46, R15, 0x1, R13 ;  /* 0x000000010f2e7824 */ /* 0x000fcc00078e020d */
[----:B------:R-:W-:Y:S05]  /*41300*/  @P1 BRA `(.L_x_1486) ;  /* 0xfffffff400041947 */ /* 0x000fea000383ffff */
.L_x_1485:
[----:B------:R-:W-:Y:S05]  /*41310*/  BSYNC.RECONVERGENT B3 ;  /* 0x0000000000037941 */ /* 0x000fea0003800200 */
.L_x_1484:
        /* <DEDUP_REMOVED lines=32> */
[----:B---3--:R-:W-:Y:S01]  /*41520*/  IMAD R27, R19, 0x2745937f, RZ ;  /* 0x2745937f131b7824 */ /* 0x008fe200078e02ff */
[----:B------:R-:W-:Y:S01]  /*41530*/  IADD3 R12, PT, PT, R15, R23, RZ ;  /* 0x000000170f0c7210 */ /* 0x000fe20007ffe0ff */
[----:B------:R-:W-:Y:S01]  /*41540*/  IMAD R21, R13, 0x114253d5, RZ ;  /* 0x114253d50d157824 */ /* 0x000fe200078e02ff */
[----:B------:R-:W-:Y:S02]  /*41550*/  LOP3.LUT R15, R14, R44, RZ, 0x3c, !PT ;  /* 0x0000002c0e0f7212 */ /* 0x000fe400078e3cff */
        /* <DEDUP_REMOVED lines=8> */
[C---:B------:R-:W-:Y:S02]  /*415e0*/  IMAD R25, R17.reuse, 0x114253d5, RZ ;  /* 0x114253d511197824 */ /* 0x040fe400078e02ff */
[----:B------:R-:W-:Y:S01]  /*415f0*/  IMAD.U32 R17, R17, -0x80000000, RZ ;  /* 0x8000000011117824 */ /* 0x000fe200078e00ff */
[----:B------:R-:W-:Y:S01]  /*41600*/  LOP3.LUT R14, R13, R46, RZ, 0x3c, !PT ;  /* 0x0000002e0d0e7212 */ /* 0x000fe200078e3cff */
[----:B------:R-:W-:-:S03]  /*41610*/  IMAD.WIDE.U32 R12, R16, 0x114253d5, RZ ;  /* 0x114253d5100c7825 */ /* 0x000fc600078e00ff */
[----:B------:R-:W-:Y:S01]  /*41620*/  SHF.L.W.U32.HI R20, R21, 0x1f, R14 ;  /* 0x0000001f15147819 */ /* 0x000fe20000010e0e */
[----:B------:R-:W-:Y:S01]  /*41630*/  IMAD R25, R16, -0x783c846f, R25 ;  /* 0x87c37b9110197824 */ /* 0x000fe200078e0219 */
[----:B------:R-:W-:Y:S01]  /*41640*/  SHF.L.W.U32.HI R21, R14, 0x1f, R21 ;  /* 0x0000001f0e157819 */ /* 0x000fe20000010e15 */
[C---:B------:R-:W-:Y:S02]  /*41650*/  IMAD R19, R16.reuse, -0x775ed616, R17 ;  /* 0x88a129ea10137824 */ /* 0x040fe400078e0211 */
[----:B------:R-:W-:Y:S01]  /*41660*/  IMAD.WIDE.U32 R16, R16, -0x80000000, RZ ;  /* 0x8000000010107825 */ /* 0x000fe200078e00ff */
[----:B------:R-:W-:-:S03]  /*41670*/  IADD3 R14, PT, PT, R13, R25, RZ ;  /* 0x000000190d0e7210 */ /* 0x000fc60007ffe0ff */
[----:B------:R-:W-:Y:S01]  /*41680*/  IMAD.IADD R19, R17, 0x1, R19 ;  /* 0x0000000111137824 */ /* 0x000fe200078e0213 */
[----:B------:R-:W-:Y:S01]  /*41690*/  SHF.R.U32.HI R17, RZ, 0x1, R14 ;  /* 0x00000001ff117819 */ /* 0x000fe2000001160e */
[----:B------:R-:W-:Y:S02]  /*416a0*/  HFMA2 R14, -RZ, RZ, 54.875, -1833 ;  /* 0x52dce729ff0e7431 */ /* 0x000fe400000001ff */
[----:B------:R-:W-:Y:S01]  /*416b0*/  IMAD.WIDE.U32 R12, R18, 0x2745937f, RZ ;  /* 0x2745937f120c7825 */ /* 0x000fe200078e00ff */
[----:B------:R-:W-:-:S03]  /*416c0*/  LOP3.LUT R16, R17, R16, RZ, 0xfc, !PT ;  /* 0x0000001011107212 */ /* 0x000fc600078efcff */
[C---:B------:R-:W-:Y:S02]  /*416d0*/  IMAD R25, R18.reuse, 0x4cf5ad43, R27 ;  /* 0x4cf5ad4312197824 */ /* 0x040fe400078e021b */
[----:B------:R-:W-:Y:S02]  /*416e0*/  IMAD.X R46, R15, 0x1, R46, P1 ;  /* 0x000000010f2e7824 */ /* 0x000fe400008e062e */
[----:B------:R-:W-:Y:S02]  /*416f0*/  IMAD.MOV.U32 R15, RZ, RZ, 0x0 ;  /* 0x00000000ff0f7424 */ /* 0x000fe400078e00ff */
[----:B------:R-:W-:Y:S02]  /*41700*/  IMAD R17, R19, 0x2745937f, RZ ;  /* 0x2745937f13117824 */ /* 0x000fe400078e02ff */
[----:B------:R-:W-:Y:S02]  /*41710*/  IMAD.IADD R25, R13, 0x1, R25 ;  /* 0x000000010d197824 */ /* 0x000fe400078e0219 */
[----:B------:R-:W-:-:S02]  /*41720*/  IMAD R13, R18, 0x4e8b26fe, RZ ;  /* 0x4e8b26fe120d7824 */ /* 0x000fc400078e02ff */
[----:B------:R-:W-:Y:S01]  /*41730*/  IMAD.WIDE.U32 R18, R23, 0x5, R14 ;  /* 0x0000000517127825 */ /* 0x000fe200078e000e */
[--C-:B------:R-:W-:Y:S02]  /*41740*/  SHF.R.U32.HI R24, RZ, 0x1f, R25.reuse ;  /* 0x0000001fff187819 */ /* 0x100fe40000011619 */
[----:B------:R-:W-:Y:S01]  /*41750*/  SHF.R.U64 R23, R12, 0x1f, R25 ;  /* 0x0000001f0c177819 */ /* 0x000fe20000001219 */
[----:B------:R-:W-:Y:S01]  /*41760*/  IMAD R27, R46, 0x5, RZ ;  /* 0x000000052e1b7824 */ /* 0x000fe200078e02ff */
[-C--:B------:R-:W-:Y:S01]  /*41770*/  IADD3 R25, P1, PT, R21, R18.reuse, RZ ;  /* 0x0000001215197210 */ /* 0x080fe20007f3e0ff */
[C---:B------:R-:W-:Y:S02]  /*41780*/  IMAD R43, R16.reuse, 0x4cf5ad43, R17 ;  /* 0x4cf5ad43102b7824 */ /* 0x040fe400078e0211 */
        /* <DEDUP_REMOVED lines=33> */
.L_x_1488:
[----:B------:R-:W-:Y:S05]  /*419a0*/  BSYNC.RECONVERGENT B3 ;  /* 0x0000000000037941 */ /* 0x000fea0003800200 */
.L_x_1487:
[----:B------:R-:W-:Y:S05]  /*419b0*/  @P0 BRA `(.L_x_1483) ;  /* 0x0000000000cc0947 */ /* 0x000fea0003800000 */
[----:B------:R-:W-:-:S05]  /*419c0*/  SHF.L.U32 R45, R45, 0x1, RZ ;  /* 0x000000012d2d7819 */ /* 0x000fca00000006ff */
[----:B0---4-:R-:W-:-:S06]  /*419d0*/  IMAD R14, R45, 0x8, R0 ;  /* 0x000000082d0e7824 */ /* 0x011fcc00078e0200 */
[----:B-123--:R-:W2:Y:S01]  /*419e0*/  LDL.128 R12, [R14] ;  /* 0x000000000e0c7983 */ /* 0x00eea20000100c00 */
[----:B------:R-:W-:Y:S02]  /*419f0*/  HFMA2 R45, -RZ, RZ, 0, 0 ;  /* 0x00000000ff2d7431 */ /* 0x000fe400000001ff */
[----:B------:R-:W-:Y:S02]  /*41a00*/  IMAD.MOV.U32 R49, RZ, RZ, 0x0 ;  /* 0x00000000ff317424 */ /* 0x000fe400078e00ff */
        /* <DEDUP_REMOVED lines=9> */
[----:B------:R-:W-:-:S04]  /*41aa0*/  IMAD.WIDE.U32 R12, R14, 0x2745937f, RZ ;  /* 0x2745937f0e0c7825 */ /* 0x000fc800078e00ff */
[C---:B------:R-:W-:Y:S02]  /*41ab0*/  IMAD R23, R14.reuse, 0x4cf5ad43, R23 ;  /* 0x4cf5ad430e177824 */ /* 0x040fe400078e0217 */
[----:B------:R-:W-:Y:S02]  /*41ac0*/  IMAD.IADD R18, R17, 0x1, R21 ;  /* 0x0000000111127824 */ /* 0x000fe400078e0215 */
[----:B------:R-:W-:Y:S02]  /*41ad0*/  IMAD.IADD R17, R13, 0x1, R23 ;  /* 0x000000010d117824 */ /* 0x000fe400078e0217 */
[----:B------:R-:W-:Y:S01]  /*41ae0*/  IMAD R20, R14, 0x4e8b26fe, RZ ;  /* 0x4e8b26fe0e147824 */ /* 0x000fe200078e02ff */
[----:B------:R-:W-:Y:S01]  /*41af0*/  LOP3.LUT R14, R15, R16, RZ, 0xfc, !PT ;  /* 0x000000100f0e7212 */ /* 0x000fe200078efcff */
[----:B------:R-:W-:Y:S01]  /*41b00*/  IMAD R15, R18, 0x2745937f, RZ ;  /* 0x2745937f120f7824 */ /* 0x000fe200078e02ff */
[--C-:B------:R-:W-:Y:S02]  /*41b10*/  SHF.R.U32.HI R13, RZ, 0x1f, R17.reuse ;  /* 0x0000001fff0d7819 */ /* 0x100fe40000011611 */
[----:B------:R-:W-:Y:S01]  /*41b20*/  SHF.R.U64 R12, R12, 0x1f, R17 ;  /* 0x0000001f0c0c7819 */ /* 0x000fe20000001211 */
[C---:B------:R-:W-:Y:S01]  /*41b30*/  IMAD R19, R14.reuse, 0x4cf5ad43, R15 ;  /* 0x4cf5ad430e137824 */ /* 0x040fe200078e020f */
[----:B------:R-:W-:Y:S01]  /*41b40*/  LOP3.LUT R13, R13, R20, RZ, 0xfc, !PT ;  /* 0x000000140d0d7212 */ /* 0x000fe200078efcff */
[----:B------:R-:W-:-:S04]  /*41b50*/  IMAD.WIDE.U32 R14, R14, 0x2745937f, RZ ;  /* 0x2745937f0e0e7825 */ /* 0x000fc800078e00ff */
[----:B------:R-:W-:Y:S01]  /*41b60*/  IMAD R13, R13, 0x114253d5, RZ ;  /* 0x114253d50d0d7824 */ /* 0x000fe200078e02ff */
[----:B------:R-:W-:Y:S02]  /*41b70*/  IADD3 R16, PT, PT, R15, R19, RZ ;  /* 0x000000130f107210 */ /* 0x000fe40007ffe0ff */
[----:B------:R-:W-:Y:S01]  /*41b80*/  LOP3.LUT R14, R14, R44, RZ, 0x3c, !PT ;  /* 0x0000002c0e0e7212 */ /* 0x000fe200078e3cff */
[----:B------:R-:W-:Y:S01]  /*41b90*/  IMAD R17, R12, -0x783c846f, R13 ;  /* 0x87c37b910c117824 */ /* 0x000fe200078e020d */
[----:B------:R-:W-:Y:S01]  /*41ba0*/  LOP3.LUT R43, R16, R43, RZ, 0x3c, !PT ;  /* 0x0000002b102b7212 */ /* 0x000fe200078e3cff */
[----:B------:R-:W-:-:S03]  /*41bb0*/  IMAD.WIDE.U32 R12, R12, 0x114253d5, RZ ;  /* 0x114253d50c0c7825 */ /* 0x000fc600078e00ff */
[----:B------:R-:W-:Y:S01]  /*41bc0*/  SHF.L.W.U32.HI R15, R43, 0x1b, R14 ;  /* 0x0000001b2b0f7819 */ /* 0x000fe20000010e0e */
[----:B------:R-:W-:Y:S01]  /*41bd0*/  IMAD.IADD R17, R13, 0x1, R17 ;  /* 0x000000010d117824 */ /* 0x000fe200078e0211 */
[----:B------:R-:W-:Y:S01]  /*41be0*/  SHF.L.W.U32.HI R13, R14, 0x1b, R43 ;  /* 0x0000001b0e0d7819 */ /* 0x000fe20000010e2b */
[----:B------:R-:W-:Y:S01]  /*41bf0*/  IMAD.MOV.U32 R44, RZ, RZ, 0x52dce729 ;  /* 0x52dce729ff2c7424 */ /* 0x000fe200078e00ff */
[-C--:B------:R-:W-:Y:S02]  /*41c00*/  IADD3 R19, P0, PT, R15, R48.reuse, RZ ;  /* 0x000000300f137210 */ /* 0x080fe40007f1e0ff */
[----:B------:R-:W-:Y:S02]  /*41c10*/  LOP3.LUT R12, R12, R48, RZ, 0x3c, !PT ;  /* 0x000000300c0c7212 */ /* 0x000fe400078e3cff */
[----:B------:R-:W-:Y:S01]  /*41c20*/  LOP3.LUT R15, R17, R46, RZ, 0x3c, !PT ;  /* 0x0000002e110f7212 */ /* 0x000fe200078e3cff */
[----:B------:R-:W-:Y:S01]  /*41c30*/  IMAD.X R46, R13, 0x1, R46, P0 ;  /* 0x000000010d2e7824 */ /* 0x000fe200000e062e */
[----:B------:R-:W-:Y:S01]  /*41c40*/  MOV R48, 0x38495ab5 ;  /* 0x38495ab500307802 */ /* 0x000fe20000000f00 */
[----:B------:R-:W-:Y:S01]  /*41c50*/  IMAD.WIDE.U32 R44, R19, 0x5, R44 ;  /* 0x00000005132c7825 */ /* 0x000fe200078e002c */
[----:B------:R-:W-:-:S02]  /*41c60*/  SHF.L.W.U32.HI R13, R15, 0x1f, R12 ;  /* 0x0000001f0f0d7819 */ /* 0x000fc40000010e0c */
[----:B------:R-:W-:Y:S01]  /*41c70*/  SHF.L.W.U32.HI R12, R12, 0x1f, R15 ;  /* 0x0000001f0c0c7819 */ /* 0x000fe20000010e0f */
[----:B------:R-:W-:Y:S01]  /*41c80*/  IMAD R43, R46, 0x5, RZ ;  /* 0x000000052e2b7824 */ /* 0x000fe200078e02ff */
[----:B------:R-:W-:-:S03]  /*41c90*/  IADD3 R13, P0, PT, R13, R44, RZ ;  /* 0x0000002c0d0d7210 */ /* 0x000fc60007f1e0ff */
[----:B------:R-:W-:Y:S02]  /*41ca0*/  IMAD.IADD R43, R45, 0x1, R43 ;  /* 0x000000012d2b7824 */ /* 0x000fe400078e022b */
[----:B------:R-:W-:-:S04]  /*41cb0*/  IMAD.WIDE.U32 R48, R13, 0x5, R48 ;  /* 0x000000050d307825 */ /* 0x000fc800078e0030 */
[----:B------:R-:W-:-:S04]  /*41cc0*/  IMAD.X R12, R12, 0x1, R43, P0 ;  /* 0x000000010c0c7824 */ /* 0x000fc800000e062b */
[----:B------:R-:W-:-:S05]  /*41cd0*/  IMAD R13, R12, 0x5, RZ ;  /* 0x000000050c0d7824 */ /* 0x000fca00078e02ff */
[----:B------:R-:W-:-:S07]  /*41ce0*/  IADD3 R46, PT, PT, R49, R13, RZ ;  /* 0x0000000d312e7210 */ /* 0x000fce0007ffe0ff */
.L_x_1483:
[----:B------:R-:W-:Y:S05]  /*41cf0*/  BSYNC.RECONVERGENT B2 ;  /* 0x0000000000027941 */ /* 0x000fea0003800200 */
.L_x_1482:
[----:B----4-:R-:W-:Y:S01]  /*41d00*/  LOP3.LUT P0, R18, R42, 0xf, RZ, 0xc0, !PT ;  /* 0x0000000f2a127812 */ /* 0x010fe2000780c0ff */
[----:B------:R-:W-:-:S12]  /*41d10*/  BSSY.RECONVERGENT B2, `(.L_x_1489) ;  /* 0x00000a5000027945 */ /* 0x000fd80003800200 */
[----:B------:R-:W-:Y:S05]  /*41d20*/  @!P0 BRA `(.L_x_1490) ;  /* 0x00000008008c8947 */ /* 0x000fea0003800000 */
[----:B------:R-:W-:Y:S01]  /*41d30*/  LOP3.LUT R39, R39, 0xffff, RZ, 0xc0, !PT ;  /* 0x0000ffff27277812 */ /* 0x000fe200078ec0ff */
[----:B------:R-:W-:Y:S01]  /*41d40*/  BSSY.RECONVERGENT B3, `(.L_x_1491) ;  /* 0x0000012000037945 */ /* 0x000fe20003800200 */
[----:B0123--:R-:W-:Y:S02]  /*41d50*/  LOP3.LUT R13, R42, 0x7ffffff0, RZ, 0xc0, !PT ;  /* 0x7ffffff02a0d7812 */ /* 0x00ffe400078ec0ff */
[C---:B------:R-:W-:Y:S02]  /*41d60*/  LOP3.LUT R14, R39.reuse, 0xf, RZ, 0xc0, !PT ;  /* 0x0000000f270e7812 */ /* 0x040fe400078ec0ff */
        /* <DEDUP_REMOVED lines=8> */
.L_x_1493:
[----:B0-----:R-:W-:-:S06]  /*41df0*/  IADD3 R15, PT, PT, R1, R13, R14 ;  /* 0x0000000d010f7210 */ /* 0x001fcc0007ffe00e */
[----:B------:R-:W2:Y:S01]  /*41e00*/  LDL R15, [R15] ;  /* 0x000000000f0f7983 */ /* 0x000ea20000100800 */
[----:B------:R-:W-:Y:S02]  /*41e10*/  IMAD.IADD R16, R1, 0x1, R14 ;  /* 0x0000000101107824 */ /* 0x000fe400078e020e */
[----:B------:R-:W-:-:S05]  /*41e20*/  VIADD R14, R14, 0x4 ;  /* 0x000000040e0e7836 */ /* 0x000fca0000000000 */
[----:B------:R-:W-:Y:S01]  /*41e30*/  ISETP.NE.AND P0, PT, R14, R12, PT ;  /* 0x0000000c0e00720c */ /* 0x000fe20003f05270 */
[----:B--2---:R0:W-:-:S12]  /*41e40*/  STL [R16+0x90], R15 ;  /* 0x0000900f10007387 */ /* 0x0041d80000100800 */
[----:B------:R-:W-:Y:S05]  /*41e50*/  @P0 BRA `(.L_x_1493) ;  /* 0xfffffffc00e40947 */ /* 0x000fea000383ffff */
.L_x_1492:
[----:B------:R-:W-:Y:S05]  /*41e60*/  BSYNC.RECONVERGENT B3 ;  /* 0x0000000000037941 */ /* 0x000fea0003800200 */
.L_x_1491:
[----:B------:R-:W-:Y:S04]  /*41e70*/  BSSY.RECONVERGENT B3, `(.L_x_1494) ;  /* 0x000000f000037945 */ /* 0x000fe80003800200 */
[----:B------:R-:W-:Y:S05]  /*41e80*/  @!P1 BRA `(.L_x_1495) ;  /* 0x0000000000349947 */ /* 0x000fea0003800000 */
[----:B------:R-:W-:-:S06]  /*41e90*/  IADD3 R14, PT, PT, R1, R13, R12 ;  /* 0x0000000d010e7210 */ /* 0x000fcc0007ffe00c */
[----:B------:R-:W2:Y:S01]  /*41ea0*/  LDL.U8 R14, [R14] ;  /* 0x000000000e0e7983 */ /* 0x000ea20000100000 */
[----:B0-----:R-:W-:Y:S02]  /*41eb0*/  IADD3 R15, PT, PT, R1, R12, RZ ;  /* 0x0000000c010f7210 */ /* 0x001fe40007ffe0ff */
[----:B------:R-:W-:-:S03]  /*41ec0*/  ISETP.NE.AND P0, PT, R39, 0x1, PT ;  /* 0x000000012700780c */ /* 0x000fc60003f05270 */
[----:B--2---:R1:W-:Y:S10]  /*41ed0*/  STL.U8 [R15+0x90], R14 ;  /* 0x0000900e0f007387 */ /* 0x0043f40000100000 */
        /* <DEDUP_REMOVED lines=8> */
.L_x_1495:
[----:B------:R-:W-:Y:S05]  /*41f60*/  BSYNC.RECONVERGENT B3 ;  /* 0x0000000000037941 */ /* 0x000fea0003800200 */
.L_x_1494:
[----:B------:R-:W-:Y:S01]  /*41f70*/  ISETP.GT.AND P0, PT, R18, 0x7, PT ;  /* 0x000000071200780c */ /* 0x000fe20003f04270 */
[----:B------:R-:W-:Y:S04]  /*41f80*/  BSSY.RECONVERGENT B3, `(.L_x_1496) ;  /* 0x000006b000037945 */ /* 0x000fe80003800200 */
[----:B------:R-:W-:Y:S01]  /*41f90*/  BSSY.RELIABLE B4, `(.L_x_1497) ;  /* 0x0000065000047945 */ /* 0x000fe20003800100 */
[----:B------:R-:W-:Y:S02]  /*41fa0*/  IMAD.MOV.U32 R17, RZ, RZ, RZ ;  /* 0x000000ffff117224 */ /* 0x000fe400078e00ff */
[----:B0123--:R-:W-:-:S05]  /*41fb0*/  IMAD.MOV.U32 R15, RZ, RZ, RZ ;  /* 0x000000ffff0f7224 */ /* 0x00ffca00078e00ff */
        /* <DEDUP_REMOVED lines=9> */
.L_x_1499:
[----:B------:R-:W-:-:S13]  /*42050*/  ISETP.GT.AND P0, PT, R18, 0x5, PT ;  /* 0x000000051200780c */ /* 0x000fda0003f04270 */
[----:B------:R-:W-:Y:S05]  /*42060*/  @P0 BRA `(.L_x_1503) ;  /* 0x00000000000c0947 */ /* 0x000fea0003800000 */
[----:B------:R-:W-:-:S13]  /*42070*/  ISETP.NE.AND P0, PT, R18, 0x4, PT ;  /* 0x000000041200780c */ /* 0x000fda0003f05270 */
[----:B------:R-:W-:Y:S05]  /*42080*/  @!P0 BRA `(.L_x_1504) ;  /* 0x0000000400348947 */ /* 0x000fea0003800000 */
[----:B------:R-:W-:Y:S05]  /*42090*/  BRA `(.L_x_1505) ;  /* 0x0000000400287947 */ /* 0x000fea0003800000 */
.L_x_1503:
[----:B------:R-:W-:-:S13]  /*420a0*/  ISETP.NE.AND P0, PT, R18, 0x6, PT ;  /* 0x000000061200780c */ /* 0x000fda0003f05270 */
[----:B------:R-:W-:Y:S05]  /*420b0*/  @!P0 BRA `(.L_x_1506) ;  /* 0x0000000400148947 */ /* 0x000fea0003800000 */
[----:B------:R-:W-:Y:S05]  /*420c0*/  BRA `(.L_x_1507) ;  /* 0x0000000400047947 */ /* 0x000fea0003800000 */
.L_x_1498:
        /* <DEDUP_REMOVED lines=10> */
.L_x_1511:
[----:B------:R-:W-:-:S13]  /*42170*/  ISETP.NE.AND P0, PT, R18, 0xa, PT ;  /* 0x0000000a1200780c */ /* 0x000fda0003f05270 */
[----:B------:R-:W-:Y:S05]  /*42180*/  @!P0 BRA `(.L_x_1514) ;  /* 0x0000000000708947 */ /* 0x000fea0003800000 */
[----:B------:R-:W-:Y:S05]  /*42190*/  BRA `(.L_x_1515) ;  /* 0x00000000005c7947 */ /* 0x000fea0003800000 */
.L_x_1510:
        /* <DEDUP_REMOVED lines=8> */
.L_x_1518:
[----:B------:R-:W-:Y:S01]  /*42220*/  ISETP.NE.AND P0, PT, R18, 0xe, PT ;  /* 0x0000000e1200780c */ /* 0x000fe20003f05270 */
[----:B------:R-:W2:-:S12]  /*42230*/  LDL.U8 R14, [R1+0x9d] ;  /* 0x00009d00010e7983 */ /* 0x000e980000100000 */
[----:B------:R-:W3:Y:S01]  /*42240*/  @P0 LDL.U8 R12, [R1+0x9e] ;  /* 0x00009e00010c0983 */ /* 0x000ee20000100000 */
[----:B------:R-:W-:Y:S01]  /*42250*/  @P0 IMAD.MOV.U32 R17, RZ, RZ, RZ ;  /* 0x000000ffff110224 */ /* 0x000fe200078e00ff */
[----:B--2---:R-:W-:Y:S01]  /*42260*/  SHF.L.U32 R14, R14, 0x8, RZ ;  /* 0x000000080e0e7819 */ /* 0x004fe200000006ff */
[----:B---3--:R-:W-:-:S05]  /*42270*/  @P0 IMAD.U32 R15, R12, 0x10000, RZ ;  /* 0x000100000c0f0824 */ /* 0x008fca00078e00ff */
[----:B------:R-:W-:-:S07]  /*42280*/  LOP3.LUT R15, R14, R15, RZ, 0x3c, !PT ;  /* 0x0000000f0e0f7212 */ /* 0x000fce00078e3cff */
.L_x_1520:
[----:B------:R-:W-:Y:S05]  /*42290*/  BSYNC.RELIABLE B8 ;  /* 0x0000000000087941 */ /* 0x000fea0003800100 */
.L_x_1517:
[----:B------:R-:W2:Y:S02]  /*422a0*/  LDL.U8 R12, [R1+0x9c] ;  /* 0x00009c00010c7983 */ /* 0x000ea40000100000 */
[----:B--2---:R-:W-:-:S07]  /*422b0*/  LOP3.LUT R15, R12, R15, RZ, 0x3c, !PT ;  /* 0x0000000f0c0f7212 */ /* 0x004fce00078e3cff */
.L_x_1519:
[----:B------:R-:W-:Y:S05]  /*422c0*/  BSYNC.RECONVERGENT B7 ;  /* 0x0000000000077941 */ /* 0x000fea0003800200 */
.L_x_1516:
[----:B------:R-:W2:Y:S02]  /*422d0*/  LDL.U8 R12, [R1+0x9b] ;  /* 0x00009b00010c7983 */ /* 0x000ea40000100000 */
[----:B--2---:R-:W-:-:S03]  /*422e0*/  IMAD.WIDE.U32 R12, R12, 0x1000000, RZ ;  /* 0x010000000c0c7825 */ /* 0x004fc600078e00ff */
[----:B------:R-:W-:Y:S02]  /*422f0*/  LOP3.LUT R17, R12, R17, RZ, 0x3c, !PT ;  /* 0x000000110c117212 */ /* 0x000fe400078e3cff */
[----:B------:R-:W-:-:S07]  /*42300*/  LOP3.LUT R15, R13, R15, RZ, 0x3c, !PT ;  /* 0x0000000f0d0f7212 */ /* 0x000fce00078e3cff */
.L_x_1515:
[----:B------:R-:W2:Y:S02]  /*42310*/  LDL.U8 R12, [R1+0x9a] ;  /* 0x00009a00010c7983 */ /* 0x000ea40000100000 */
[----:B--2---:R-:W-:-:S03]  /*42320*/  IMAD.WIDE.U32 R12, R12, 0x10000, RZ ;  /* 0x000100000c0c7825 */ /* 0x004fc600078e00ff */
[----:B------:R-:W-:Y:S02]  /*42330*/  LOP3.LUT R17, R12, R17, RZ, 0x3c, !PT ;  /* 0x000000110c117212 */ /* 0x000fe400078e3cff */
[----:B------:R-:W-:-:S07]  /*42340*/  LOP3.LUT R15, R13, R15, RZ, 0x3c, !PT ;  /* 0x0000000f0d0f7212 */ /* 0x000fce00078e3cff */
.L_x_1514:
[----:B------:R-:W2:Y:S02]  /*42350*/  LDL.U8 R12, [R1+0x99] ;  /* 0x00009900010c7983 */ /* 0x000ea40000100000 */
[----:B--2---:R-:W-:-:S03]  /*42360*/  IMAD.WIDE.U32 R12, R12, 0x100, RZ ;  /* 0x000001000c0c7825 */ /* 0x004fc600078e00ff */
[----:B------:R-:W-:Y:S02]  /*42370*/  LOP3.LUT R17, R12, R17, RZ, 0x3c, !PT ;  /* 0x000000110c117212 */ /* 0x000fe400078e3cff */
[----:B------:R-:W-:-:S07]  /*42380*/  LOP3.LUT R15, R13, R15, RZ, 0x3c, !PT ;  /* 0x0000000f0d0f7212 */ /* 0x000fce00078e3cff */
.L_x_1513:
[----:B------:R-:W-:Y:S05]  /*42390*/  BSYNC.RELIABLE B6 ;  /* 0x0000000000067941 */ /* 0x000fea0003800100 */
.L_x_1509:
[----:B------:R-:W2:Y:S02]  /*423a0*/  LDL.U8 R12, [R1+0x98] ;  /* 0x00009800010c7983 */ /* 0x000ea40000100000 */
[----:B--2---:R-:W-:Y:S01]  /*423b0*/  LOP3.LUT R17, R17, R12, RZ, 0x3c, !PT ;  /* 0x0000000c11117212 */ /* 0x004fe200078e3cff */
[----:B------:R-:W-:-:S04]  /*423c0*/  IMAD R12, R15, 0x2745937f, RZ ;  /* 0x2745937f0f0c7824 */ /* 0x000fc800078e02ff */
[C---:B------:R-:W-:Y:S02]  /*423d0*/  IMAD R15, R17.reuse, 0x4cf5ad43, R12 ;  /* 0x4cf5ad43110f7824 */ /* 0x040fe400078e020c */
[----:B------:R-:W-:-:S04]  /*423e0*/  IMAD.WIDE.U32 R12, R17, 0x2745937f, RZ ;  /* 0x2745937f110c7825 */ /* 0x000fc800078e00ff */
[----:B------:R-:W-:Y:S01]  /*423f0*/  IMAD R14, R17, 0x4e8b26fe, RZ ;  /* 0x4e8b26fe110e7824 */ /* 0x000fe200078e02ff */
[----:B------:R-:W-:-:S04]  /*42400*/  IADD3 R15, PT, PT, R13, R15, RZ ;  /* 0x0000000f0d0f7210 */ /* 0x000fc80007ffe0ff */
        /* <DEDUP_REMOVED lines=9> */
.L_x_1512:
[----:B------:R-:W-:Y:S05]  /*424a0*/  BSYNC.RECONVERGENT B5 ;  /* 0x0000000000057941 */ /* 0x000fea0003800200 */
.L_x_1508:
[----:B------:R-:W2:Y:S01]  /*424b0*/  LDL.U8 R15, [R1+0x97] ;  /* 0x00009700010f7983 */ /* 0x000ea20000100000 */
[----:B------:R-:W-:Y:S01]  /*424c0*/  IMAD.MOV.U32 R17, RZ, RZ, RZ ;  /* 0x000000ffff117224 */ /* 0x000fe200078e00ff */
[----:B--2---:R-:W-:-:S07]  /*424d0*/  SHF.L.U32 R15, R15, 0x18, RZ ;  /* 0x000000180f0f7819 */ /* 0x004fce00000006ff */
.L_x_1507:
[----:B------:R-:W2:Y:S02]  /*424e0*/  LDL.U8 R12, [R1+0x96] ;  /* 0x00009600010c7983 */ /* 0x000ea40000100000 */
[----:B--2---:R-:W-:-:S05]  /*424f0*/  IMAD.U32 R12, R12, 0x10000, RZ ;  /* 0x000100000c0c7824 */ /* 0x004fca00078e00ff */
[----:B------:R-:W-:-:S07]  /*42500*/  LOP3.LUT R15, R12, R15, RZ, 0x3c, !PT ;  /* 0x0000000f0c0f7212 */ /* 0x000fce00078e3cff */
.L_x_1506:
[----:B------:R-:W2:Y:S02]  /*42510*/  LDL.U8 R12, [R1+0x95] ;  /* 0x00009500010c7983 */ /* 0x000ea40000100000 */
[----:B--2---:R-:W-:-:S05]  /*42520*/  IMAD.SHL.U32 R12, R12, 0x100, RZ ;  /* 0x000001000c0c7824 */ /* 0x004fca00078e00ff */
[----:B------:R-:W-:-:S07]  /*42530*/  LOP3.LUT R15, R12, R15, RZ, 0x3c, !PT ;  /* 0x0000000f0c0f7212 */ /* 0x000fce00078e3cff */
.L_x_1505:
[----:B------:R-:W2:Y:S02]  /*42540*/  LDL.U8 R12, [R1+0x94] ;  /* 0x00009400010c7983 */ /* 0x000ea40000100000 */
[----:B--2---:R-:W-:-:S07]  /*42550*/  LOP3.LUT R15, R12, R15, RZ, 0x3c, !PT ;  /* 0x0000000f0c0f7212 */ /* 0x004fce00078e3cff */
.L_x_1504:
[----:B------:R-:W2:Y:S02]  /*42560*/  LDL.U8 R12, [R1+0x93] ;  /* 0x00009300010c7983 */ /* 0x000ea40000100000 */
[----:B--2---:R-:W-:-:S03]  /*42570*/  IMAD.WIDE.U32 R12, R12, 0x1000000, RZ ;  /* 0x010000000c0c7825 */ /* 0x004fc600078e00ff */
[----:B------:R-:W-:Y:S02]  /*42580*/  LOP3.LUT R17, R12, R17, RZ, 0x3c, !PT ;  /* 0x000000110c117212 */ /* 0x000fe400078e3cff */
[----:B------:R-:W-:-:S07]  /*42590*/  LOP3.LUT R15, R13, R15, RZ, 0x3c, !PT ;  /* 0x0000000f0d0f7212 */ /* 0x000fce00078e3cff */
.L_x_1502:
[----:B------:R-:W2:Y:S02]  /*425a0*/  LDL.U8 R12, [R1+0x92] ;  /* 0x00009200010c7983 */ /* 0x000ea40000100000 */
[----:B--2---:R-:W-:-:S03]  /*425b0*/  IMAD.WIDE.U32 R12, R12, 0x10000, RZ ;  /* 0x000100000c0c7825 */ /* 0x004fc600078e00ff */
[----:B------:R-:W-:Y:S02]  /*425c0*/  LOP3.LUT R17, R12, R17, RZ, 0x3c, !PT ;  /* 0x000000110c117212 */ /* 0x000fe400078e3cff */
[----:B------:R-:W-:-:S07]  /*425d0*/  LOP3.LUT R15, R13, R15, RZ, 0x3c, !PT ;  /* 0x0000000f0d0f7212 */ /* 0x000fce00078e3cff */
.L_x_1501:
[----:B------:R-:W-:Y:S05]  /*425e0*/  BSYNC.RELIABLE B4 ;  /* 0x0000000000047941 */ /* 0x000fea0003800100 */
.L_x_1497:
[----:B------:R-:W2:Y:S02]  /*425f0*/  LDL.U8 R12, [R1+0x91] ;  /* 0x00009100010c7983 */ /* 0x000ea40000100000 */
[----:B--2---:R-:W-:-:S03]  /*42600*/  IMAD.WIDE.U32 R12, R12, 0x100, RZ ;  /* 0x000001000c0c7825 */ /* 0x004fc600078e00ff */
[----:B------:R-:W-:Y:S02]  /*42610*/  LOP3.LUT R17, R12, R17, RZ, 0x3c, !PT ;  /* 0x000000110c117212 */ /* 0x000fe400078e3cff */
[----:B------:R-:W-:-:S07]  /*42620*/  LOP3.LUT R15, R13, R15, RZ, 0x3c, !PT ;  /* 0x0000000f0d0f7212 */ /* 0x000fce00078e3cff */
.L_x_1500:
[----:B------:R-:W-:Y:S05]  /*42630*/  BSYNC.RECONVERGENT B3 ;  /* 0x0000000000037941 */ /* 0x000fea0003800200 */
.L_x_1496:
[----:B------:R-:W2:Y:S01]  /*42640*/  LDL.U8 R12, [R1+0x90] ;  /* 0x00009000010c7983 */ /* 0x000ea20000100000 */
[C---:B------:R-:W-:Y:S01]  /*42650*/  IMAD R13, R15.reuse, 0x114253d5, RZ ;  /* 0x114253d50f0d7824 */ /* 0x040fe200078e02ff */
        /* <DEDUP_REMOVED lines=16> */
.L_x_1490:
[----:B------:R-:W-:Y:S05]  /*42760*/  BSYNC.RECONVERGENT B2 ;  /* 0x0000000000027941 */ /* 0x000fea0003800200 */
.L_x_1489:
[-C--:B------:R-:W-:Y:S01]  /*42770*/  LOP3.LUT R15, R44, R42.reuse, RZ, 0x3c, !PT ;  /* 0x0000002a2c0f7212 */ /* 0x080fe200078e3cff */
[----:B------:R-:W4:Y:S01]  /*42780*/  LDCU UR4, c[0x0][0x3b4] ;  /* 0x00007680ff0477ac */ /* 0x000f220008000800 */
[----:B------:R-:W-:-:S04]  /*42790*/  LOP3.LUT R42, R48, R42, RZ, 0x3c, !PT ;  /* 0x0000002a302a7212 */ /* 0x000fc800078e3cff */
[----:B------:R-:W-:-:S05]  /*427a0*/  IADD3 R15, P0, PT, R42, R15, RZ ;  /* 0x0000000f2a0f7210 */ /* 0x000fca0007f1e0ff */
[----:B------:R-:W-:Y:S01]  /*427b0*/  IMAD.X R43, R43, 0x1, R46, P0 ;  /* 0x000000012b2b7824 */ /* 0x000fe200000e062e */
[----:B0123--:R-:W-:-:S04]  /*427c0*/  IADD3 R13, P0, PT, R15, R42, RZ ;  /* 0x0000002a0f0d7210 */ /* 0x00ffc80007f1e0ff */
[--C-:B------:R-:W-:Y:S01]  /*427d0*/  SHF.R.U32.HI R14, RZ, 0x1, R43.reuse ;  /* 0x00000001ff0e7819 */ /* 0x100fe2000001162b */
[----:B------:R-:W-:Y:S02]  /*427e0*/  IMAD.X R46, R46, 0x1, R43, P0 ;  /* 0x000000012e2e7824 */ /* 0x000fe400000e062b */
[----:B------:R-:W-:Y:S01]  /*427f0*/  IMAD R43, R43, -0x12aa7333, RZ ;  /* 0xed558ccd2b2b7824 */ /* 0x000fe200078e02ff */
[----:B------:R-:W-:Y:S01]  /*42800*/  LOP3.LUT R14, R14, R15, RZ, 0x3c, !PT ;  /* 0x0000000f0e0e7212 */ /* 0x000fe200078e3cff */
[----:B----4-:R-:W-:Y:S01]  /*42810*/  UISETP.GE.AND UP0, UPT, UR4, 0x1, UPT ;  /* 0x000000010400788c */ /* 0x010fe2000bf06270 */
[----:B------:R-:W-:-:S03]  /*42820*/  SHF.R.U32.HI R12, RZ, 0x1, R46 ;  /* 0x00000001ff0c7819 */ /* 0x000fc6000001162e */
[----:B------:R-:W-:Y:S01]  /*42830*/  IMAD R43, R14, -0xae5029, R43 ;  /* 0xff51afd70e2b7824 */ /* 0x000fe200078e022b */
[----:B------:R-:W-:Y:S01]  /*42840*/  LOP3.LUT R12, R12, R13, RZ, 0x3c, !PT ;  /* 0x0000000d0c0c7212 */ /* 0x000fe200078e3cff */
[----:B------:R-:W-:Y:S02]  /*42850*/  IMAD R13, R46, -0x12aa7333, RZ ;  /* 0xed558ccd2e0d7824 */ /* 0x000fe400078e02ff */
[----:B------:R-:W-:-:S04]  /*42860*/  IMAD.WIDE.U32 R14, R14, -0x12aa7333, RZ ;  /* 0xed558ccd0e0e7825 */ /* 0x000fc800078e00ff */
[C---:B------:R-:W-:Y:S01]  /*42870*/  IMAD R17, R12.reuse, -0xae5029, R13 ;  /* 0xff51afd70c117824 */ /* 0x040fe200078e020d */
[----:B------:R-:W-:Y:S01]  /*42880*/  IADD3 R16, PT, PT, R15, R43, RZ ;  /* 0x0000002b0f107210 */ /* 0x000fe20007ffe0ff */
[----:B------:R-:W-:-:S04]  /*42890*/  IMAD.WIDE.U32 R12, R12, -0x12aa7333, RZ ;  /* 0xed558ccd0c0c7825 */ /* 0x000fc800078e00ff */
[----:B------:R-:W-:Y:S01]  /*428a0*/  IMAD.IADD R15, R13, 0x1, R17 ;  /* 0x000000010d0f7824 */ /* 0x000fe200078e0211 */
[----:B------:R-:W-:-:S04]  /*428b0*/  SHF.R.U32.HI R17, RZ, 0x1, R16 ;  /* 0x00000001ff117819 */ /* 0x000fc80000011610 */
[----:B------:R-:W-:Y:S02]  /*428c0*/  SHF.R.U32.HI R13, RZ, 0x1, R15 ;  /* 0x00000001ff0d7819 */ /* 0x000fe4000001160f */
[----:B------:R-:W-:Y:S01]  /*428d0*/  LOP3.LUT R14, R17, R14, RZ, 0x3c, !PT ;  /* 0x0000000e110e7212 */ /* 0x000fe200078e3cff */
[----:B------:R-:W-:Y:S01]  /*428e0*/  IMAD R17, R16, 0x1a85ec53, RZ ;  /* 0x1a85ec5310117824 */ /* 0x000fe200078e02ff */
[----:B------:R-:W-:Y:S01]  /*428f0*/  LOP3.LUT R12, R13, R12, RZ, 0x3c, !PT ;  /* 0x0000000c0d0c7212 */ /* 0x000fe200078e3cff */
[----:B------:R-:W-:Y:S02]  /*42900*/  IMAD R13, R15, 0x1a85ec53, RZ ;  /* 0x1a85ec530f0d7824 */ /* 0x000fe400078e02ff */
[----:B------:R-:W-:Y:S02]  /*42910*/  IMAD R17, R14, -0x3b314602, R17 ;  /* 0xc4ceb9fe0e117824 */ /* 0x000fe400078e0211 */
[----:B------:R-:W-:Y:S02]  /*42920*/  IMAD R19, R12, -0x3b314602, R13 ;  /* 0xc4ceb9fe0c137824 */ /* 0x000fe400078e020d */
        /* <DEDUP_REMOVED lines=15> */
[----:B------:R-:W-:Y:S02]  /*42a20*/  ISETP.GE.U32.AND P0, PT, R2, 0x7, PT ;  /* 0x000000070200780c */ /* 0x000fe40003f06070 */
[----:B------:R-:W-:-:S11]  /*42a30*/  MOV R20, RZ ;  /* 0x000000ff00147202 */ /* 0x000fd60000000f00 */
[----:B------:R-:W-:Y:S05]  /*42a40*/  @!P0 BRA `(.L_x_1521) ;  /* 0x00000014000c8947 */ /* 0x000fea0003800000 */
[----:B------:R-:W-:-:S07]  /*42a50*/  IMAD.MOV.U32 R20, RZ, RZ, RZ ;  /* 0x000000ffff147224 */ /* 0x000fce00078e00ff */
.L_x_1546:
        /* <DEDUP_REMOVED lines=30> */
.L_x_1523:
[----:B------:R-:W-:-:S07]  /*42c40*/  MOV R12, 0x42c60 ;  /* 0x00042c60000c7802 */ /* 0x000fce0000000f00 */
[----:B------:R-:W-:Y:S05]  /*42c50*/  CALL.REL.NOINC `($__internal_4_$__cuda_sm20_rem_u64) ;  /* 0x0000007c00387944 */ /* 0x000fea0003c00000 */
.L_x_1524:
[----:B------:R-:W-:Y:S05]  /*42c60*/  BSYNC.RECONVERGENT B2 ;  /* 0x0000000000027941 */ /* 0x000fea0003800200 */
.L_x_1522:
        /* <DEDUP_REMOVED lines=37> */
.L_x_1526:
[----:B------:R-:W-:-:S07]  /*42ec0*/  MOV R12, 0x42ee0 ;  /* 0x00042ee0000c7802 */ /* 0x000fce0000000f00 */
[----:B------:R-:W-:Y:S05]  /*42ed0*/  CALL.REL.NOINC `($__internal_4_$__cuda_sm20_rem_u64) ;  /* 0x0000007800987944 */ /* 0x000fea0003c00000 */
.L_x_1527:
[----:B------:R-:W-:Y:S05]  /*42ee0*/  BSYNC.RECONVERGENT B2 ;  /* 0x0000000000027941 */ /* 0x000fea0003800200 */
.L_x_1525:
        /* <DEDUP_REMOVED lines=37> */
.L_x_1529:
[----:B------:R-:W-:-:S07]  /*43140*/  MOV R12, 0x43160 ;  /* 0x00043160000c7802 */ /* 0x000fce0000000f00 */
[----:B------:R-:W-:Y:S05]  /*43150*/  CALL.REL.NOINC `($__internal_4_$__cuda_sm20_rem_u64) ;  /* 0x0000007400f87944 */ /* 0x000fea0003c00000 */
.L_x_1530:
[----:B------:R-:W-:Y:S05]  /*43160*/  BSYNC.RECONVERGENT B2 ;  /* 0x0000000000027941 */ /* 0x000fea0003800200 */
.L_x_1528:
        /* <DEDUP_REMOVED lines=37> */
.L_x_1532:
[----:B------:R-:W-:-:S07]  /*433c0*/  MOV R12, 0x433e0 ;  /* 0x000433e0000c7802 */ /* 0x000fce0000000f00 */
[----:B------:R-:W-:Y:S05]  /*433d0*/  CALL.REL.NOINC `($__internal_4_$__cuda_sm20_rem_u64) ;  /* 0x0000007400587944 */ /* 0x000fea0003c00000 */
.L_x_1533:
[----:B------:R-:W-:Y:S05]  /*433e0*/  BSYNC.RECONVERGENT B2 ;  /* 0x0000000000027941 */ /* 0x000fea0003800200 */
.L_x_1531:
        /* <DEDUP_REMOVED lines=37> */
.L_x_1535:
[----:B------:R-:W-:-:S07]  /*43640*/  MOV R12, 0x43660 ;  /* 0x00043660000c7802 */ /* 0x000fce0000000f00 */
[----:B------:R-:W-:Y:S05]  /*43650*/  CALL.REL.NOINC `($__internal_4_$__cuda_sm20_rem_u64) ;  /* 0x0000007000b87944 */ /* 0x000fea0003c00000 */
.L_x_1536:
[----:B------:R-:W-:Y:S05]  /*43660*/  BSYNC.RECONVERGENT B2 ;  /* 0x0000000000027941 */ /* 0x000fea0003800200 */
.L_x_1534:
        /* <DEDUP_REMOVED lines=37> */
.L_x_1538:
[----:B------:R-:W-:-:S07]  /*438c0*/  MOV R12, 0x438e0 ;  /* 0x000438e0000c7802 */ /* 0x000fce0000000f00 */
[----:B------:R-:W-:Y:S05]  /*438d0*/  CALL.REL.NOINC `($__internal_4_$__cuda_sm20_rem_u64) ;  /* 0x0000007000187944 */ /* 0x000fea0003c00000 */
.L_x_1539:
[----:B------:R-:W-:Y:S05]  /*438e0*/  BSYNC.RECONVERGENT B2 ;  /* 0x0000000000027941 */ /* 0x000fea0003800200 */
.L_x_1537:
        /* <DEDUP_REMOVED lines=37> */
.L_x_1541:
[----:B------:R-:W-:-:S07]  /*43b40*/  MOV R12, 0x43b60 ;  /* 0x00043b60000c7802 */ /* 0x000fce0000000f00 */
[----:B------:R-:W-:Y:S05]  /*43b50*/  CALL.REL.NOINC `($__internal_4_$__cuda_sm20_rem_u64) ;  /* 0x0000006c00787944 */ /* 0x000fea0003c00000 */
.L_x_1542:
[----:B------:R-:W-:Y:S05]  /*43b60*/  BSYNC.RECONVERGENT B2 ;  /* 0x0000000000027941 */ /* 0x000fea0003800200 */
.L_x_1540:
        /* <DEDUP_REMOVED lines=37> */
.L_x_1544:
[----:B------:R-:W-:-:S07]  /*43dc0*/  MOV R12, 0x43de0 ;  /* 0x00043de0000c7802 */ /* 0x000fce0000000f00 */
[----:B------:R-:W-:Y:S05]  /*43dd0*/  CALL.REL.NOINC `($__internal_4_$__cuda_sm20_rem_u64) ;  /* 0x0000006800d87944 */ /* 0x000fea0003c00000 */
.L_x_1545:
[----:B------:R-:W-:Y:S05]  /*43de0*/  BSYNC.RECONVERGENT B2 ;  /* 0x0000000000027941 */ /* 0x000fea0003800200 */
.L_x_1543:
        /* <DEDUP_REMOVED lines=8> */
[----:B------:R-:W-:-:S07]  /*43e70*/  IMAD.MOV.U32 R20, RZ, RZ, R5 ;  /* 0x000000ffff147224 */ /* 0x000fce00078e0005 */
.L_x_1521:
        /* <DEDUP_REMOVED lines=34> */
.L_x_1549:
[----:B------:R-:W-:-:S07]  /*440a0*/  MOV R12, 0x440c0 ;  /* 0x000440c0000c7802 */ /* 0x000fce0000000f00 */
[----:B------:R-:W-:Y:S05]  /*440b0*/  CALL.REL.NOINC `($__internal_4_$__cuda_sm20_rem_u64) ;  /* 0x0000006800207944 */ /* 0x000fea0003c00000 */
.L_x_1550:
[----:B------:R-:W-:Y:S05]  /*440c0*/  BSYNC.RECONVERGENT B2 ;  /* 0x0000000000027941 */ /* 0x000fea0003800200 */
.L_x_1548:
        /* <DEDUP_REMOVED lines=37> */
.L_x_1552:
[----:B------:R-:W-:-:S07]  /*44320*/  MOV R12, 0x44340 ;  /* 0x00044340000c7802 */ /* 0x000fce0000000f00 */
[----:B------:R-:W-:Y:S05]  /*44330*/  CALL.REL.NOINC `($__internal_4_$__cuda_sm20_rem_u64) ;  /* 0x0000006400807944 */ /* 0x000fea0003c00000 */
.L_x_1553:
[----:B------:R-:W-:Y:S05]  /*44340*/  BSYNC.RECONVERGENT B2 ;  /* 0x0000000000027941 */ /* 0x000fea0003800200 */
.L_x_1551:
        /* <DEDUP_REMOVED lines=37> */
.L_x_1555:
[----:B------:R-:W-:-:S07]  /*445a0*/  MOV R12, 0x445c0 ;  /* 0x000445c0000c7802 */ /* 0x000fce0000000f00 */
[----:B------:R-:W-:Y:S05]  /*445b0*/  CALL.REL.NOINC `($__internal_4_$__cuda_sm20_rem_u64) ;  /* 0x0000006000e07944 */ /* 0x000fea0003c00000 */
.L_x_1556:
[----:B------:R-:W-:Y:S05]  /*445c0*/  BSYNC.RECONVERGENT B2 ;  /* 0x0000000000027941 */ /* 0x000fea0003800200 */
.L_x_1554:
        /* <DEDUP_REMOVED lines=37> */
.L_x_1558:
[----:B------:R-:W-:-:S07]  /*44820*/  MOV R12, 0x44840 ;  /* 0x00044840000c7802 */ /* 0x000fce0000000f00 */
[----:B------:R-:W-:Y:S05]  /*44830*/  CALL.REL.NOINC `($__internal_4_$__cuda_sm20_rem_u64) ;  /* 0x0000006000407944 */ /* 0x000fea0003c00000 */
.L_x_1559:
[----:B------:R-:W-:Y:S05]  /*44840*/  BSYNC.RECONVERGENT B2 ;  /* 0x0000000000027941 */ /* 0x000fea0003800200 */
.L_x_1557:
[----:B------:R-:W0:Y:S01]  /*44850*/  LDCU.64 UR4, c[0x0][0x390] ;  /* 0x00007200ff0477ac */ /* 0x000e220008000a00 */
[----:B------:R-:W-:Y:S02]  /*44860*/  IMAD.MOV.U32 R14, RZ, RZ, 0x1 ;  /* 0x00000001ff0e7424 */ /* 0x000fe400078e00ff */
[----:B------:R-:W-:Y:S01]  /*44870*/  VIADD R20, R20, 0x4 ;  /* 0x0000000414147836 */ /* 0x000fe20000000000 */
[----:B0-----:R-:W-:-:S04]  /*44880*/  IADD3 R12, P0, PT, R16, UR4, RZ ;  /* 0x00000004100c7c10 */ /* 0x001fc8000ff1e0ff */
[----:B------:R-:W-:-:S05]  /*44890*/  IADD3.X R13, PT, PT, R17, UR5, RZ, P0, !PT ;  /* 0x00000005110d7c10 */ /* 0x000fca00087fe4ff */
[----:B------:R2:W-:Y:S04]  /*448a0*/  STG.E.U8 desc[UR8][R12.64], R14 ;  /* 0x0000000e0c007986 */ /* 0x0005e8000c101108 */
.L_x_1547:
        /* <DEDUP_REMOVED lines=34> */
.L_x_1562:
[----:B------:R-:W-:-:S07]  /*44ad0*/  MOV R12, 0x44af0 ;  /* 0x00044af0000c7802 */ /* 0x000fce0000000f00 */
[----:B------:R-:W-:Y:S05]  /*44ae0*/  CALL.REL.NOINC `($__internal_4_$__cuda_sm20_rem_u64) ;  /* 0x0000005c00947944 */ /* 0x000fea0003c00000 */
.L_x_1563:
[----:B------:R-:W-:Y:S05]  /*44af0*/  BSYNC.RECONVERGENT B2 ;  /* 0x0000000000027941 */ /* 0x000fea0003800200 */
.L_x_1561:
        /* <DEDUP_REMOVED lines=37> */
.L_x_1565:
[----:B------:R-:W-:-:S07]  /*44d50*/  MOV R12, 0x44d70 ;  /* 0x00044d70000c7802 */ /* 0x000fce0000000f00 */
[----:B------:R-:W-:Y:S05]  /*44d60*/  CALL.REL.NOINC `($__internal_4_$__cuda_sm20_rem_u64) ;  /* 0x0000005800f47944 */ /* 0x000fea0003c00000 */
.L_x_1566:
[----:B------:R-:W-:Y:S05]  /*44d70*/  BSYNC.RECONVERGENT B2 ;  /* 0x0000000000027941 */ /* 0x000fea0003800200 */
.L_x_1564:
[----:B------:R-:W0:Y:S01]  /*44d80*/  LDCU.64 UR4, c[0x0][0x390] ;  /* 0x00007200ff0477ac */ /* 0x000e220008000a00 */
[----:B------:R-:W-:Y:S02]  /*44d90*/  HFMA2 R14, -RZ, RZ, 0, 5.9604644775390625e-08 ;  /* 0x00000001ff0e7431 */ /* 0x000fe400000001ff */
[----:B------:R-:W-:Y:S01]  /*44da0*/  VIADD R20, R20, 0x2 ;  /* 0x0000000214147836 */ /* 0x000fe20000000000 */
[----:B0-----:R-:W-:-:S04]  /*44db0*/  IADD3 R12, P0, PT, R16, UR4, RZ ;  /* 0x00000004100c7c10 */ /* 0x001fc8000ff1e0ff */
[----:B------:R-:W-:-:S05]  /*44dc0*/  IADD3.X R13, PT, PT, R17, UR5, RZ, P0, !PT ;  /* 0x00000005110d7c10 */ /* 0x000fca00087fe4ff */
[----:B------:R3:W-:Y:S04]  /*44dd0*/  STG.E.U8 desc[UR8][R12.64], R14 ;  /* 0x0000000e0c007986 */ /* 0x0007e8000c101108 */
.L_x_1560:
        /* <DEDUP_REMOVED lines=32> */
.L_x_1568:
[----:B------:R-:W-:-:S07]  /*44fe0*/  MOV R12, 0x45000 ;  /* 0x00045000000c7802 */ /* 0x000fce0000000f00 */
[----:B------:R-:W-:Y:S05]  /*44ff0*/  CALL.REL.NOINC `($__internal_4_$__cuda_sm20_rem_u64) ;  /* 0x0000005800507944 */ /* 0x000fea0003c00000 */
.L_x_1569:
[----:B------:R-:W-:Y:S05]  /*45000*/  BSYNC.RECONVERGENT B2 ;  /* 0x0000000000027941 */ /* 0x000fea0003800200 */
.L_x_1567:
[----:B------:R-:W0:Y:S01]  /*45010*/  LDCU.64 UR4, c[0x0][0x390] ;  /* 0x00007200ff0477ac */ /* 0x000e220008000a00 */
[----:B------:R-:W-:Y:S01]  /*45020*/  IMAD.MOV.U32 R14, RZ, RZ, 0x1 ;  /* 0x00000001ff0e7424 */ /* 0x000fe200078e00ff */
[----:B0-----:R-:W-:-:S04]  /*45030*/  IADD3 R12, P0, PT, R16, UR4, RZ ;  /* 0x00000004100c7c10 */ /* 0x001fc8000ff1e0ff */
[----:B------:R-:W-:-:S05]  /*45040*/  IADD3.X R13, PT, PT, R17, UR5, RZ, P0, !PT ;  /* 0x00000005110d7c10 */ /* 0x000fca00087fe4ff */
[----:B------:R4:W-:Y:S04]  /*45050*/  STG.E.U8 desc[UR8][R12.64], R14 ;  /* 0x0000000e0c007986 */ /* 0x0009e8000c101108 */
.L_x_1418:
[----:B------:R-:W-:Y:S05]  /*45060*/  BSYNC.RECONVERGENT B1 ;  /* 0x0000000000017941 */ /* 0x000fea0003800200 */
.L_x_1363:
[----:B------:R-:W-:-:S04]  /*45070*/  SHF.R.S32.HI R37, RZ, 0x1, R37 ;  /* 0x00000001ff257819 */ /* 0x000fc80000011425 */
[----:B------:R-:W-:-:S13]  /*45080*/  ISETP.NE.AND P0, PT, R30, R37, PT ;  /* 0x000000251e00720c */ /* 0x000fda0003f05270 */
[----:B------:R-:W-:Y:S05]  /*45090*/  @P0 BRA `(.L_x_1570) ;  /* 0xfffffefc00840947 */ /* 0x000fea000383ffff */
.L_x_1253:
[----:B------:R-:W-:Y:S05]  /*450a0*/  BSYNC.RECONVERGENT B0 ;  /* 0x0000000000007941 */ /* 0x000fea0003800200 */
.L_x_1252:
[----:B------:R-:W-:Y:S05]  /*450b0*/  WARPSYNC.ALL ;  /* 0x0000000000007948 */ /* 0x000fea0003800000 */
[----:B------:R-:W5:Y:S01]  /*450c0*/  LDCU UR4, c[0x0][0x398] ;  /* 0x00007300ff0477ac */ /* 0x000f620008000800 */
[----:B------:R-:W-:Y:S01]  /*450d0*/  HFMA2 R8, -RZ, RZ, 0, 0 ;  /* 0x00000000ff087431 */ /* 0x000fe200000001ff */
[----:B------:R-:W-:Y:S01]  /*450e0*/  BSSY.RECONVERGENT B0, `(.L_x_1571) ;  /* 0x0000026000007945 */ /* 0x000fe20003800200 */
[----:B0-----:R-:W-:Y:S02]  /*450f0*/  IMAD.MOV.U32 R2, RZ, RZ, 0x1 ;  /* 0x00000001ff027424 */ /* 0x001fe400078e00ff */
[----:B------:R-:W-:Y:S01]  /*45100*/  IMAD.MOV.U32 R7, RZ, RZ, 0x1 ;  /* 0x00000001ff077424 */ /* 0x000fe200078e00ff */
[----:B-----5:R-:W-:-:S04]  /*45110*/  IADD3 R6, P0, P1, R31, -UR4, R28 ;  /* 0x800000041f067c10 */ /* 0x020fc8000f91e01c */
[----:B------:R-:W-:Y:S02]  /*45120*/  IADD3.X R11, PT, PT, R29, R11, ~R10, P0, P1 ;  /* 0x0000000b1d0b7210 */ /* 0x000fe400007e2c0a */
[----:B------:R-:W-:-:S04]  /*45130*/  LEA R3, P0, R6, 0x3, 0x1 ;  /* 0x0000000306037811 */ /* 0x000fc800078008ff */
[----:B------:R-:W-:Y:S01]  /*45140*/  LEA.HI.X R6, R6, RZ, R11, 0x1, P0 ;  /* 0x000000ff06067211 */ /* 0x000fe200000f0c0b */
[----:B------:R-:W-:-:S03]  /*45150*/  IMAD.MOV.U32 R15, RZ, RZ, R3 ;  /* 0x000000ffff0f7224 */ /* 0x000fc600078e0003 */
[----:B------:R-:W-:-:S07]  /*45160*/  MOV R17, R6 ;  /* 0x0000000600117202 */ /* 0x000fce0000000f00 */
.L_x_1572:
[----:B------:R-:W-:Y:S01]  /*45170*/  IMAD.WIDE.U32 R4, R17, 0x66666667, RZ ;  /* 0x6666666711047825 */ /* 0x000fe200078e00ff */
[----:B------:R-:W-:Y:S02]  /*45180*/  IADD3 R0, P2, PT, R15, 0x9, RZ ;  /* 0x000000090f007810 */ /* 0x000fe40007f5e0ff */
[----:B------:R-:W-:Y:S01]  /*45190*/  ISETP.LT.AND P1, PT, R17, RZ, PT ;  /* 0x000000ff1100720c */ /* 0x000fe20003f21270 */
[----:B------:R-:W-:-:S04]  /*451a0*/  IMAD.WIDE.U32 R10, P0, R15, 0x66666666, R4 ;  /* 0x666666660f0a7825 */ /* 0x000fc80007800004 */
[----:B------:R-:W-:-:S04]  /*451b0*/  IMAD.WIDE.U32 R4, R15, 0x66666667, RZ ;  /* 0x666666670f047825 */ /* 0x000fc800078e00ff */
[----:B-1234-:R-:W-:Y:S01]  /*451c0*/  IMAD.X R13, RZ, RZ, RZ, P0 ;  /* 0x000000ffff0d7224 */ /* 0x01efe200000e06ff */
[----:B------:R-:W-:Y:S01]  /*451d0*/  IADD3 RZ, P0, PT, R5, R10, RZ ;  /* 0x0000000a05ff7210 */ /* 0x000fe20007f1e0ff */
[----:B------:R-:W-:-:S04]  /*451e0*/  IMAD.MOV.U32 R12, RZ, RZ, R11 ;  /* 0x000000ffff0c7224 */ /* 0x000fc800078e000b */
[----:B------:R-:W-:-:S03]  /*451f0*/  IMAD.WIDE.U32.X R4, R17, 0x66666666, R12, P0 ;  /* 0x6666666611047825 */ /* 0x000fc600000e040c */
[----:B------:R-:W-:-:S04]  /*45200*/  IADD3 R9, P0, PT, R4, -0x66666667, RZ ;  /* 0x9999999904097810 */ /* 0x000fc80007f1e0ff */
[----:B------:R-:W-:Y:S02]  /*45210*/  IADD3.X R11, PT, PT, R5, -0x66666667, RZ, P0, !PT ;  /* 0x99999999050b7810 */ /* 0x000fe400007fe4ff */
[----:B------:R-:W-:Y:S02]  /*45220*/  ISETP.GT.U32.AND P0, PT, R0, 0x12, PT ;  /* 0x000000120000780c */ /* 0x000fe40003f04070 */
[----:B------:R-:W-:Y:S02]  /*45230*/  IADD3.X R0, PT, PT, RZ, R17, RZ, P2, !PT ;  /* 0x00000011ff007210 */ /* 0x000fe400017fe4ff */
[----:B------:R-:W-:Y:S01]  /*45240*/  SEL R10, R9, R4, P1 ;  /* 0x00000004090a7207 */ /* 0x000fe20000800000 */
[----:B------:R-:W-:Y:S01]  /*45250*/  VIADD R4, R2, 0x1 ;  /* 0x0000000102047836 */ /* 0x000fe20000000000 */
[----:B------:R-:W-:Y:S02]  /*45260*/  SEL R11, R11, R5, P1 ;  /* 0x000000050b0b7207 */ /* 0x000fe40000800000 */
[----:B------:R-:W-:Y:S01]  /*45270*/  ISETP.GT.U32.AND.EX P0, PT, R0, RZ, PT, P0 ;  /* 0x000000ff0000720c */ /* 0x000fe20003f04100 */
[----:B------:R-:W-:Y:S01]  /*45280*/  IMAD.MOV.U32 R0, RZ, RZ, R8 ;  /* 0x000000ffff007224 */ /* 0x000fe200078e0008 */
[----:B------:R-:W-:Y:S01]  /*45290*/  SHF.R.S64 R10, R10, 0x2, R11 ;  /* 0x000000020a0a7819 */ /* 0x000fe2000000100b */
[----:B------:R-:W-:Y:S01]  /*452a0*/  VIADD R8, R8, 0x1 ;  /* 0x0000000108087836 */ /* 0x000fe20000000000 */
[----:B------:R-:W-:-:S02]  /*452b0*/  PRMT R9, R2, 0x7610, R9 ;  /* 0x0000761002097816 */ /* 0x000fc40000000009 */
[----:B------:R-:W-:Y:S02]  /*452c0*/  LEA.HI R10, P1, R11, R10, RZ, 0x1 ;  /* 0x0000000a0b0a7211 */ /* 0x000fe400078308ff */
[----:B------:R-:W-:Y:S01]  /*452d0*/  MOV R5, R7 ;  /* 0x0000000700057202 */ /* 0x000fe20000000f00 */
[----:B------:R-:W-:Y:S01]  /*452e0*/  VIADD R7, R7, 0x1 ;  /* 0x0000000107077836 */ /* 0x000fe20000000000 */
[----:B------:R-:W-:Y:S02]  /*452f0*/  LEA.HI.X.SX32 R11, R11, RZ, 0x1e, P1 ;  /* 0x000000ff0b0b7211 */ /* 0x000fe400008ff6ff */
[----:B------:R-:W-:Y:S02]  /*45300*/  PRMT R2, R4, 0x7610, R2 ;  /* 0x0000761004027816 */ /* 0x000fe40000000002 */
[----:B------:R-:W-:Y:S01]  /*45310*/  MOV R15, R10 ;  /* 0x0000000a000f7202 */ /* 0x000fe20000000f00 */
[----:B------:R-:W-:Y:S01]  /*45320*/  IMAD.MOV.U32 R17, RZ, RZ, R11 ;  /* 0x000000ffff117224 */ /* 0x000fe200078e000b */
[----:B------:R-:W-:Y:S06]  /*45330*/  @P0 BRA `(.L_x_1572) ;  /* 0xfffffffc008c0947 */ /* 0x000fec000383ffff */
[----:B------:R-:W-:Y:S05]  /*45340*/  BSYNC.RECONVERGENT B0 ;  /* 0x0000000000007941 */ /* 0x000fea0003800200 */
.L_x_1571:
[----:B------:R-:W-:Y:S01]  /*45350*/  BSSY.RECONVERGENT B0, `(.L_x_1573) ;  /* 0x000001e000007945 */ /* 0x000fe20003800200 */
[----:B------:R-:W-:Y:S01]  /*45360*/  IMAD.MOV.U32 R2, RZ, RZ, RZ ;  /* 0x000000ffff027224 */ /* 0x000fe200078e00ff */
[----:B------:R-:W-:-:S07]  /*45370*/  IADD3 R7, PT, PT, R1, 0xa0, RZ ;  /* 0x000000a001077810 */ /* 0x000fce0007ffe0ff */
.L_x_1574:
[C---:B------:R-:W-:Y:S01]  /*45380*/  IMAD.WIDE.U32 R10, R6.reuse, 0x66666667, RZ ;  /* 0x66666667060a7825 */ /* 0x040fe200078e00ff */
[----:B------:R-:W-:-:S03]  /*45390*/  ISETP.LT.AND P1, PT, R6, RZ, PT ;  /* 0x000000ff0600720c */ /* 0x000fc60003f21270 */
[----:B------:R-:W-:Y:S02]  /*453a0*/  IMAD.MOV.U32 R4, RZ, RZ, R2 ;  /* 0x000000ffff047224 */ /* 0x000fe400078e0002 */
        /* <DEDUP_REMOVED lines=12> */
[----:B------:R-:W-:-:S02]  /*45470*/  IADD3 R2, PT, PT, R2, 0x1, RZ ;  /* 0x0000000102027810 */ /* 0x000fc40007ffe0ff */
[----:B------:R-:W-:-:S05]  /*45480*/  LEA.HI R12, P1, R13, R12, RZ, 0x1 ;  /* 0x0000000c0d0c7211 */ /* 0x000fca00078308ff */
[----:B------:R-:W-:Y:S01]  /*45490*/  IMAD R10, R12, -0xa, R3 ;  /* 0xfffffff60c0a7824 */ /* 0x000fe200078e0203 */
[----:B------:R-:W-:-:S04]  /*454a0*/  IADD3 R3, P2, PT, R3, 0x9, RZ ;  /* 0x0000000903037810 */ /* 0x000fc80007f5e0ff */
[----:B------:R-:W-:Y:S01]  /*454b0*/  IADD3 R10, PT, PT, R10, 0x30, RZ ;  /* 0x000000300a0a7810 */ /* 0x000fe20007ffe0ff */
[----:B------:R-:W-:Y:S01]  /*454c0*/  IMAD.X R6, RZ, RZ, R6, P2 ;  /* 0x000000ffff067224 */ /* 0x000fe200010e0606 */
[----:B------:R-:W-:Y:S01]  /*454d0*/  ISETP.GT.U32.AND P0, PT, R3, 0x12, PT ;  /* 0x000000120300780c */ /* 0x000fe20003f04070 */
[----:B------:R-:W-:Y:S02]  /*454e0*/  IMAD.MOV.U32 R3, RZ, RZ, R12 ;  /* 0x000000ffff037224 */ /* 0x000fe400078e000c */
[----:B------:R0:W-:Y:S01]  /*454f0*/  STL.U8 [R11+0xa0], R10 ;  /* 0x0000a00a0b007387 */ /* 0x0001e20000100000 */
[----:B------:R-:W-:Y:S02]  /*45500*/  ISETP.GT.U32.AND.EX P0, PT, R6, RZ, PT, P0 ;  /* 0x000000ff0600720c */ /* 0x000fe40003f04100 */
[----:B------:R-:W-:-:S11]  /*45510*/  LEA.HI.X.SX32 R6, R13, RZ, 0x1e, P1 ;  /* 0x000000ff0d067211 */ /* 0x000fd600008ff6ff */
[----:B0-----:R-:W-:Y:S05]  /*45520*/  @P0 BRA `(.L_x_1574) ;  /* 0xfffffffc00940947 */ /* 0x001fea000383ffff */
[----:B------:R-:W-:Y:S05]  /*45530*/  BSYNC.RECONVERGENT B0 ;  /* 0x0000000000007941 */ /* 0x000fea0003800200 */
.L_x_1573:
[----:B------:R-:W-:Y:S01]  /*45540*/  IMAD.MOV.U32 R6, RZ, RZ, 0x30 ;  /* 0x00000030ff067424 */ /* 0x000fe200078e00ff */
        /* <DEDUP_REMOVED lines=9> */
[----:B------:R-:W-:Y:S01]  /*455e0*/  LOP3.LUT R2, R8, 0xfffffffc, RZ, 0xc0, !PT ;  /* 0xfffffffc08027812 */ /* 0x000fe200078ec0ff */
[----:B------:R-:W-:Y:S01]  /*455f0*/  IMAD.MOV.U32 R3, RZ, RZ, R1 ;  /* 0x000000ffff037224 */ /* 0x000fe200078e0001 */
[----:B------:R-:W-:Y:S01]  /*45600*/  IADD3 R6, PT, PT, R1, 0xa1, RZ ;  /* 0x000000a101067810 */ /* 0x000fe20007ffe0ff */
        /* <DEDUP_REMOVED lines=9> */
.L_x_1581:
        /* <DEDUP_REMOVED lines=18> */
[----:B------:R-:W3:Y:S04]  /*457c0*/  LDL.U8 R13, [R6+0x8] ;  /* 0x00000800060d7983 */ /* 0x000ee80000100000 */
[----:B0-----:R-:W3:Y:S01]  /*457d0*/  LDL.U8 R14, [R6+0x7] ;  /* 0x00000700060e7983 */ /* 0x001ee20000100000 */
        /* <DEDUP_REMOVED lines=17> */
.L_x_1580:
[----:B------:R-:W-:Y:S05]  /*458f0*/  BSYNC.RECONVERGENT B2 ;  /* 0x0000000000027941 */ /* 0x000fea0003800200 */
.L_x_1579:
        /* <DEDUP_REMOVED lines=24> */
.L_x_1583:
[----:B------:R-:W-:Y:S05]  /*45a80*/  BSYNC.RECONVERGENT B2 ;  /* 0x0000000000027941 */ /* 0x000fea0003800200 */
.L_x_1582:
[----:B------:R-:W-:-:S13]  /*45a90*/  ISETP.NE.OR P0, PT, R10, RZ, P0 ;  /* 0x000000ff0a00720c */ /* 0x000fda0000705670 */
[----:B------:R-:W-:Y:S05]  /*45aa0*/  @!P0 BREAK.RELIABLE B1 ;  /* 0x0000000000018942 */ /* 0x000fea0003800100 */
[----:B------:R-:W-:Y:S05]  /*45ab0*/  @!P0 BRA `(.L_x_1576) ;  /* 0x0000000000388947 */ /* 0x000fea0003800000 */
.L_x_1578:
[----:B------:R-:W-:Y:S05]  /*45ac0*/  BSYNC.RELIABLE B1 ;  /* 0x0000000000017941 */ /* 0x000fea0003800100 */
.L_x_1577:
        /* <DEDUP_REMOVED lines=13> */
.L_x_1576:
[----:B------:R-:W-:Y:S05]  /*45ba0*/  BSYNC.RECONVERGENT B0 ;  /* 0x0000000000007941 */ /* 0x000fea0003800200 */
.L_x_1575:
[----:B------:R-:W-:Y:S05]  /*45bb0*/  WARPSYNC.ALL ;  /* 0x0000000000007948 */ /* 0x000fea0003800000 */
[C---:B------:R-:W-:Y:S01]  /*45bc0*/  ISETP.NE.AND P2, PT, R4.reuse, RZ, PT ;  /* 0x000000ff0400720c */ /* 0x040fe20003f45270 */
[----:B------:R-:W-:Y:S01]  /*45bd0*/  BSSY.RECONVERGENT B0, `(.L_x_1584) ;  /* 0x0000010000007945 */ /* 0x000fe20003800200 */
[----:B------:R-:W-:Y:S02]  /*45be0*/  ISETP.NE.AND P1, PT, R4, RZ, PT ;  /* 0x000000ff0400720c */ /* 0x000fe40003f25270 */
[C---:B------:R-:W-:Y:S02]  /*45bf0*/  ISETP.GE.U32.AND P3, PT, R0.reuse, 0x3, PT ;  /* 0x000000030000780c */ /* 0x040fe40003f66070 */
[----:B------:R-:W-:-:S07]  /*45c00*/  ISETP.GE.U32.AND P0, PT, R0, 0xf, PT ;  /* 0x0000000f0000780c */ /* 0x000fce0003f06070 */
[----:B------:R-:W-:Y:S06]  /*45c10*/  @!P2 BRA `(.L_x_1585) ;  /* 0x00000000002ca947 */ /* 0x000fec0003800000 */
[----:B------:R-:W-:Y:S01]  /*45c20*/  LOP3.LUT R3, R5, 0x3, RZ, 0xc0, !PT ;  /* 0x0000000305037812 */ /* 0x000fe200078ec0ff */
[----:B------:R-:W-:Y:S02]  /*45c30*/  IMAD.IADD R7, R2, 0x1, R7 ;  /* 0x0000000102077824 */ /* 0x000fe400078e0207 */
[----:B------:R-:W-:Y:S01]  /*45c40*/  IMAD.IADD R11, R1, 0x1, R2 ;  /* 0x00000001010b7824 */ /* 0x000fe200078e0202 */
[----:B------:R-:W-:-:S07]  /*45c50*/  IADD3 R3, PT, PT, -R3, RZ, RZ ;  /* 0x000000ff03037210 */ /* 0x000fce0007ffe1ff */
.L_x_1586:
[----:B------:R0:W2:Y:S01]  /*45c60*/  LDL.U8 R2, [R7] ;  /* 0x0000000007027983 */ /* 0x0000a20000100000 */
[----:B------:R-:W-:-:S05]  /*45c70*/  VIADD R3, R3, 0x1 ;  /* 0x0000000103037836 */ /* 0x000fca0000000000 */
[----:B------:R-:W-:Y:S01]  /*45c80*/  ISETP.NE.AND P2, PT, R3, RZ, PT ;  /* 0x000000ff0300720c */ /* 0x000fe20003f45270 */
[----:B0-----:R-:W-:Y:S01]  /*45c90*/  VIADD R7, R7, 0x1 ;  /* 0x0000000107077836 */ /* 0x001fe20000000000 */
[----:B--2---:R0:W-:Y:S02]  /*45ca0*/  STL.U8 [R11], R2 ;  /* 0x000000020b007387 */ /* 0x0041e40000100000 */
[----:B0-----:R-:W-:-:S09]  /*45cb0*/  IADD3 R11, PT, PT, R11, 0x1, RZ ;  /* 0x000000010b0b7810 */ /* 0x001fd20007ffe0ff */
[----:B------:R-:W-:Y:S05]  /*45cc0*/  @P2 BRA `(.L_x_1586) ;  /* 0xfffffffc00e42947 */ /* 0x000fea000383ffff */
.L_x_1585:
[----:B------:R-:W-:Y:S05]  /*45cd0*/  BSYNC.RECONVERGENT B0 ;  /* 0x0000000000007941 */ /* 0x000fea0003800200 */
.L_x_1584:
        /* <DEDUP_REMOVED lines=10> */
.L_x_1589:
[----:B------:R0:W2:Y:S01]  /*45d80*/  LDL R6, [R3] ;  /* 0x0000000003067983 */ /* 0x0000a20000100800 */
[----:B------:R-:W-:Y:S01]  /*45d90*/  VIADD R4, R4, 0x4 ;  /* 0x0000000404047836 */ /* 0x000fe20000000000 */
[----:B------:R-:W-:Y:S01]  /*45da0*/  MOV R21, RZ ;  /* 0x000000ff00157202 */ /* 0x000fe20000000f00 */
[----:B------:R-:W-:Y:S02]  /*45db0*/  IMAD.MOV.U32 R17, RZ, RZ, RZ ;  /* 0x000000ffff117224 */ /* 0x000fe400078e00ff */
[----:B------:R-:W-:Y:S01]  /*45dc0*/  IMAD.MOV.U32 R19, RZ, RZ, RZ ;  /* 0x000000ffff137224 */ /* 0x000fe200078e00ff */
[----:B------:R-:W-:Y:S01]  /*45dd0*/  ISETP.NE.AND P2, PT, R4, RZ, PT ;  /* 0x000000ff0400720c */ /* 0x000fe20003f45270 */
[----:B------:R-:W-:Y:S01]  /*45de0*/  IMAD.MOV.U32 R23, RZ, RZ, RZ ;  /* 0x000000ffff177224 */ /* 0x000fe200078e00ff */
[----:B0-----:R-:W-:Y:S02]  /*45df0*/  IADD3 R3, PT, PT, R3, 0x4, RZ ;  /* 0x0000000403037810 */ /* 0x001fe40007ffe0ff */
[----:B--2---:R-:W-:-:S02]  /*45e00*/  PRMT R11, R6, 0x7770, RZ ;  /* 0x00007770060b7816 */ /* 0x004fc400000000ff */
[C---:B------:R-:W-:Y:S02]  /*45e10*/  PRMT R7, R6.reuse, 0x7771, RZ ;  /* 0x0000777106077816 */ /* 0x040fe400000000ff */
[C---:B------:R-:W-:Y:S02]  /*45e20*/  PRMT R12, R6.reuse, 0x7772, RZ ;  /* 0x00007772060c7816 */ /* 0x040fe400000000ff */
[----:B------:R-:W-:Y:S02]  /*45e30*/  PRMT R6, R6, 0x7773, RZ ;  /* 0x0000777306067816 */ /* 0x000fe400000000ff */
[----:B------:R-:W-:Y:S02]  /*45e40*/  LOP3.LUT R16, R11, 0xff, RZ, 0xc0, !PT ;  /* 0x000000ff0b107812 */ /* 0x000fe400078ec0ff */
[----:B------:R-:W-:Y:S02]  /*45e50*/  LOP3.LUT R18, R7, 0xff, RZ, 0xc0, !PT ;  /* 0x000000ff07127812 */ /* 0x000fe400078ec0ff */
[----:B------:R-:W-:-:S02]  /*45e60*/  LOP3.LUT R20, R12, 0xff, RZ, 0xc0, !PT ;  /* 0x000000ff0c147812 */ /* 0x000fc400078ec0ff */
[----:B------:R-:W-:Y:S01]  /*45e70*/  LOP3.LUT R22, R6, 0xff, RZ, 0xc0, !PT ;  /* 0x000000ff06167812 */ /* 0x000fe200078ec0ff */
[----:B------:R-:W-:Y:S04]  /*45e80*/  STL.128 [R15+-0x10], R16 ;  /* 0xfffff0100f007387 */ /* 0x000fe80000100c00 */
[----:B------:R0:W-:Y:S02]  /*45e90*/  STL.128 [R15], R20 ;  /* 0x000000140f007387 */ /* 0x0001e40000100c00 */
[----:B0-----:R-:W-:Y:S01]  /*45ea0*/  VIADD R15, R15, 0x20 ;  /* 0x000000200f0f7836 */ /* 0x001fe20000000000 */
[----:B------:R-:W-:Y:S06]  /*45eb0*/  @P2 BRA `(.L_x_1589) ;  /* 0xfffffffc00b02947 */ /* 0x000fec000383ffff */
.L_x_1588:
[----:B------:R-:W-:Y:S05]  /*45ec0*/  BSYNC.RECONVERGENT B0 ;  /* 0x0000000000007941 */ /* 0x000fea0003800200 */
.L_x_1587:
[----:B------:R-:W-:Y:S04]  /*45ed0*/  BSSY.RECONVERGENT B0, `(.L_x_1590) ;  /* 0x000000e000007945 */ /* 0x000fe80003800200 */
[----:B------:R-:W-:Y:S05]  /*45ee0*/  @!P1 BRA `(.L_x_1591) ;  /* 0x0000000000309947 */ /* 0x000fea0003800000 */
[----:B------:R-:W-:Y:S01]  /*45ef0*/  LOP3.LUT R4, R5, 0x3, RZ, 0xc0, !PT ;  /* 0x0000000305047812 */ /* 0x000fe200078ec0ff */
[----:B------:R-:W-:Y:S02]  /*45f00*/  IMAD R7, R2, 0x8, R13 ;  /* 0x0000000802077824 */ /* 0x000fe400078e020d */
[----:B------:R-:W-:Y:S01]  /*45f10*/  IMAD.IADD R6, R1, 0x1, R2 ;  /* 0x0000000101067824 */ /* 0x000fe200078e0202 */
[----:B------:R-:W-:-:S07]  /*45f20*/  IADD3 R4, PT, PT, -R4, RZ, RZ ;  /* 0x000000ff04047210 */ /* 0x000fce0007ffe1ff */
.L_x_1592:
[----:B------:R0:W2:Y:S01]  /*45f30*/  LDL.U8 R2, [R6] ;  /* 0x0000000006027983 */ /* 0x0000a20000100000 */
[----:B------:R-:W-:Y:S02]  /*45f40*/  VIADD R4, R4, 0x1 ;  /* 0x0000000104047836 */ /* 0x000fe40000000000 */
[----:B------:R-:W-:-:S03]  /*45f50*/  IMAD.MOV.U32 R3, RZ, RZ, RZ ;  /* 0x000000ffff037224 */ /* 0x000fc600078e00ff */
[----:B------:R-:W-:Y:S02]  /*45f60*/  ISETP.NE.AND P1, PT, R4, RZ, PT ;  /* 0x000000ff0400720c */ /* 0x000fe40003f25270 */
[----:B0-----:R-:W-:Y:S01]  /*45f70*/  IADD3 R6, PT, PT, R6, 0x1, RZ ;  /* 0x0000000106067810 */ /* 0x001fe20007ffe0ff */
[----:B--2---:R0:W-:Y:S02]  /*45f80*/  STL.64 [R7], R2 ;  /* 0x0000000207007387 */ /* 0x0041e40000100a00 */
[----:B0-----:R-:W-:-:S08]  /*45f90*/  VIADD R7, R7, 0x8 ;  /* 0x0000000807077836 */ /* 0x001fd00000000000 */
[----:B------:R-:W-:Y:S05]  /*45fa0*/  @P1 BRA `(.L_x_1592) ;  /* 0xfffffffc00e01947 */ /* 0x000fea000383ffff */
.L_x_1591:
[----:B------:R-:W-:Y:S05]  /*45fb0*/  BSYNC.RECONVERGENT B0 ;  /* 0x0000000000007941 */ /* 0x000fea0003800200 */
.L_x_1590:
[----:B------:R-:W-:Y:S01]  /*45fc0*/  BSSY.RECONVERGENT B0, `(.L_x_1593) ;  /* 0x0000173000007945 */ /* 0x000fe20003800200 */
[----:B------:R-:W-:Y:S02]  /*45fd0*/  HFMA2 R12, -RZ, RZ, 0, 0 ;  /* 0x00000000ff0c7431 */ /* 0x000fe400000001ff */
[----:B------:R-:W-:Y:S02]  /*45fe0*/  IMAD.MOV.U32 R11, RZ, RZ, RZ ;  /* 0x000000ffff0b7224 */ /* 0x000fe400078e00ff */
[----:B------:R-:W-:Y:S01]  /*45ff0*/  IMAD.MOV.U32 R14, RZ, RZ, RZ ;  /* 0x000000ffff0e7224 */ /* 0x000fe200078e00ff */
[----:B------:R-:W-:Y:S06]  /*46000*/  @!P0 BRA `(.L_x_1594) ;  /* 0x0000001400b88947 */ /* 0x000fec0003800000 */
[----:B------:R-:W-:Y:S01]  /*46010*/  ISETP.GE.U32.AND P1, PT, R0, 0x3f, PT ;  /* 0x0000003f0000780c */ /* 0x000fe20003f26070 */
[----:B------:R-:W-:Y:S01]  /*46020*/  BSSY.RECONVERGENT B1, `(.L_x_1595) ;  /* 0x00000cf000017945 */ /* 0x000fe20003800200 */
[----:B------:R-:W-:Y:S01]  /*46030*/  SHF.R.U32.HI R2, RZ, 0x4, R8 ;  /* 0x00000004ff027819 */ /* 0x000fe20000011608 */
[----:B------:R-:W-:Y:S01]  /*46040*/  IMAD.MOV.U32 R0, RZ, RZ, RZ ;  /* 0x000000ffff007224 */ /* 0x000fe200078e00ff */
[----:B------:R-:W-:Y:S01]  /*46050*/  MOV R12, RZ ;  /* 0x000000ff000c7202 */ /* 0x000fe20000000f00 */
[----:B------:R-:W-:Y:S01]  /*46060*/  IMAD.MOV.U32 R14, RZ, RZ, RZ ;  /* 0x000000ffff0e7224 */ /* 0x000fe200078e00ff */
[----:B------:R-:W-:Y:S02]  /*46070*/  VIMNMX.U32 R2, PT, PT, R2, 0x1, !PT ;  /* 0x0000000102027848 */ /* 0x000fe40007fe0000 */
[----:B------:R-:W-:Y:S02]  /*46080*/  CS2R R10, SRZ ;  /* 0x00000000000a7805 */ /* 0x000fe4000001ff00 */
[----:B------:R-:W-:-:S04]  /*46090*/  LOP3.LUT R28, R2, 0x3, RZ, 0xc0, !PT ;  /* 0x00000003021c7812 */ /* 0x000fc800078ec0ff */
[----:B------:R-:W-:Y:S01]  /*460a0*/  ISETP.NE.AND P0, PT, R28, RZ, PT ;  /* 0x000000ff1c00720c */ /* 0x000fe20003f05270 */
[----:B------:R-:W-:-:S12]  /*460b0*/  @!P1 BRA `(.L_x_1596) ;  /* 0x0000000c00149947 */ /* 0x000fd80003800000 */
[----:B------:R-:W-:Y:S01]  /*460c0*/  SHF.R.U32.HI R5, RZ, 0x4, R5 ;  /* 0x00000004ff057819 */ /* 0x000fe20000011605 */
[----:B------:R-:W-:Y:S01]  /*460d0*/  VIADD R3, R1, 0x30 ;  /* 0x0000003001037836 */ /* 0x000fe20000000000 */
[----:B------:R-:W-:Y:S01]  /*460e0*/  LOP3.LUT R0, R2, 0xffffffc, RZ, 0xc0, !PT ;  /* 0x0ffffffc02007812 */ /* 0x000fe200078ec0ff */
[----:B------:R-:W-:Y:S01]  /*460f0*/  IMAD.MOV.U32 R14, RZ, RZ, RZ ;  /* 0x000000ffff0e7224 */ /* 0x000fe200078e00ff */
[----:B------:R-:W-:Y:S02]  /*46100*/  VIMNMX.U32 R5, PT, PT, R5, 0x1, !PT ;  /* 0x0000000105057848 */ /* 0x000fe40007fe0000 */
[----:B------:R-:W-:Y:S02]  /*46110*/  MOV R12, RZ ;  /* 0x000000ff000c7202 */ /* 0x000fe40000000f00 */
[----:B------:R-:W-:-:S05]  /*46120*/  LOP3.LUT R5, R5, 0xffffffc, RZ, 0xc0, !PT ;  /* 0x0ffffffc05057812 */ /* 0x000fca00078ec0ff */
[----:B------:R-:W-:-:S07]  /*46130*/  IMAD.MOV R15, RZ, RZ, -R5 ;  /* 0x000000ffff0f7224 */ /* 0x000fce00078e0a05 */
.L_x_1597:
[----:B------:R-:W2:Y:S04]  /*46140*/  LDL.128 R4, [R3+-0x20] ;  /* 0xffffe00003047983 */ /* 0x000ea80000100c00 */
[----:B------:R-:W3:Y:S04]  /*46150*/  LDL.128 R16, [R3+-0x10] ;  /* 0xfffff00003107983 */ /* 0x000ee80000100c00 */
[----:B------:R-:W4:Y:S04]  /*46160*/  LDL.128 R20, [R3] ;  /* 0x0000000003147983 */ /* 0x000f280000100c00 */
[----:B------:R0:W5:Y:S01]  /*46170*/  LDL.128 R24, [R3+0x10] ;  /* 0x0000100003187983 */ /* 0x0001620000100c00 */
[----:B------:R-:W-:Y:S01]  /*46180*/  IADD3 R15, PT, PT, R15, 0x4, RZ ;  /* 0x000000040f0f7810 */ /* 0x000fe20007ffe0ff */
[----:B0-----:R-:W-:-:S02]  /*46190*/  VIADD R3, R3, 0x40 ;  /* 0x0000004003037836 */ /* 0x001fc40000000000 */
        /* <DEDUP_REMOVED lines=11> */
[----:B------:R-:W-:Y:S02]  /*46250*/  IMAD.IADD R31, R31, 0x1, R33 ;  /* 0x000000011f1f7824 */ /* 0x000fe400078e0221 */
[----:B------:R-:W-:Y:S01]  /*46260*/  IMAD R32, R6, 0x4e8b26fe, RZ ;  /* 0x4e8b26fe06207824 */ /* 0x000fe200078e02ff */
[----:B------:R-:W-:Y:S01]  /*46270*/  IADD3 R29, PT, PT, R5, R35, RZ ;  /* 0x00000023051d7210 */ /* 0x000fe20007ffe0ff */
[----:B---3--:R-:W-:Y:S01]  /*46280*/  IMAD R33, R17, 0x114253d5, RZ ;  /* 0x114253d511217824 */ /* 0x008fe200078e02ff */
[----:B------:R-:W-:Y:S01]  /*46290*/  LOP3.LUT R7, R7, R30, RZ, 0xfc, !PT ;  /* 0x0000001e07077212 */ /* 0x000fe200078efcff */
[----:B------:R-:W-:Y:S01]  /*462a0*/  IMAD R30, R31, 0x2745937f, RZ ;  /* 0x2745937f1f1e7824 */ /* 0x000fe200078e02ff */
[--C-:B------:R-:W-:Y:S01]  /*462b0*/  SHF.R.U32.HI R5, RZ, 0x1f, R29.reuse ;  /* 0x0000001fff057819 */ /* 0x100fe2000001161d */
[----:B------:R-:W-:Y:S01]  /*462c0*/  IMAD R19, R19, 0x2745937f, RZ ;  /* 0x2745937f13137824 */ /* 0x000fe200078e02ff */
[----:B------:R-:W-:Y:S01]  /*462d0*/  SHF.R.U64 R29, R4, 0x1f, R29 ;  /* 0x0000001f041d7819 */ /* 0x000fe2000000121d */
[----:B------:R-:W-:Y:S01]  /*462e0*/  IMAD R31, R7, 0x4cf5ad43, R30 ;  /* 0x4cf5ad43071f7824 */ /* 0x000fe200078e021e */
[----:B------:R-:W-:Y:S01]  /*462f0*/  LOP3.LUT R5, R5, R32, RZ, 0xfc, !PT ;  /* 0x0000002005057212 */ /* 0x000fe200078efcff */
[----:B------:R-:W-:Y:S01]  /*46300*/  IMAD.WIDE.U32 R6, R7, 0x2745937f, RZ ;  /* 0x2745937f07067825 */ /* 0x000fe200078e00ff */
[----:B------:R-:W-:-:S03]  /*46310*/  SHF.L.U32 R17, R17, 0x1f, RZ ;  /* 0x0000001f11117819 */ /* 0x000fc600000006ff */
[----:B------:R-:W-:Y:S01]  /*46320*/  IMAD.IADD R4, R7, 0x1, R31 ;  /* 0x0000000107047824 */ /* 0x000fe200078e021f */
[----:B------:R-:W-:Y:S01]  /*46330*/  LOP3.LUT R6, R6, R10, RZ, 0x3c, !PT ;  /* 0x0000000a06067212 */ /* 0x000fe200078e3cff */
[----:B------:R-:W-:Y:S02]  /*46340*/  IMAD R30, R5, 0x114253d5, RZ ;  /* 0x114253d5051e7824 */ /* 0x000fe400078e02ff */
[----:B------:R-:W-:Y:S01]  /*46350*/  IMAD R33, R16, -0x783c846f, R33 ;  /* 0x87c37b9110217824 */ /* 0x000fe200078e0221 */
[----:B------:R-:W-:Y:S01]  /*46360*/  LOP3.LUT R31, R4, R11, RZ, 0x3c, !PT ;  /* 0x0000000b041f7212 */ /* 0x000fe200078e3cff */
[----:B------:R-:W-:-:S04]  /*46370*/  IMAD.WIDE.U32 R4, R29, 0x114253d5, RZ ;  /* 0x114253d51d047825 */ /* 0x000fc800078e00ff */
[----:B------:R-:W-:Y:S01]  /*46380*/  IMAD R7, R29, -0x783c846f, R30 ;  /* 0x87c37b911d077824 */ /* 0x000fe200078e021e */
[----:B------:R-:W-:Y:S01]  /*46390*/  SHF.L.W.U32.HI R29, R31, 0x1b, R6 ;  /* 0x0000001b1f1d7819 */ /* 0x000fe20000010e06 */
[----:B------:R-:W-:Y:S01]  /*463a0*/  IMAD R19, R18, 0x4cf5ad43, R19 ;  /* 0x4cf5ad4312137824 */ /* 0x000fe200078e0213 */
[----:B------:R-:W-:Y:S01]  /*463b0*/  SHF.L.W.U32.HI R31, R6, 0x1b, R31 ;  /* 0x0000001b061f7819 */ /* 0x000fe20000010e1f */
[----:B------:R-:W-:Y:S01]  /*463c0*/  IMAD.IADD R5, R5, 0x1, R7 ;  /* 0x0000000105057824 */ /* 0x000fe200078e0207 */
[-C--:B------:R-:W-:Y:S01]  /*463d0*/  LOP3.LUT R11, R4, R12.reuse, RZ, 0x3c, !PT ;  /* 0x0000000c040b7212 */ /* 0x080fe200078e3cff */
[----:B------:R-:W-:Y:S01]  /*463e0*/  IMAD.WIDE.U32 R6, R16, 0x114253d5, RZ ;  /* 0x114253d510067825 */ /* 0x000fe200078e00ff */
[----:B------:R-:W-:Y:S02]  /*463f0*/  IADD3 R29, P1, PT, R29, R12, RZ ;  /* 0x0000000c1d1d7210 */ /* 0x000fe40007f3e0ff */
[----:B------:R-:W-:Y:S01]  /*46400*/  LOP3.LUT R6, R5, R14, RZ, 0x3c, !PT ;  /* 0x0000000e05067212 */ /* 0x000fe200078e3cff */
[----:B------:R-:W-:-:S03]  /*46410*/  IMAD.WIDE.U32 R4, R18, 0x2745937f, RZ ;  /* 0x2745937f12047825 */ /* 0x000fc600078e00ff */
[----:B------:R-:W-:Y:S01]  /*46420*/  SHF.L.W.U32.HI R12, R11, 0x1f, R6 ;  /* 0x0000001f0b0c7819 */ /* 0x000fe20000010e06 */
[----:B------:R-:W-:Y:S01]  /*46430*/  IMAD.X R31, R31, 0x1, R14, P1 ;  /* 0x000000011f1f7824 */ /* 0x000fe200008e060e */
[----:B------:R-:W-:Y:S01]  /*46440*/  SHF.L.W.U32.HI R11, R6, 0x1f, R11 ;  /* 0x0000001f060b7819 */ /* 0x000fe20000010e0b */
[----:B------:R-:W-:Y:S01]  /*46450*/  IMAD.IADD R6, R7, 0x1, R33 ;  /* 0x0000000107067824 */ /* 0x000fe200078e0221 */
[----:B------:R-:W-:Y:S01]  /*46460*/  IADD3 R5, PT, PT, R5, R19, RZ ;  /* 0x0000001305057210 */ /* 0x000fe20007ffe0ff */
[C---:B------:R-:W-:Y:S02]  /*46470*/  IMAD R7, R16.reuse, -0x775ed616, R17 ;  /* 0x88a129ea10077824 */ /* 0x040fe400078e0211 */
[----:B------:R-:W-:Y:S01]  /*46480*/  IMAD.WIDE.U32 R16, R16, -0x80000000, RZ ;  /* 0x8000000010107825 */ /* 0x000fe200078e00ff */
[----:B------:R-:W-:-:S03]  /*46490*/  SHF.R.U32.HI R10, RZ, 0x1f, R5 ;  /* 0x0000001fff0a7819 */ /* 0x000fc60000011605 */
[----:B------:R-:W-:Y:S02]  /*464a0*/  IMAD.IADD R14, R17, 0x1, R7 ;  /* 0x00000001110e7824 */ /* 0x000fe400078e0207 */
[----:B------:R-:W-:Y:S02]  /*464b0*/  HFMA2 R7, -RZ, RZ, 0, 0 ;  /* 0x00000000ff077431 */ /* 0x000fe400000001ff */
[----:B------:R-:W-:Y:S01]  /*464c0*/  IMAD R19, R18, 0x4e8b26fe, RZ ;  /* 0x4e8b26fe12137824 */ /* 0x000fe200078e02ff */
[----:B------:R-:W-:Y:S01]  /*464d0*/  SHF.R.U64 R18, R4, 0x1f, R5 ;  /* 0x0000001f04127819 */ /* 0x000fe20000001205 */
[----:B------:R-:W-:Y:S01]  /*464e0*/  IMAD.MOV.U32 R4, RZ, RZ, 0x38495ab5 ;  /* 0x38495ab5ff047424 */ /* 0x000fe200078e00ff */
[----:B------:R-:W-:Y:S01]  /*464f0*/  SHF.R.U32.HI R5, RZ, 0x1, R6 ;  /* 0x00000001ff057819 */ /* 0x000fe20000011606 */
[----:B------:R-:W-:Y:S01]  /*46500*/  IMAD.MOV.U32 R6, RZ, RZ, 0x52dce729 ;  /* 0x52dce729ff067424 */ /* 0x000fe200078e00ff */
[----:B------:R-:W-:Y:S01]  /*46510*/  LOP3.LUT R10, R10, R19, RZ, 0xfc, !PT ;  /* 0x000000130a0a7212 */ /* 0x000fe200078efcff */
[----:B------:R-:W-:Y:S01]  /*46520*/  IMAD R19, R14, 0x2745937f, RZ ;  /* 0x2745937f0e137824 */ /* 0x000fe200078e02ff */
[----:B------:R-:W-:Y:S01]  /*46530*/  LOP3.LUT R30, R5, R16, RZ, 0xfc, !PT ;  /* 0x00000010051e7212 */ /* 0x000fe200078efcff */
[----:B------:R-:W-:-:S02]  /*46540*/  IMAD.MOV.U32 R5, RZ, RZ, 0x0 ;  /* 0x00000000ff057424 */ /* 0x000fc400078e00ff */
[----:B------:R-:W-:-:S04]  /*46550*/  IMAD.WIDE.U32 R16, R29, 0x5, R6 ;  /* 0x000000051d107825 */ /* 0x000fc800078e0006 */
[----:B------:R-:W-:Y:S01]  /*46560*/  IMAD R29, R31, 0x5, RZ ;  /* 0x000000051f1d7824 */ /* 0x000fe200078e02ff */
[----:B------:R-:W-:Y:S01]  /*46570*/  IADD3 R11, P1, PT, R11, R16, RZ ;  /* 0x000000100b0b7210 */ /* 0x000fe20007f3e0ff */
[C---:B------:R-:W-:Y:S02]  /*46580*/  IMAD R33, R30.reuse, 0x4cf5ad43, R19 ;  /* 0x4cf5ad431e217824 */ /* 0x040fe400078e0213 */
[----:B------:R-:W-:Y:S01]  /*46590*/  IMAD.WIDE.U32 R30, R30, 0x2745937f, RZ ;  /* 0x2745937f1e1e7825 */ /* 0x000fe200078e00ff */
[----:B------:R-:W-:-:S03]  /*465a0*/  IADD3 R29, PT, PT, R17, R29, RZ ;  /* 0x0000001d111d7210 */ /* 0x000fc60007ffe0ff */
[----:B------:R-:W-:Y:S01]  /*465b0*/  IMAD.IADD R14, R31, 0x1, R33 ;  /* 0x000000011f0e7824 */ /* 0x000fe200078e0221 */
[----:B------:R-:W-:Y:S01]  /*465c0*/  LOP3.LUT R17, R30, R16, RZ, 0x3c, !PT ;  /* 0x000000101e117212 */ /* 0x000fe200078e3cff */
[----:B------:R-:W-:Y:S02]  /*465d0*/  IMAD R35, R10, 0x114253d5, RZ ;  /* 0x114253d50a237824 */ /* 0x000fe400078e02ff */
[----:B------:R-:W-:Y:S01]  /*465e0*/  IMAD.X R12, R12, 0x1, R29, P1 ;  /* 0x000000010c0c7824 */ /* 0x000fe200008e061d */
[----:B------:R-:W-:Y:S01]  /*465f0*/  LOP3.LUT R14, R14, R29, RZ, 0x3c, !PT ;  /* 0x0000001d0e0e7212 */ /* 0x000fe200078e3cff */
[----:B------:R-:W-:Y:S02]  /*46600*/  IMAD R35, R18, -0x783c846f, R35 ;  /* 0x87c37b9112237824 */ /* 0x000fe400078e0223 */
[----:B------:R-:W-:Y:S01]  /*46610*/  IMAD R29, R12, 0x5, RZ ;  /* 0x000000050c1d7824 */ /* 0x000fe200078e02ff */
[----:B------:R-:W-:Y:S01]  /*46620*/  SHF.L.W.U32.HI R12, R17, 0x1b, R14 ;  /* 0x0000001b110c7819 */ /* 0x000fe20000010e0e */
[----:B------:R-:W-:Y:S01]  /*46630*/  IMAD.WIDE.U32 R18, R18, 0x114253d5, RZ ;  /* 0x114253d512127825 */ /* 0x000fe200078e00ff */
[----:B------:R-:W-:-:S03]  /*46640*/  SHF.L.W.U32.HI R17, R14, 0x1b, R17 ;  /* 0x0000001b0e117819 */ /* 0x000fc60000010e11 */
[----:B------:R-:W-:Y:S01]  /*46650*/  IMAD.WIDE.U32 R10, R11, 0x5, R4 ;  /* 0x000000050b0a7825 */ /* 0x000fe200078e0004 */
[----:B------:R-:W-:-:S03]  /*46660*/  IADD3 R19, PT, PT, R19, R35, RZ ;  /* 0x0000002313137210 */ /* 0x000fc60007ffe0ff */
[----:B----4-:R-:W-:Y:S01]  /*46670*/  IMAD R31, R21, 0x114253d5, RZ ;  /* 0x114253d5151f7824 */ /* 0x010fe200078e02ff */
[-C--:B------:R-:W-:Y:S01]  /*46680*/  LOP3.LUT R18, R18, R10.reuse, RZ, 0x3c, !PT ;  /* 0x0000000a12127212 */ /* 0x080fe200078e3cff */
[----:B------:R-:W-:Y:S01]  /*46690*/  IMAD.IADD R14, R11, 0x1, R29 ;  /* 0x000000010b0e7824 */ /* 0x000fe200078e021d */
[----:B------:R-:W-:Y:S01]  /*466a0*/  IADD3 R29, P1, PT, R17, R10, RZ ;  /* 0x0000000a111d7210 */ /* 0x000fe20007f3e0ff */
[----:B------:R-:W-:-:S03]  /*466b0*/  IMAD.WIDE.U32 R10, R20, 0x114253d5, RZ ;  /* 0x114253d5140a7825 */ /* 0x000fc600078e00ff */
[-C--:B------:R-:W-:Y:S01]  /*466c0*/  LOP3.LUT R19, R19, R14.reuse, RZ, 0x3c, !PT ;  /* 0x0000000e13137212 */ /* 0x080fe200078e3cff */
[----:B------:R-:W-:Y:S01]  /*466d0*/  IMAD R17, R20, -0x783c846f, R31 ;  /* 0x87c37b9114117824 */ /* 0x000fe200078e021f */
[----:B------:R-:W-:Y:S01]  /*466e0*/  IADD3.X R30, PT, PT, R12, R14, RZ, P1, !PT ;  /* 0x0000000e0c1e7210 */ /* 0x000fe20000ffe4ff */
[----:B------:R-:W-:Y:S01]  /*466f0*/  IMAD.U32 R21, R21, -0x80000000, RZ ;  /* 0x8000000015157824 */ /* 0x000fe200078e00ff */
[----:B------:R-:W-:Y:S01]  /*46700*/  SHF.L.W.U32.HI R12, R18, 0x1f, R19 ;  /* 0x0000001f120c7819 */ /* 0x000fe20000010e13 */
[----:B------:R-:W-:Y:S02]  /*46710*/  IMAD R23, R23, 0x2745937f, RZ ;  /* 0x2745937f17177824 */ /* 0x000fe400078e02ff */
[----:B------:R-:W-:Y:S02]  /*46720*/  IMAD.IADD R17, R11, 0x1, R17 ;  /* 0x000000010b117824 */ /* 0x000fe400078e0211 */
[C---:B------:R-:W-:Y:S02]  /*46730*/  IMAD R31, R20.reuse, -0x775ed616, R21 ;  /* 0x88a129ea141f7824 */ /* 0x040fe400078e0215 */
[----:B------:R-:W-:Y:S01]  /*46740*/  IMAD.WIDE.U32 R20, R20, -0x80000000, RZ ;  /* 0x8000000014147825 */ /* 0x000fe200078e00ff */
[----:B------:R-:W-:-:S03]  /*46750*/  SHF.R.U32.HI R17, RZ, 0x1, R17 ;  /* 0x00000001ff117819 */ /* 0x000fc60000011611 */
[----:B------:R-:W-:-:S04]  /*46760*/  IMAD.WIDE.U32 R10, R22, 0x2745937f, RZ ;  /* 0x2745937f160a7825 */ /* 0x000fc800078e00ff */
[C---:B------:R-:W-:Y:S02]  /*46770*/  IMAD R23, R22.reuse, 0x4cf5ad43, R23 ;  /* 0x4cf5ad4316177824 */ /* 0x040fe400078e0217 */
[----:B------:R-:W-:Y:S01]  /*46780*/  IMAD.IADD R14, R21, 0x1, R31 ;  /* 0x00000001150e7824 */ /* 0x000fe200078e021f */
[----:B------:R-:W-:Y:S01]  /*46790*/  SHF.L.W.U32.HI R21, R19, 0x1f, R18 ;  /* 0x0000001f13157819 */ /* 0x000fe20000010e12 */
[----:B------:R-:W-:Y:S01]  /*467a0*/  IMAD R22, R22, 0x4e8b26fe, RZ ;  /* 0x4e8b26fe16167824 */ /* 0x000fe200078e02ff */
[----:B------:R-:W-:Y:S01]  /*467b0*/  IADD3 R23, PT, PT, R11, R23, RZ ;  /* 0x000000170b177210 */ /* 0x000fe20007ffe0ff */
[----:B------:R-:W-:Y:S01]  /*467c0*/  IMAD R19, R14, 0x2745937f, RZ ;  /* 0x2745937f0e137824 */ /* 0x000fe200078e02ff */
[----:B------:R-:W-:Y:S01]  /*467d0*/  LOP3.LUT R18, R17, R20, RZ, 0xfc, !PT ;  /* 0x0000001411127212 */ /* 0x000fe200078efcff */
[----:B------:R-:W-:Y:S01]  /*467e0*/  IMAD.WIDE.U32 R16, R29, 0x5, R6 ;  /* 0x000000051d107825 */ /* 0x000fe200078e0006 */
[--C-:B------:R-:W-:Y:S02]  /*467f0*/  SHF.R.U32.HI R11, RZ, 0x1f, R23.reuse ;  /* 0x0000001fff0b7819 */ /* 0x100fe40000011617 */
[----:B------:R-:W-:Y:S01]  /*46800*/  SHF.R.U64 R10, R10, 0x1f, R23 ;  /* 0x0000001f0a0a7819 */ /* 0x000fe20000001217 */
[----:B------:R-:W-:Y:S01]  /*46810*/  IMAD R29, R30, 0x5, RZ ;  /* 0x000000051e1d7824 */ /* 0x000fe200078e02ff */
[----:B------:R-:W-:Y:S01]  /*46820*/  LOP3.LUT R11, R11, R22, RZ, 0xfc, !PT ;  /* 0x000000160b0b7212 */ /* 0x000fe200078efcff */
[C---:B------:R-:W-:Y:S01]  /*46830*/  IMAD R31, R18.reuse, 0x4cf5ad43, R19 ;  /* 0x4cf5ad43121f7824 */ /* 0x040fe200078e0213 */
[----:B------:R-:W-:Y:S01]  /*46840*/  IADD3 R21, P1, PT, R21, R16, RZ ;  /* 0x0000001015157210 */ /* 0x000fe20007f3e0ff */
[----:B------:R-:W-:-:S04]  /*46850*/  IMAD.WIDE.U32 R18, R18, 0x2745937f, RZ ;  /* 0x2745937f12127825 */ /* 0x000fc800078e00ff */
[----:B------:R-:W-:Y:S02]  /*46860*/  IMAD.IADD R17, R17, 0x1, R29 ;  /* 0x0000000111117824 */ /* 0x000fe400078e021d */
[----:B------:R-:W-:Y:S01]  /*46870*/  IMAD.IADD R14, R19, 0x1, R31 ;  /* 0x00000001130e7824 */ /* 0x000fe200078e021f */
[----:B------:R-:W-:Y:S01]  /*46880*/  LOP3.LUT R19, R18, R16, RZ, 0x3c, !PT ;  /* 0x0000001012137212 */ /* 0x000fe200078e3cff */
[----:B------:R-:W-:Y:S01]  /*46890*/  IMAD R11, R11, 0x114253d5, RZ ;  /* 0x114253d50b0b7824 */ /* 0x000fe200078e02ff */
[-C--:B------:R-:W-:Y:S01]  /*468a0*/  IADD3.X R18, PT, PT, R12, R17.reuse, RZ, P1, !PT ;  /* 0x000000110c127210 */ /* 0x080fe20000ffe4ff */
[----:B-----5:R-:W-:Y:S01]  /*468b0*/  IMAD R29, R25, 0x114253d5, RZ ;  /* 0x114253d5191d7824 */ /* 0x020fe200078e02ff */
[----:B------:R-:W-:Y:S01]  /*468c0*/  LOP3.LUT R12, R14, R17, RZ, 0x3c, !PT ;  /* 0x000000110e0c7212 */ /* 0x000fe200078e3cff */
[C---:B------:R-:W-:Y:S02]  /*468d0*/  IMAD R23, R10.reuse, -0x783c846f, R11 ;  /* 0x87c37b910a177824 */ /* 0x040fe400078e020b */
[----:B------:R-:W-:Y:S01]  /*468e0*/  IMAD.WIDE.U32 R16, R10, 0x114253d5, RZ ;  /* 0x114253d50a107825 */ /* 0x000fe200078e00ff */
[----:B------:R-:W-:-:S02]  /*468f0*/  SHF.L.W.U32.HI R14, R19, 0x1b, R12 ;  /* 0x0000001b130e7819 */ /* 0x000fc40000010e0c */
[----:B------:R-:W-:Y:S01]  /*46900*/  SHF.L.W.U32.HI R19, R12, 0x1b, R19 ;  /* 0x0000001b0c137819 */ /* 0x000fe20000010e13 */
[----:B------:R-:W-:-:S04]  /*46910*/  IMAD.WIDE.U32 R10, R21, 0x5, R4 ;  /* 0x00000005150a7825 */ /* 0x000fc800078e0004 */
[----:B------:R-:W-:Y:S01]  /*46920*/  IMAD.IADD R23, R17, 0x1, R23 ;  /* 0x0000000111177824 */ /* 0x000fe200078e0217 */
[-C--:B------:R-:W-:Y:S01]  /*46930*/  LOP3.LUT R12, R16, R10.reuse, RZ, 0x3c, !PT ;  /* 0x0000000a100c7212 */ /* 0x080fe200078e3cff */
[----:B------:R-:W-:Y:S01]  /*46940*/  IMAD.WIDE.U32 R16, R24, 0x114253d5, RZ ;  /* 0x114253d518107825 */ /* 0x000fe200078e00ff */
[----:B------:R-:W-:-:S03]  /*46950*/  IADD3 R19, P1, PT, R19, R10, RZ ;  /* 0x0000000a13137210 */ /* 0x000fc60007f3e0ff */
[----:B------:R-:W-:Y:S02]  /*46960*/  IMAD R29, R24, -0x783c846f, R29 ;  /* 0x87c37b91181d7824 */ /* 0x000fe400078e021d */
[----:B------:R-:W-:Y:S02]  /*46970*/  IMAD.U32 R25, R25, -0x80000000, RZ ;  /* 0x8000000019197824 */ /* 0x000fe400078e00ff */
[----:B------:R-:W-:Y:S02]  /*46980*/  IMAD R21, R18, 0x5, RZ ;  /* 0x0000000512157824 */ /* 0x000fe400078e02ff */
[----:B------:R-:W-:Y:S02]  /*46990*/  IMAD.IADD R17, R17, 0x1, R29 ;  /* 0x0000000111117824 */ /* 0x000fe400078e021d */
[C---:B------:R-:W-:Y:S01]  /*469a0*/  IMAD R31, R24.reuse, -0x775ed616, R25 ;  /* 0x88a129ea181f7824 */ /* 0x040fe200078e0219 */
[----:B------:R-:W-:Y:S01]  /*469b0*/  IADD3 R18, PT, PT, R11, R21, RZ ;  /* 0x000000150b127210 */ /* 0x000fe20007ffe0ff */
[----:B------:R-:W-:Y:S01]  /*469c0*/  IMAD R27, R27, 0x2745937f, RZ ;  /* 0x2745937f1b1b7824 */ /* 0x000fe200078e02ff */
[----:B------:R-:W-:Y:S01]  /*469d0*/  SHF.R.U32.HI R17, RZ, 0x1, R17 ;  /* 0x00000001ff117819 */ /* 0x000fe20000011611 */
[----:B------:R-:W-:Y:S01]  /*469e0*/  IMAD.WIDE.U32 R24, R24, -0x80000000, RZ ;  /* 0x8000000018187825 */ /* 0x000fe200078e00ff */
[----:B------:R-:W-:-:S02]  /*469f0*/  IADD3.X R20, PT, PT, R14, R18, RZ, P1, !PT ;  /* 0x000000120e147210 */ /* 0x000fc40000ffe4ff */
[----:B------:R-:W-:Y:S01]  /*46a00*/  LOP3.LUT R23, R23, R18, RZ, 0x3c, !PT ;  /* 0x0000001217177212 */ /* 0x000fe200078e3cff */
[----:B------:R-:W-:Y:S01]  /*46a10*/  IMAD.WIDE.U32 R10, R26, 0x2745937f, RZ ;  /* 0x2745937f1a0a7825 */ /* 0x000fe200078e00ff */
[----:B------:R-:W-:-:S03]  /*46a20*/  LOP3.LUT R18, R17, R24, RZ, 0xfc, !PT ;  /* 0x0000001811127212 */ /* 0x000fc600078efcff */
[----:B------:R-:W-:Y:S02]  /*46a30*/  IMAD R21, R26, 0x4cf5ad43, R27 ;  /* 0x4cf5ad431a157824 */ /* 0x000fe400078e021b */
[----:B------:R-:W-:Y:S02]  /*46a40*/  IMAD.IADD R16, R25, 0x1, R31 ;  /* 0x0000000119107824 */ /* 0x000fe400078e021f */
        /* <DEDUP_REMOVED lines=14> */
[----:B------:R-:W-:Y:S01]  /*46b30*/  SHF.R.U64 R17, R10, 0x1f, R21 ;  /* 0x0000001f0a117819 */ /* 0x000fe20000001215 */
[----:B------:R-:W-:Y:S01]  /*46b40*/  IMAD.X R12, R12, 0x1, R25, P1 ;  /* 0x000000010c0c7824 */ /* 0x000fe200008e0619 */
[----:B------:R-:W-:Y:S01]  /*46b50*/  LOP3.LUT R19, R18, R16, RZ, 0x3c, !PT ;  /* 0x0000001012137212 */ /* 0x000fe200078e3cff */
[----:B------:R-:W-:Y:S01]  /*46b60*/  IMAD R16, R11, 0x114253d5, RZ ;  /* 0x114253d50b107824 */ /* 0x000fe200078e02ff */
[----:B------:R-:W-:Y:S01]  /*46b70*/  LOP3.LUT R14, R14, R25, RZ, 0x3c, !PT ;  /* 0x000000190e0e7212 */ /* 0x000fe200078e3cff */
[----:B------:R-:W-:-:S04]  /*46b80*/  IMAD.WIDE.U32 R10, R23, 0x5, R4 ;  /* 0x00000005170a7825 */ /* 0x000fc800078e0004 */
[----:B------:R-:W-:Y:S01]  /*46b90*/  IMAD R21, R12, 0x5, RZ ;  /* 0x000000050c157824 */ /* 0x000fe200078e02ff */
[----:B------:R-:W-:Y:S01]  /*46ba0*/  SHF.L.W.U32.HI R12, R19, 0x1b, R14 ;  /* 0x0000001b130c7819 */ /* 0x000fe20000010e0e */
[C---:B------:R-:W-:Y:S01]  /*46bb0*/  IMAD R23, R17.reuse, -0x783c846f, R16 ;  /* 0x87c37b9111177824 */ /* 0x040fe200078e0210 */
[----:B------:R-:W-:Y:S01]  /*46bc0*/  SHF.L.W.U32.HI R19, R14, 0x1b, R19 ;  /* 0x0000001b0e137819 */ /* 0x000fe20000010e13 */
        /* <DEDUP_REMOVED lines=13> */
[----:B------:R-:W-:Y:S01]  /*46ca0*/  IMAD.X R6, R6, 0x1, R11, P1 ;  /* 0x0000000106067824 */ /* 0x000fe200008e060b */
[----:B------:R-:W-:Y:S01]  /*46cb0*/  ISETP.NE.AND P1, PT, R15, RZ, PT ;  /* 0x000000ff0f00720c */ /* 0x000fe20003f25270 */
[----:B------:R-:W-:-:S04]  /*46cc0*/  IMAD.WIDE.U32 R4, R7, 0x5, R4 ;  /* 0x0000000507047825 */ /* 0x000fc800078e0004 */
[----:B------:R-:W-:Y:S02]  /*46cd0*/  IMAD R7, R6, 0x5, RZ ;  /* 0x0000000506077824 */ /* 0x000fe400078e02ff */
[----:B------:R-:W-:-:S03]  /*46ce0*/  IMAD.MOV.U32 R12, RZ, RZ, R4 ;  /* 0x000000ffff0c7224 */ /* 0x000fc600078e0004 */
[----:B------:R-:W-:-:S03]  /*46cf0*/  IADD3 R14, PT, PT, R5, R7, RZ ;  /* 0x00000007050e7210 */ /* 0x000fc60007ffe0ff */
[----:B------:R-:W-:Y:S05]  /*46d00*/  @P1 BRA `(.L_x_1597) ;  /* 0xfffffff4000c1947 */ /* 0x000fea000383ffff */
.L_x_1596:
[----:B------:R-:W-:Y:S05]  /*46d10*/  BSYNC.RECONVERGENT B1 ;  /* 0x0000000000017941 */ /* 0x000fea0003800200 */
.L_x_1595:
        /* <DEDUP_REMOVED lines=8> */
[----:B------:R-:W2:Y:S04]  /*46da0*/  LDL.128 R16, [R3] ;  /* 0x0000000003107983 */ /* 0x000ea80000100c00 */
        /* <DEDUP_REMOVED lines=24> */
[----:B------:R-:W-:Y:S02]  /*46f30*/  IMAD.IADD R20, R19, 0x1, R17 ;  /* 0x0000000113147824 */ /* 0x000fe400078e0211 */
[----:B------:R-:W-:Y:S01]  /*46f40*/  IMAD R15, R3, 0x114253d5, RZ ;  /* 0x114253d5030f7824 */ /* 0x000fe200078e02ff */
[----:B------:R-:W-:Y:S01]  /*46f50*/  LOP3.LUT R3, R18, R10, RZ, 0x3c, !PT ;  /* 0x0000000a12037212 */ /* 0x000fe200078e3cff */
[----:B------:R-:W-:Y:S01]  /*46f60*/  IMAD R21, R6, 0x4cf5ad43, R21 ;  /* 0x4cf5ad4306157824 */ /* 0x000fe200078e0215 */
[----:B------:R-:W-:Y:S01]  /*46f70*/  LOP3.LUT R18, R20, R11, RZ, 0x3c, !PT ;  /* 0x0000000b14127212 */ /* 0x000fe200078e3cff */
[----:B------:R-:W-:-:S04]  /*46f80*/  IMAD.WIDE.U32 R10, R16, 0x114253d5, RZ ;  /* 0x114253d5100a7825 */ /* 0x000fc800078e00ff */
[----:B------:R-:W-:Y:S01]  /*46f90*/  IMAD R17, R16, -0x783c846f, R15 ;  /* 0x87c37b9110117824 */ /* 0x000fe200078e020f */
[-C--:B------:R-:W-:Y:S01]  /*46fa0*/  LOP3.LUT R19, R10, R12.reuse, RZ, 0x3c, !PT ;  /* 0x0000000c0a137212 */ /* 0x080fe200078e3cff */
[----:B------:R-:W-:Y:S01]  /*46fb0*/  IMAD R20, R6, 0x4e8b26fe, RZ ;  /* 0x4e8b26fe06147824 */ /* 0x000fe200078e02ff */
[----:B------:R-:W-:Y:S02]  /*46fc0*/  SHF.L.W.U32.HI R15, R18, 0x1b, R3 ;  /* 0x0000001b120f7819 */ /* 0x000fe40000010e03 */
[----:B------:R-:W-:Y:S01]  /*46fd0*/  IADD3 R11, PT, PT, R11, R17, RZ ;  /* 0x000000110b0b7210 */ /* 0x000fe20007ffe0ff */
[----:B------:R-:W-:Y:S01]  /*46fe0*/  IMAD R17, R5, 0x114253d5, RZ ;  /* 0x114253d505117824 */ /* 0x000fe200078e02ff */
[----:B------:R-:W-:Y:S01]  /*46ff0*/  IADD3 R15, P1, PT, R15, R12, RZ ;  /* 0x0000000c0f0f7210 */ /* 0x000fe20007f3e0ff */
[----:B------:R-:W-:Y:S01]  /*47000*/  IMAD.U32 R5, R5, -0x80000000, RZ ;  /* 0x8000000005057824 */ /* 0x000fe200078e00ff */
[----:B------:R-:W-:Y:S01]  /*47010*/  LOP3.LUT R16, R11, R14, RZ, 0x3c, !PT ;  /* 0x0000000e0b107212 */ /* 0x000fe200078e3cff */
[----:B------:R-:W-:Y:S01]  /*47020*/  IMAD.WIDE.U32 R10, R4, 0x114253d5, RZ ;  /* 0x114253d5040a7825 */ /* 0x000fe200078e00ff */
[----:B------:R-:W-:-:S02]  /*47030*/  SHF.L.W.U32.HI R3, R3, 0x1b, R18 ;  /* 0x0000001b03037819 */ /* 0x000fc40000010e12 */
[----:B------:R-:W-:Y:S01]  /*47040*/  SHF.L.W.U32.HI R12, R19, 0x1f, R16 ;  /* 0x0000001f130c7819 */ /* 0x000fe20000010e10 */
[----:B------:R-:W-:Y:S01]  /*47050*/  IMAD R10, R4, -0x783c846f, R17 ;  /* 0x87c37b91040a7824 */ /* 0x000fe200078e0211 */
[----:B------:R-:W-:Y:S01]  /*47060*/  SHF.L.W.U32.HI R19, R16, 0x1f, R19 ;  /* 0x0000001f10137819 */ /* 0x000fe20000010e13 */
[C---:B------:R-:W-:Y:S01]  /*47070*/  IMAD R7, R4.reuse, -0x775ed616, R5 ;  /* 0x88a129ea04077824 */ /* 0x040fe200078e0205 */
[----:B------:R-:W-:Y:S01]  /*47080*/  IADD3.X R18, PT, PT, R3, R14, RZ, P1, !PT ;  /* 0x0000000e03127210 */ /* 0x000fe20000ffe4ff */
[----:B------:R-:W-:Y:S01]  /*47090*/  IMAD.IADD R10, R11, 0x1, R10 ;  /* 0x000000010b0a7824 */ /* 0x000fe200078e020a */
[----:B------:R-:W-:Y:S01]  /*470a0*/  MOV R11, 0x0 ;  /* 0x00000000000b7802 */ /* 0x000fe20000000f00 */
[----:B------:R-:W-:-:S03]  /*470b0*/  IMAD.WIDE.U32 R16, R4, -0x80000000, RZ ;  /* 0x8000000004107825 */ /* 0x000fc600078e00ff */
[----:B------:R-:W-:Y:S01]  /*470c0*/  SHF.R.U32.HI R3, RZ, 0x1, R10 ;  /* 0x00000001ff037819 */ /* 0x000fe2000001160a */
[----:B------:R-:W-:-:S03]  /*470d0*/  IMAD.WIDE.U32 R4, R6, 0x2745937f, RZ ;  /* 0x2745937f06047825 */ /* 0x000fc600078e00ff */
[----:B------:R-:W-:Y:S01]  /*470e0*/  LOP3.LUT R14, R3, R16, RZ, 0xfc, !PT ;  /* 0x00000010030e7212 */ /* 0x000fe200078efcff */
[----:B------:R-:W-:Y:S02]  /*470f0*/  IMAD.IADD R7, R17, 0x1, R7 ;  /* 0x0000000111077824 */ /* 0x000fe400078e0207 */
[----:B------:R-:W-:Y:S02]  /*47100*/  IMAD.IADD R5, R5, 0x1, R21 ;  /* 0x0000000105057824 */ /* 0x000fe400078e0215 */
[----:B------:R-:W-:Y:S02]  /*47110*/  IMAD.MOV.U32 R10, RZ, RZ, 0x52dce729 ;  /* 0x52dce729ff0a7424 */ /* 0x000fe400078e00ff */
[----:B------:R-:W-:Y:S01]  /*47120*/  IMAD R21, R7, 0x2745937f, RZ ;  /* 0x2745937f07157824 */ /* 0x000fe200078e02ff */
[----:B------:R-:W-:Y:S01]  /*47130*/  SHF.R.U32.HI R3, RZ, 0x1f, R5 ;  /* 0x0000001fff037819 */ /* 0x000fe20000011605 */
[----:B------:R-:W-:Y:S01]  /*47140*/  IMAD.WIDE.U32 R6, R15, 0x5, R10 ;  /* 0x000000050f067825 */ /* 0x000fe200078e000a */
[----:B------:R-:W-:-:S02]  /*47150*/  SHF.R.U64 R16, R4, 0x1f, R5 ;  /* 0x0000001f04107819 */ /* 0x000fc40000001205 */
[----:B------:R-:W-:Y:S01]  /*47160*/  LOP3.LUT R3, R3, R20, RZ, 0xfc, !PT ;  /* 0x0000001403037212 */ /* 0x000fe200078efcff */
[----:B------:R-:W-:Y:S01]  /*47170*/  IMAD R17, R18, 0x5, RZ ;  /* 0x0000000512117824 */ /* 0x000fe200078e02ff */
[----:B------:R-:W-:Y:S01]  /*47180*/  IADD3 R19, P1, PT, R19, R6, RZ ;  /* 0x0000000613137210 */ /* 0x000fe20007f3e0ff */
[C---:B------:R-:W-:Y:S02]  /*47190*/  IMAD R21, R14.reuse, 0x4cf5ad43, R21 ;  /* 0x4cf5ad430e157824 */ /* 0x040fe400078e0215 */
[----:B------:R-:W-:-:S04]  /*471a0*/  IMAD.WIDE.U32 R14, R14, 0x2745937f, RZ ;  /* 0x2745937f0e0e7825 */ /* 0x000fc800078e00ff */
[----:B------:R-:W-:Y:S01]  /*471b0*/  IMAD.IADD R7, R7, 0x1, R17 ;  /* 0x0000000107077824 */ /* 0x000fe200078e0211 */
[----:B------:R-:W-:Y:S01]  /*471c0*/  IADD3 R17, PT, PT, R15, R21, RZ ;  /* 0x000000150f117210 */ /* 0x000fe20007ffe0ff */
[----:B------:R-:W-:Y:S01]  /*471d0*/  IMAD.MOV.U32 R4, RZ, RZ, 0x38495ab5 ;  /* 0x38495ab5ff047424 */ /* 0x000fe200078e00ff */
[----:B------:R-:W-:Y:S01]  /*471e0*/  LOP3.LUT R14, R14, R6, RZ, 0x3c, !PT ;  /* 0x000000060e0e7212 */ /* 0x000fe200078e3cff */
[----:B------:R-:W-:Y:S01]  /*471f0*/  IMAD.MOV.U32 R5, RZ, RZ, 0x0 ;  /* 0x00000000ff057424 */ /* 0x000fe200078e00ff */
[-C--:B------:R-:W-:Y:S01]  /*47200*/  IADD3.X R12, PT, PT, R12, R7.reuse, RZ, P1, !PT ;  /* 0x000000070c0c7210 */ /* 0x080fe20000ffe4ff */
        /* <DEDUP_REMOVED lines=19> */
[----:B------:R-:W-:-:S05]  /*47340*/  IADD3 R3, P1, PT, R3, R10, RZ ;  /* 0x0000000a03037210 */ /* 0x000fca0007f3e0ff */
[----:B------:R-:W-:Y:S02]  /*47350*/  IMAD.X R6, R6, 0x1, R11, P1 ;  /* 0x0000000106067824 */ /* 0x000fe400008e060b */
[----:B------:R-:W-:-:S04]  /*47360*/  IMAD.WIDE.U32 R4, R3, 0x5, R4 ;  /* 0x0000000503047825 */ /* 0x000fc800078e0004 */
[----:B------:R-:W-:Y:S01]  /*47370*/  IMAD R3, R6, 0x5, RZ ;  /* 0x0000000506037824 */ /* 0x000fe200078e02ff */
[----:B------:R-:W-:-:S03]  /*47380*/  MOV R12, R4 ;  /* 0x00000004000c7202 */ /* 0x000fc60000000f00 */
[----:B------:R-:W-:-:S07]  /*47390*/  IMAD.IADD R14, R5, 0x1, R3 ;  /* 0x00000001050e7824 */ /* 0x000fce00078e0203 */
.L_x_1599:
[----:B------:R-:W-:Y:S05]  /*473a0*/  BSYNC.RECONVERGENT B1 ;  /* 0x0000000000017941 */ /* 0x000fea0003800200 */
.L_x_1598:
[----:B------:R-:W-:Y:S05]  /*473b0*/  @P0 BRA `(.L_x_1594) ;  /* 0x0000000000cc0947 */ /* 0x000fea0003800000 */
[----:B------:R-:W-:-:S05]  /*473c0*/  IMAD.SHL.U32 R0, R0, 0x2, RZ ;  /* 0x0000000200007824 */ /* 0x000fca00078e00ff */
[----:B------:R-:W-:-:S05]  /*473d0*/  LEA R0, R0, R13, 0x3 ;  /* 0x0000000d00007211 */ /* 0x000fca00078e18ff */
[----:B------:R-:W2:Y:S02]  /*473e0*/  LDL.128 R4, [R0] ;  /* 0x0000000000047983 */ /* 0x000ea40000100c00 */
        /* <DEDUP_REMOVED lines=20> */
[----:B------:R-:W-:Y:S02]  /*47530*/  LOP3.LUT R0, R0, R13, RZ, 0xfc, !PT ;  /* 0x0000000d00007212 */ /* 0x000fe400078efcff */
[----:B------:R-:W-:-:S03]  /*47540*/  LOP3.LUT R10, R2, R10, RZ, 0x3c, !PT ;  /* 0x0000000a020a7212 */ /* 0x000fc600078e3cff */
[----:B------:R-:W-:Y:S02]  /*47550*/  IMAD R5, R0, 0x114253d5, RZ ;  /* 0x114253d500057824 */ /* 0x000fe400078e02ff */
[----:B------:R-:W-:Y:S02]  /*47560*/  IMAD.IADD R0, R3, 0x1, R7 ;  /* 0x0000000103007824 */ /* 0x000fe400078e0207 */
[C---:B------:R-:W-:Y:S02]  /*47570*/  IMAD R7, R16.reuse, -0x783c846f, R5 ;  /* 0x87c37b9110077824 */ /* 0x040fe400078e0205 */
[----:B------:R-:W-:Y:S01]  /*47580*/  IMAD.WIDE.U32 R2, R16, 0x114253d5, RZ ;  /* 0x114253d510027825 */ /* 0x000fe200078e00ff */
[----:B------:R-:W-:-:S04]  /*47590*/  LOP3.LUT R11, R0, R11, RZ, 0x3c, !PT ;  /* 0x0000000b000b7212 */ /* 0x000fc800078e3cff */
[----:B------:R-:W-:Y:S02]  /*475a0*/  SHF.L.W.U32.HI R5, R11, 0x1b, R10 ;  /* 0x0000001b0b057819 */ /* 0x000fe40000010e0a */
[----:B------:R-:W-:Y:S02]  /*475b0*/  IADD3 R7, PT, PT, R3, R7, RZ ;  /* 0x0000000703077210 */ /* 0x000fe40007ffe0ff */
[----:B------:R-:W-:Y:S01]  /*475c0*/  SHF.L.W.U32.HI R3, R10, 0x1b, R11 ;  /* 0x0000001b0a037819 */ /* 0x000fe20000010e0b */
[----:B------:R-:W-:Y:S01]  /*475d0*/  IMAD.MOV.U32 R10, RZ, RZ, 0x52dce729 ;  /* 0x52dce729ff0a7424 */ /* 0x000fe200078e00ff */
[----:B------:R-:W-:Y:S01]  /*475e0*/  IADD3 R13, P0, PT, R5, R12, RZ ;  /* 0x0000000c050d7210 */ /* 0x000fe20007f1e0ff */
[----:B------:R-:W-:Y:S01]  /*475f0*/  IMAD.MOV.U32 R11, RZ, RZ, 0x0 ;  /* 0x00000000ff0b7424 */ /* 0x000fe200078e00ff */
[----:B------:R-:W-:Y:S02]  /*47600*/  LOP3.LUT R5, R7, R14, RZ, 0x3c, !PT ;  /* 0x0000000e07057212 */ /* 0x000fe400078e3cff */
[----:B------:R-:W-:Y:S01]  /*47610*/  LOP3.LUT R0, R2, R12, RZ, 0x3c, !PT ;  /* 0x0000000c02007212 */ /* 0x000fe200078e3cff */
[----:B------:R-:W-:Y:S01]  /*47620*/  IMAD.WIDE.U32 R10, R13, 0x5, R10 ;  /* 0x000000050d0a7825 */ /* 0x000fe200078e000a */
[----:B------:R-:W-:-:S03]  /*47630*/  IADD3.X R14, PT, PT, R3, R14, RZ, P0, !PT ;  /* 0x0000000e030e7210 */ /* 0x000fc600007fe4ff */
[----:B------:R-:W-:Y:S01]  /*47640*/  HFMA2 R13, -RZ, RZ, 0, 0 ;  /* 0x00000000ff0d7431 */ /* 0x000fe200000001ff */
        /* <DEDUP_REMOVED lines=10> */
.L_x_1594:
[----:B------:R-:W-:Y:S05]  /*476f0*/  BSYNC.RECONVERGENT B0 ;  /* 0x0000000000007941 */ /* 0x000fea0003800200 */
.L_x_1593:
[----:B------:R-:W-:Y:S01]  /*47700*/  LOP3.LUT P0, R4, R8, 0xf, RZ, 0xc0, !PT ;  /* 0x0000000f08047812 */ /* 0x000fe2000780c0ff */
[----:B------:R-:W-:-:S12]  /*47710*/  BSSY.RECONVERGENT B0, `(.L_x_1600) ;  /* 0x0000091000007945 */ /* 0x000fd80003800200 */
[----:B------:R-:W-:Y:S05]  /*47720*/  @!P0 BRA `(.L_x_1601) ;  /* 0x00000008003c8947 */ /* 0x000fea0003800000 */
[----:B------:R-:W-:Y:S01]  /*47730*/  SHF.R.U32.HI R2, RZ, 0x4, R8 ;  /* 0x00000004ff027819 */ /* 0x000fe20000011608 */
[----:B------:R-:W-:Y:S01]  /*47740*/  BSSY.RECONVERGENT B1, `(.L_x_1602) ;  /* 0x000000e000017945 */ /* 0x000fe20003800200 */
[----:B------:R-:W-:Y:S02]  /*47750*/  LOP3.LUT R9, R9, 0xf, RZ, 0xc0, !PT ;  /* 0x0000000f09097812 */ /* 0x000fe400078ec0ff */
[----:B------:R-:W-:Y:S02]  /*47760*/  LOP3.LUT R2, R2, 0x7ffffff, RZ, 0xc0, !PT ;  /* 0x07ffffff02027812 */ /* 0x000fe400078ec0ff */
[----:B------:R-:W-:Y:S01]  /*47770*/  MOV R0, RZ ;  /* 0x000000ff00007202 */ /* 0x000fe20000000f00 */
[----:B------:R-:W-:Y:S02]  /*47780*/  IMAD.MOV R9, RZ, RZ, -R9 ;  /* 0x000000ffff097224 */ /* 0x000fe400078e0a09 */
[----:B------:R-:W-:-:S07]  /*47790*/  IMAD R5, R2, 0x10, R1 ;  /* 0x0000001002057824 */ /* 0x000fce00078e0201 */
.L_x_1603:
[----:B0-----:R-:W-:-:S06]  /*477a0*/  IMAD.IADD R2, R5, 0x1, R0 ;  /* 0x0000000105027824 */ /* 0x001fcc00078e0200 */
[----:B------:R-:W2:Y:S01]  /*477b0*/  LDL.U8 R2, [R2] ;  /* 0x0000000002027983 */ /* 0x000ea20000100000 */
[----:B------:R-:W-:Y:S01]  /*477c0*/  IADD3 R3, PT, PT, R1, R0, RZ ;  /* 0x0000000001037210 */ /* 0x000fe20007ffe0ff */
[----:B------:R-:W-:Y:S02]  /*477d0*/  VIADD R9, R9, 0x1 ;  /* 0x0000000109097836 */ /* 0x000fe40000000000 */
[----:B------:R-:W-:-:S03]  /*477e0*/  VIADD R0, R0, 0x1 ;  /* 0x0000000100007836 */ /* 0x000fc60000000000 */
[----:B------:R-:W-:Y:S01]  /*477f0*/  ISETP.NE.AND P0, PT, R9, RZ, PT ;  /* 0x000000ff0900720c */ /* 0x000fe20003f05270 */
[----:B--2---:R0:W-:-:S12]  /*47800*/  STL.U8 [R3+0x90], R2 ;  /* 0x0000900203007387 */ /* 0x0041d80000100000 */
[----:B------:R-:W-:Y:S05]  /*47810*/  @P0 BRA `(.L_x_1603) ;  /* 0xfffffffc00e00947 */ /* 0x000fea000383ffff */
[----:B------:R-:W-:Y:S05]  /*47820*/  BSYNC.RECONVERGENT B1 ;  /* 0x0000000000017941 */ /* 0x000fea0003800200 */
.L_x_1602:
        /* <DEDUP_REMOVED lines=14> */
.L_x_1607:
[----:B------:R-:W-:-:S13]  /*47910*/  ISETP.GT.AND P0, PT, R4, 0x5, PT ;  /* 0x000000050400780c */ /* 0x000fda0003f04270 */
[----:B------:R-:W-:Y:S05]  /*47920*/  @P0 BRA `(.L_x_1611) ;  /* 0x00000000000c0947 */ /* 0x000fea0003800000 */
[----:B------:R-:W-:-:S13]  /*47930*/  ISETP.NE.AND P0, PT, R4, 0x4, PT ;  /* 0x000000040400780c */ /* 0x000fda0003f05270 */
[----:B------:R-:W-:Y:S05]  /*47940*/  @!P0 BRA `(.L_x_1612) ;  /* 0x0000000400348947 */ /* 0x000fea0003800000 */
[----:B------:R-:W-:Y:S05]  /*47950*/  BRA `(.L_x_1613) ;  /* 0x0000000400287947 */ /* 0x000fea0003800000 */
.L_x_1611:
[----:B------:R-:W-:-:S13]  /*47960*/  ISETP.NE.AND P0, PT, R4, 0x6, PT ;  /* 0x000000060400780c */ /* 0x000fda0003f05270 */
[----:B------:R-:W-:Y:S05]  /*47970*/  @!P0 BRA `(.L_x_1614) ;  /* 0x0000000400148947 */ /* 0x000fea0003800000 */
[----:B------:R-:W-:Y:S05]  /*47980*/  BRA `(.L_x_1615) ;  /* 0x0000000400047947 */ /* 0x000fea0003800000 */
.L_x_1606:
        /* <DEDUP_REMOVED lines=10> */
.L_x_1619:
[----:B------:R-:W-:-:S13]  /*47a30*/  ISETP.NE.AND P0, PT, R4, 0xa, PT ;  /* 0x0000000a0400780c */ /* 0x000fda0003f05270 */
[----:B------:R-:W-:Y:S05]  /*47a40*/  @!P0 BRA `(.L_x_1622) ;  /* 0x0000000000708947 */ /* 0x000fea0003800000 */
[----:B------:R-:W-:Y:S05]  /*47a50*/  BRA `(.L_x_1623) ;  /* 0x00000000005c7947 */ /* 0x000fea0003800000 */
.L_x_1618:
        /* <DEDUP_REMOVED lines=8> */
.L_x_1626:
[----:B------:R-:W-:Y:S01]  /*47ae0*/  ISETP.NE.AND P0, PT, R4, 0xe, PT ;  /* 0x0000000e0400780c */ /* 0x000fe20003f05270 */
[----:B0-----:R-:W2:-:S12]  /*47af0*/  LDL.U8 R2, [R1+0x9d] ;  /* 0x00009d0001027983 */ /* 0x001e980000100000 */
[----:B------:R-:W3:Y:S01]  /*47b00*/  @P0 LDL.U8 R0, [R1+0x9e] ;  /* 0x00009e0001000983 */ /* 0x000ee20000100000 */
[----:B------:R-:W-:Y:S02]  /*47b10*/  @P0 IMAD.MOV.U32 R5, RZ, RZ, RZ ;  /* 0x000000ffff050224 */ /* 0x000fe400078e00ff */
[----:B--2---:R-:W-:Y:S01]  /*47b20*/  IMAD.SHL.U32 R2, R2, 0x100, RZ ;  /* 0x0000010002027824 */ /* 0x004fe200078e00ff */
[----:B---3--:R-:W-:-:S04]  /*47b30*/  @P0 SHF.L.U32 R7, R0, 0x10, RZ ;  /* 0x0000001000070819 */ /* 0x008fc800000006ff */
[----:B------:R-:W-:-:S07]  /*47b40*/  LOP3.LUT R7, R2, R7, RZ, 0x3c, !PT ;  /* 0x0000000702077212 */ /* 0x000fce00078e3cff */
.L_x_1628:
[----:B------:R-:W-:Y:S05]  /*47b50*/  BSYNC.RELIABLE B6 ;  /* 0x0000000000067941 */ /* 0x000fea0003800100 */
.L_x_1625:
[----:B------:R-:W2:Y:S02]  /*47b60*/  LDL.U8 R0, [R1+0x9c] ;  /* 0x00009c0001007983 */ /* 0x000ea40000100000 */
[----:B--2---:R-:W-:-:S07]  /*47b70*/  LOP3.LUT R7, R0, R7, RZ, 0x3c, !PT ;  /* 0x0000000700077212 */ /* 0x004fce00078e3cff */
.L_x_1627:
[----:B------:R-:W-:Y:S05]  /*47b80*/  BSYNC.RECONVERGENT B5 ;  /* 0x0000000000057941 */ /* 0x000fea0003800200 */
.L_x_1624:
[----:B0-----:R-:W2:Y:S02]  /*47b90*/  LDL.U8 R2, [R1+0x9b] ;  /* 0x00009b0001027983 */ /* 0x001ea40000100000 */
[----:B--2---:R-:W-:-:S03]  /*47ba0*/  IMAD.WIDE.U32 R2, R2, 0x1000000, RZ ;  /* 0x0100000002027825 */ /* 0x004fc600078e00ff */
[----:B------:R-:W-:Y:S02]  /*47bb0*/  LOP3.LUT R5, R2, R5, RZ, 0x3c, !PT ;  /* 0x0000000502057212 */ /* 0x000fe400078e3cff */
[----:B------:R-:W-:-:S07]  /*47bc0*/  LOP3.LUT R7, R3, R7, RZ, 0x3c, !PT ;  /* 0x0000000703077212 */ /* 0x000fce00078e3cff */
.L_x_1623:
[----:B0-----:R-:W2:Y:S02]  /*47bd0*/  LDL.U8 R2, [R1+0x9a] ;  /* 0x00009a0001027983 */ /* 0x001ea40000100000 */
[----:B--2---:R-:W-:-:S03]  /*47be0*/  IMAD.WIDE.U32 R2, R2, 0x10000, RZ ;  /* 0x0001000002027825 */ /* 0x004fc600078e00ff */
[----:B------:R-:W-:Y:S02]  /*47bf0*/  LOP3.LUT R5, R2, R5, RZ, 0x3c, !PT ;  /* 0x0000000502057212 */ /* 0x000fe400078e3cff */
[----:B------:R-:W-:-:S07]  /*47c00*/  LOP3.LUT R7, R3, R7, RZ, 0x3c, !PT ;  /* 0x0000000703077212 */ /* 0x000fce00078e3cff */
.L_x_1622:
[----:B0-----:R-:W2:Y:S02]  /*47c10*/  LDL.U8 R2, [R1+0x99] ;  /* 0x0000990001027983 */ /* 0x001ea40000100000 */
[----:B--2---:R-:W-:-:S03]  /*47c20*/  IMAD.WIDE.U32 R2, R2, 0x100, RZ ;  /* 0x0000010002027825 */ /* 0x004fc600078e00ff */
[----:B------:R-:W-:Y:S02]  /*47c30*/  LOP3.LUT R5, R2, R5, RZ, 0x3c, !PT ;  /* 0x0000000502057212 */ /* 0x000fe400078e3cff */
[----:B------:R-:W-:-:S07]  /*47c40*/  LOP3.LUT R7, R3, R7, RZ, 0x3c, !PT ;  /* 0x0000000703077212 */ /* 0x000fce00078e3cff */
.L_x_1621:
[----:B------:R-:W-:Y:S05]  /*47c50*/  BSYNC.RELIABLE B4 ;  /* 0x0000000000047941 */ /* 0x000fea0003800100 */
.L_x_1617:
[----:B------:R-:W2:Y:S01]  /*47c60*/  LDL.U8 R0, [R1+0x98] ;  /* 0x0000980001007983 */ /* 0x000ea20000100000 */
[----:B------:R-:W-:Y:S01]  /*47c70*/  IMAD R7, R7, 0x2745937f, RZ ;  /* 0x2745937f07077824 */ /* 0x000fe200078e02ff */
[----:B--2---:R-:W-:-:S05]  /*47c80*/  LOP3.LUT R0, R5, R0, RZ, 0x3c, !PT ;  /* 0x0000000005007212 */ /* 0x004fca00078e3cff */
[C---:B------:R-:W-:Y:S02]  /*47c90*/  IMAD R7, R0.reuse, 0x4cf5ad43, R7 ;  /* 0x4cf5ad4300077824 */ /* 0x040fe400078e0207 */
[----:B------:R-:W-:-:S04]  /*47ca0*/  IMAD.WIDE.U32 R4, R0, 0x2745937f, RZ ;  /* 0x2745937f00047825 */ /* 0x000fc800078e00ff */
[----:B0-----:R-:W-:Y:S02]  /*47cb0*/  IMAD.IADD R2, R5, 0x1, R7 ;  /* 0x0000000105027824 */ /* 0x001fe400078e0207 */
        /* <DEDUP_REMOVED lines=10> */
.L_x_1620:
[----:B------:R-:W-:Y:S05]  /*47d60*/  BSYNC.RECONVERGENT B3 ;  /* 0x0000000000037941 */ /* 0x000fea0003800200 */
.L_x_1616:
[----:B------:R-:W2:Y:S01]  /*47d70*/  LDL.U8 R7, [R1+0x97] ;  /* 0x0000970001077983 */ /* 0x000ea20000100000 */
[----:B------:R-:W-:Y:S02]  /*47d80*/  IMAD.MOV.U32 R5, RZ, RZ, RZ ;  /* 0x000000ffff057224 */ /* 0x000fe400078e00ff */
[----:B--2---:R-:W-:-:S07]  /*47d90*/  IMAD.SHL.U32 R7, R7, 0x1000000, RZ ;  /* 0x0100000007077824 */ /* 0x004fce00078e00ff */
.L_x_1615:
[----:B------:R-:W2:Y:S02]  /*47da0*/  LDL.U8 R0, [R1+0x96] ;  /* 0x0000960001007983 */ /* 0x000ea40000100000 */
[----:B--2---:R-:W-:-:S04]  /*47db0*/  SHF.L.U32 R0, R0, 0x10, RZ ;  /* 0x0000001000007819 */ /* 0x004fc800000006ff */
[----:B------:R-:W-:-:S07]  /*47dc0*/  LOP3.LUT R7, R0, R7, RZ, 0x3c, !PT ;  /* 0x0000000700077212 */ /* 0x000fce00078e3cff */
.L_x_1614:
[----:B------:R-:W2:Y:S02]  /*47dd0*/  LDL.U8 R0, [R1+0x95] ;  /* 0x0000950001007983 */ /* 0x000ea40000100000 */
[----:B--2---:R-:W-:-:S05]  /*47de0*/  IMAD.SHL.U32 R0, R0, 0x100, RZ ;  /* 0x0000010000007824 */ /* 0x004fca00078e00ff */
[----:B------:R-:W-:-:S07]  /*47df0*/  LOP3.LUT R7, R0, R7, RZ, 0x3c, !PT ;  /* 0x0000000700077212 */ /* 0x000fce00078e3cff */
.L_x_1613:
[----:B------:R-:W2:Y:S02]  /*47e00*/  LDL.U8 R0, [R1+0x94] ;  /* 0x0000940001007983 */ /* 0x000ea40000100000 */
[----:B--2---:R-:W-:-:S07]  /*47e10*/  LOP3.LUT R7, R0, R7, RZ, 0x3c, !PT ;  /* 0x0000000700077212 */ /* 0x004fce00078e3cff */
.L_x_1612:
[----:B0-----:R-:W2:Y:S02]  /*47e20*/  LDL.U8 R2, [R1+0x93] ;  /* 0x0000930001027983 */ /* 0x001ea40000100000 */
[----:B--2---:R-:W-:-:S03]  /*47e30*/  IMAD.WIDE.U32 R2, R2, 0x1000000, RZ ;  /* 0x0100000002027825 */ /* 0x004fc600078e00ff */
[----:B------:R-:W-:Y:S02]  /*47e40*/  LOP3.LUT R5, R2, R5, RZ, 0x3c, !PT ;  /* 0x0000000502057212 */ /* 0x000fe400078e3cff */
[----:B------:R-:W-:-:S07]  /*47e50*/  LOP3.LUT R7, R3, R7, RZ, 0x3c, !PT ;  /* 0x0000000703077212 */ /* 0x000fce00078e3cff */
.L_x_1610:
[----:B0-----:R-:W2:Y:S02]  /*47e60*/  LDL.U8 R2, [R1+0x92] ;  /* 0x0000920001027983 */ /* 0x001ea40000100000 */
[----:B--2---:R-:W-:-:S03]  /*47e70*/  IMAD.WIDE.U32 R2, R2, 0x10000, RZ ;  /* 0x0001000002027825 */ /* 0x004fc600078e00ff */
[----:B------:R-:W-:Y:S02]  /*47e80*/  LOP3.LUT R5, R2, R5, RZ, 0x3c, !PT ;  /* 0x0000000502057212 */ /* 0x000fe400078e3cff */
[----:B------:R-:W-:-:S07]  /*47e90*/  LOP3.LUT R7, R3, R7, RZ, 0x3c, !PT ;  /* 0x0000000703077212 */ /* 0x000fce00078e3cff */
.L_x_1609:
[----:B------:R-:W-:Y:S05]  /*47ea0*/  BSYNC.RELIABLE B2 ;  /* 0x0000000000027941 */ /* 0x000fea0003800100 */
.L_x_1605:
[----:B0-----:R-:W2:Y:S02]  /*47eb0*/  LDL.U8 R2, [R1+0x91] ;  /* 0x0000910001027983 */ /* 0x001ea40000100000 */
[----:B--2---:R-:W-:-:S03]  /*47ec0*/  IMAD.WIDE.U32 R2, R2, 0x100, RZ ;  /* 0x0000010002027825 */ /* 0x004fc600078e00ff */
[----:B------:R-:W-:Y:S02]  /*47ed0*/  LOP3.LUT R5, R2, R5, RZ, 0x3c, !PT ;  /* 0x0000000502057212 */ /* 0x000fe400078e3cff */
[----:B------:R-:W-:-:S07]  /*47ee0*/  LOP3.LUT R7, R3, R7, RZ, 0x3c, !PT ;  /* 0x0000000703077212 */ /* 0x000fce00078e3cff */
.L_x_1608:
[----:B------:R-:W-:Y:S05]  /*47ef0*/  BSYNC.RECONVERGENT B1 ;  /* 0x0000000000017941 */ /* 0x000fea0003800200 */
.L_x_1604:
        /* <DEDUP_REMOVED lines=18> */
.L_x_1601:
[----:B------:R-:W-:Y:S05]  /*48020*/  BSYNC.RECONVERGENT B0 ;  /* 0x0000000000007941 */ /* 0x000fea0003800200 */
.L_x_1600:
[----:B------:R-:W-:Y:S05]  /*48030*/  WARPSYNC.ALL ;  /* 0x0000000000007948 */ /* 0x000fea0003800000 */
[-C--:B------:R-:W-:Y:S02]  /*48040*/  LOP3.LUT R5, R10, R8.reuse, RZ, 0x3c, !PT ;  /* 0x000000080a057212 */ /* 0x080fe400078e3cff */
[----:B------:R-:W-:-:S04]  /*48050*/  LOP3.LUT R8, R12, R8, RZ, 0x3c, !PT ;  /* 0x000000080c087212 */ /* 0x000fc800078e3cff */
[----:B------:R-:W-:-:S04]  /*48060*/  IADD3 R5, P0, PT, R8, R5, RZ ;  /* 0x0000000508057210 */ /* 0x000fc80007f1e0ff */
[----:B------:R-:W-:Y:S02]  /*48070*/  IADD3.X R11, PT, PT, R11, R14, RZ, P0, !PT ;  /* 0x0000000e0b0b7210 */ /* 0x000fe400007fe4ff */
[----:B------:R-:W-:Y:S02]  /*48080*/  IADD3 R3, P0, PT, R5, R8, RZ ;  /* 0x0000000805037210 */ /* 0x000fe40007f1e0ff */
[----:B------:R-:W-:-:S03]  /*48090*/  SHF.R.U32.HI R2, RZ, 0x1, R11 ;  /* 0x00000001ff027819 */ /* 0x000fc6000001160b */
[----:B------:R-:W-:Y:S01]  /*480a0*/  IMAD.X R14, R14, 0x1, R11, P0 ;  /* 0x000000010e0e7824 */ /* 0x000fe200000e060b */
[----:B------:R-:W-:Y:S01]  /*480b0*/  LOP3.LUT R2, R2, R5, RZ, 0x3c, !PT ;  /* 0x0000000502027212 */ /* 0x000fe200078e3cff */
[----:B------:R-:W-:Y:S02]  /*480c0*/  IMAD R11, R11, -0x12aa7333, RZ ;  /* 0xed558ccd0b0b7824 */ /* 0x000fe400078e02ff */
[----:B------:R-:W-:Y:S01]  /*480d0*/  IMAD R5, R14, -0x12aa7333, RZ ;  /* 0xed558ccd0e057824 */ /* 0x000fe200078e02ff */
[----:B------:R-:W-:Y:S01]  /*480e0*/  SHF.R.U32.HI R4, RZ, 0x1, R14 ;  /* 0x00000001ff047819 */ /* 0x000fe2000001160e */
[----:B------:R-:W-:-:S03]  /*480f0*/  IMAD R11, R2, -0xae5029, R11 ;  /* 0xff51afd7020b7824 */ /* 0x000fc600078e020b */
        /* <DEDUP_REMOVED lines=22> */
[----:B------:R-:W-:Y:S02]  /*48260*/  LOP3.LUT R5, R5, R4, RZ, 0x3c, !PT ;  /* 0x0000000405057212 */ /* 0x000fe400078e3cff */
[----:B0-----:R-:W-:Y:S02]  /*48270*/  ISETP.GE.AND P1, PT, R6, 0x1, PT ;  /* 0x000000010600780c */ /* 0x001fe40003f26270 */
[----:B------:R-:W-:-:S04]  /*48280*/  IADD3 R2, P0, PT, R5, R2, RZ ;  /* 0x0000000205027210 */ /* 0x000fc80007f1e0ff */
[----:B------:R-:W-:Y:S02]  /*48290*/  IADD3.X R3, PT, PT, R7, R0, RZ, P0, !PT ;  /* 0x0000000007037210 */ /* 0x000fe400007fe4ff */
[----:B------:R-:W-:-:S03]  /*482a0*/  IADD3 R4, P0, PT, R2, R5, RZ ;  /* 0x0000000502047210 */ /* 0x000fc60007f1e0ff */
[----:B------:R0:W-:Y:S02]  /*482b0*/  STG.E.64 desc[UR8][R40.64], R2 ;  /* 0x0000000228007986 */ /* 0x0001e4000c101b08 */
[----:B------:R-:W-:-:S05]  /*482c0*/  IMAD.X R5, R3, 0x1, R7, P0 ;  /* 0x0000000103057824 */ /* 0x000fca00000e0607 */
[----:B------:R0:W-:Y:S01]  /*482d0*/  STG.E.64 desc[UR8][R40.64+0x40], R4 ;  /* 0x0000400428007986 */ /* 0x0001e2000c101b08 */
[----:B------:R-:W-:Y:S05]  /*482e0*/  @!P1 EXIT ;  /* 0x000000000000994d */ /* 0x000fea0003800000 */
[----:B------:R-:W1:Y:S01]  /*482f0*/  LDCU UR4, c[0x0][0x3b8] ;  /* 0x00007700ff0477ac */ /* 0x000e620008000800 */
[----:B------:R-:W-:Y:S01]  /*48300*/  VIADD R0, R6, 0xffffffff ;  /* 0xffffffff06007836 */ /* 0x000fe20000000000 */
[----:B0-----:R-:W-:-:S04]  /*48310*/  MOV R3, RZ ;  /* 0x000000ff00037202 */ /* 0x001fc80000000f00 */
[----:B------:R-:W-:Y:S02]  /*48320*/  ISETP.GE.U32.AND P0, PT, R0, 0x7, PT ;  /* 0x000000070000780c */ /* 0x000fe40003f06070 */
[----:B------:R-:W-:Y:S01]  /*48330*/  LOP3.LUT R0, R6, 0x7, RZ, 0xc0, !PT ;  /* 0x0000000706007812 */ /* 0x000fe200078ec0ff */
[----:B-1----:R-:W-:-:S10]  /*48340*/  USHF.R.S32.HI UR5, URZ, 0x1f, UR4 ;  /* 0x0000001fff057899 */ /* 0x002fd40008011404 */
[----:B------:R-:W-:Y:S05]  /*48350*/  @!P0 BRA `(.L_x_1629) ;  /* 0x0000001000e08947 */ /* 0x000fea0003800000 */
[----:B------:R-:W-:Y:S01]  /*48360*/  LOP3.LUT R3, R6, 0x7ffffff8, RZ, 0xc0, !PT ;  /* 0x7ffffff806037812 */ /* 0x000fe200078ec0ff */
[----:B------:R-:W0:Y:S04]  /*48370*/  LDCU UR7, c[0x0][0x3b8] ;  /* 0x00007700ff0777ac */ /* 0x000e280008000800 */
[----:B------:R-:W-:Y:S01]  /*48380*/  IMAD.MOV R2, RZ, RZ, -R3 ;  /* 0x000000ffff027224 */ /* 0x000fe200078e0a03 */
[----:B------:R-:W1:Y:S01]  /*48390*/  LDCU.64 UR12, c[0x0][0x390] ;  /* 0x00007200ff0c77ac */ /* 0x000e620008000a00 */
[----:B------:R-:W-:-:S05]  /*483a0*/  UMOV UR6, 0x3 ;  /* 0x0000000300067882 */ /* 0x000fca0000000000 */
.L_x_1654:
[----:B--2---:R-:W2:Y:S04]  /*483b0*/  LDG.E.64 R4, desc[UR8][R40.64] ;  /* 0x0000000828047981 */ /* 0x004ea8000c1e1b00 */
[----:B------:R-:W2:Y:S01]  /*483c0*/  LDG.E.64 R6, desc[UR8][R40.64+0x40] ;  /* 0x0000400828067981 */ /* 0x000ea2000c1e1b00 */
[----:B------:R-:W-:Y:S01]  /*483d0*/  UIADD3 UR4, UPT, UPT, UR6, -0x3, URZ ;  /* 0xfffffffd06047890 */ /* 0x000fe2000fffe0ff */
[----:B------:R-:W-:Y:S01]  /*483e0*/  IADD3 R2, PT, PT, R2, 0x8, RZ ;  /* 0x0000000802027810 */ /* 0x000fe20007ffe0ff */
[----:B------:R-:W-:Y:S02]  /*483f0*/  BSSY.RECONVERGENT B0, `(.L_x_1630) ;  /* 0x000001f000007945 */ /* 0x000fe40003800200 */
[----:B------:R-:W-:Y:S01]  /*48400*/  ULOP3.LUT UR4, UR4, 0xf8, URZ, 0xc0, !UPT ;  /* 0x000000f804047892 */ /* 0x000fe2000f8ec0ff */
[----:B------:R-:W-:-:S05]  /*48410*/  ISETP.NE.AND P2, PT, R2, RZ, PT ;  /* 0x000000ff0200720c */ /* 0x000fca0003f45270 */
[----:B--2---:R-:W-:-:S04]  /*48420*/  IMAD.WIDE.U32 R16, R6, UR4, R4 ;  /* 0x0000000406107c25 */ /* 0x004fc8000f8e0004 */
[----:B------:R-:W-:-:S04]  /*48430*/  IMAD R7, R7, UR4, RZ ;  /* 0x0000000407077c24 */ /* 0x000fc8000f8e02ff */
[----:B------:R-:W-:-:S05]  /*48440*/  IMAD.IADD R13, R17, 0x1, R7 ;  /* 0x00000001110d7824 */ /* 0x000fca00078e0207 */
[----:B------:R-:W-:-:S04]  /*48450*/  LOP3.LUT R4, R13, UR5, RZ, 0xfc, !PT ;  /* 0x000000050d047c12 */ /* 0x000fc8000f8efcff */
[----:B------:R-:W-:-:S13]  /*48460*/  ISETP.NE.U32.AND P0, PT, R4, RZ, PT ;  /* 0x000000ff0400720c */ /* 0x000fda0003f05070 */
[----:B------:R-:W-:Y:S05]  /*48470*/  @P0 BRA `(.L_x_1631) ;  /* 0x00000000004c0947 */ /* 0x000fea0003800000 */
[----:B0-----:R-:W0:Y:S01]  /*48480*/  I2F.U32.RP R6, UR7 ;  /* 0x0000000700067d06 */ /* 0x001e220008209000 */
[----:B------:R-:W-:Y:S01]  /*48490*/  HFMA2 R4, -RZ, RZ, 0, 0 ;  /* 0x00000000ff047431 */ /* 0x000fe200000001ff */
[----:B------:R-:W-:Y:S01]  /*484a0*/  ISETP.NE.U32.AND P1, PT, RZ, UR7, PT ;  /* 0x00000007ff007c0c */ /* 0x000fe2000bf25070 */
[----:B------:R-:W-:-:S05]  /*484b0*/  IMAD.MOV.U32 R17, RZ, RZ, RZ ;  /* 0x000000ffff117224 */ /* 0x000fca00078e00ff */
        /* <DEDUP_REMOVED lines=15> */
.L_x_1631:
[----:B------:R-:W-:Y:S01]  /*485b0*/  IMAD.U32 R7, RZ, RZ, UR5 ;  /* 0x00000005ff077e24 */ /* 0x000fe2000f8e00ff */
[----:B------:R-:W-:-:S07]  /*485c0*/  MOV R12, 0x485e0 ;  /* 0x000485e0000c7802 */ /* 0x000fce0000000f00 */
[----:B01----:R-:W-:Y:S05]  /*485d0*/  CALL.REL.NOINC `($__internal_4_$__cuda_sm20_rem_u64) ;  /* 0x0000002000d87944 */ /* 0x003fea0003c00000 */
.L_x_1632:
[----:B-1----:R-:W-:Y:S05]  /*485e0*/  BSYNC.RECONVERGENT B0 ;  /* 0x0000000000007941 */ /* 0x002fea0003800200 */
.L_x_1630:
[----:B------:R-:W-:Y:S02]  /*485f0*/  IADD3 R8, P0, PT, R16, UR12, RZ ;  /* 0x0000000c10087c10 */ /* 0x000fe4000ff1e0ff */
[----:B------:R-:W-:Y:S02]  /*48600*/  MOV R5, 0x1 ;  /* 0x0000000100057802 */ /* 0x000fe40000000f00 */
[----:B------:R-:W-:-:S05]  /*48610*/  IADD3.X R9, PT, PT, R17, UR13, RZ, P0, !PT ;  /* 0x0000000d11097c10 */ /* 0x000fca00087fe4ff */
        /* <DEDUP_REMOVED lines=13> */
[----:B------:R-:W-:Y:S01]  /*486f0*/  IMAD.MOV.U32 R4, RZ, RZ, RZ ;  /* 0x000000ffff047224 */ /* 0x000fe200078e00ff */
[----:B------:R-:W-:Y:S01]  /*48700*/  ISETP.NE.U32.AND P1, PT, RZ, UR7, PT ;  /* 0x00000007ff007c0c */ /* 0x000fe2000bf25070 */
[----:B------:R-:W-:-:S05]  /*48710*/  IMAD.MOV.U32 R17, RZ, RZ, RZ ;  /* 0x000000ffff117224 */ /* 0x000fca00078e00ff */
        /* <DEDUP_REMOVED lines=15> */
.L_x_1634:
[----:B------:R-:W-:Y:S02]  /*48810*/  MOV R7, UR5 ;  /* 0x0000000500077c02 */ /* 0x000fe40008000f00 */
[----:B------:R-:W-:-:S07]  /*48820*/  MOV R12, 0x48840 ;  /* 0x00048840000c7802 */ /* 0x000fce0000000f00 */
[----:B------:R-:W-:Y:S05]  /*48830*/  CALL.REL.NOINC `($__internal_4_$__cuda_sm20_rem_u64) ;  /* 0x0000002000407944 */ /* 0x000fea0003c00000 */
.L_x_1635:
[----:B------:R-:W-:Y:S05]  /*48840*/  BSYNC.RECONVERGENT B0 ;  /* 0x0000000000007941 */ /* 0x000fea0003800200 */
.L_x_1633:
[----:B------:R-:W-:Y:S01]  /*48850*/  IADD3 R8, P0, PT, R16, UR12, RZ ;  /* 0x0000000c10087c10 */ /* 0x000fe2000ff1e0ff */
[----:B------:R-:W-:-:S03]  /*48860*/  IMAD.MOV.U32 R5, RZ, RZ, 0x1 ;  /* 0x00000001ff057424 */ /* 0x000fc600078e00ff */
        /* <DEDUP_REMOVED lines=16> */
[----:B------:R-:W-:-:S05]  /*48970*/  HFMA2 R17, -RZ, RZ, 0, 0 ;  /* 0x00000000ff117431 */ /* 0x000fca00000001ff */
        /* <DEDUP_REMOVED lines=15> */
.L_x_1637:
[----:B------:R-:W-:Y:S01]  /*48a70*/  IMAD.U32 R7, RZ, RZ, UR5 ;  /* 0x00000005ff077e24 */ /* 0x000fe2000f8e00ff */
[----:B------:R-:W-:-:S07]  /*48a80*/  MOV R12, 0x48aa0 ;  /* 0x00048aa0000c7802 */ /* 0x000fce0000000f00 */
[----:B------:R-:W-:Y:S05]  /*48a90*/  CALL.REL.NOINC `($__internal_4_$__cuda_sm20_rem_u64) ;  /* 0x0000001c00a87944 */ /* 0x000fea0003c00000 */
.L_x_1638:
[----:B------:R-:W-:Y:S05]  /*48aa0*/  BSYNC.RECONVERGENT B0 ;  /* 0x0000000000007941 */ /* 0x000fea0003800200 */
.L_x_1636:
[----:B------:R-:W-:Y:S01]  /*48ab0*/  IADD3 R8, P0, PT, R16, UR12, RZ ;  /* 0x0000000c10087c10 */ /* 0x000fe2000ff1e0ff */
[----:B------:R-:W-:-:S03]  /*48ac0*/  IMAD.MOV.U32 R5, RZ, RZ, 0x1 ;  /* 0x00000001ff057424 */ /* 0x000fc600078e00ff */
[----:B------:R-:W-:-:S05]  /*48ad0*/  IADD3.X R9, PT, PT, R17, UR13, RZ, P0, !PT ;  /* 0x0000000d11097c10 */ /* 0x000fca00087fe4ff */
[----:B------:R0:W-:Y:S04]  /*48ae0*/  STG.E.U8 desc[UR8][R8.64], R5 ;  /* 0x0000000508007986 */ /* 0x0001e8000c101108 */
[----:B------:R-:W2:Y:S04]  /*48af0*/  LDG.E.64 R6, desc[UR8][R40.64+0x40] ;  /* 0x0000400828067981 */ /* 0x000ea8000c1e1b00 */
[----:B0-----:R-:W3:Y:S01]  /*48b00*/  LDG.E.64 R4, desc[UR8][R40.64] ;  /* 0x0000000828047981 */ /* 0x001ee2000c1e1b00 */
[----:B------:R-:W-:Y:S01]  /*48b10*/  ULOP3.LUT UR4, UR6, 0xfb, URZ, 0xc0, !UPT ;  /* 0x000000fb06047892 */ /* 0x000fe2000f8ec0ff */
[----:B------:R-:W-:Y:S05]  /*48b20*/  BSSY.RECONVERGENT B0, `(.L_x_1639) ;  /* 0x000001d000007945 */ /* 0x000fea0003800200 */
[----:B--2---:R-:W-:-:S02]  /*48b30*/  IMAD R7, R7, UR4, RZ ;  /* 0x0000000407077c24 */ /* 0x004fc4000f8e02ff */
[----:B---3--:R-:W-:-:S05]  /*48b40*/  IMAD.WIDE.U32 R16, R6, UR4, R4 ;  /* 0x0000000406107c25 */ /* 0x008fca000f8e0004 */
[----:B------:R-:W-:-:S04]  /*48b50*/  IADD3 R13, PT, PT, R17, R7, RZ ;  /* 0x00000007110d7210 */ /* 0x000fc80007ffe0ff */
[----:B------:R-:W-:-:S04]  /*48b60*/  LOP3.LUT R4, R13, UR5, RZ, 0xfc, !PT ;  /* 0x000000050d047c12 */ /* 0x000fc8000f8efcff */
[----:B------:R-:W-:-:S13]  /*48b70*/  ISETP.NE.U32.AND P0, PT, R4, RZ, PT ;  /* 0x000000ff0400720c */ /* 0x000fda0003f05070 */
[----:B------:R-:W-:Y:S05]  /*48b80*/  @P0 BRA `(.L_x_1640) ;  /* 0x00000000004c0947 */ /* 0x000fea0003800000 */
[----:B------:R-:W0:Y:S01]  /*48b90*/  I2F.U32.RP R6, UR7 ;  /* 0x0000000700067d06 */ /* 0x000e220008209000 */
[----:B------:R-:W-:Y:S01]  /*48ba0*/  MOV R4, RZ ;  /* 0x000000ff00047202 */ /* 0x000fe20000000f00 */
[----:B------:R-:W-:Y:S01]  /*48bb0*/  IMAD.MOV.U32 R17, RZ, RZ, RZ ;  /* 0x000000ffff117224 */ /* 0x000fe200078e00ff */
[----:B------:R-:W-:-:S05]  /*48bc0*/  ISETP.NE.U32.AND P1, PT, RZ, UR7, PT ;  /* 0x00000007ff007c0c */ /* 0x000fca000bf25070 */
        /* <DEDUP_REMOVED lines=15> */
.L_x_1640:
[----:B------:R-:W-:Y:S01]  /*48cc0*/  IMAD.U32 R7, RZ, RZ, UR5 ;  /* 0x00000005ff077e24 */ /* 0x000fe2000f8e00ff */
[----:B------:R-:W-:-:S07]  /*48cd0*/  MOV R12, 0x48cf0 ;  /* 0x00048cf0000c7802 */ /* 0x000fce0000000f00 */
[----:B------:R-:W-:Y:S05]  /*48ce0*/  CALL.REL.NOINC `($__internal_4_$__cuda_sm20_rem_u64) ;  /* 0x0000001c00147944 */ /* 0x000fea0003c00000 */
.L_x_1641:
[----:B------:R-:W-:Y:S05]  /*48cf0*/  BSYNC.RECONVERGENT B0 ;  /* 0x0000000000007941 */ /* 0x000fea0003800200 */
.L_x_1639:
        /* <DEDUP_REMOVED lines=34> */
.L_x_1643:
[----:B------:R-:W-:Y:S02]  /*48f20*/  MOV R7, UR5 ;  /* 0x0000000500077c02 */ /* 0x000fe40008000f00 */
[----:B------:R-:W-:-:S07]  /*48f30*/  MOV R12, 0x48f50 ;  /* 0x00048f50000c7802 */ /* 0x000fce0000000f00 */
[----:B------:R-:W-:Y:S05]  /*48f40*/  CALL.REL.NOINC `($__internal_4_$__cuda_sm20_rem_u64) ;  /* 0x00000018007c7944 */ /* 0x000fea0003c00000 */
.L_x_1644:
[----:B------:R-:W-:Y:S05]  /*48f50*/  BSYNC.RECONVERGENT B0 ;  /* 0x0000000000007941 */ /* 0x000fea0003800200 */
.L_x_1642:
        /* <DEDUP_REMOVED lines=17> */
[----:B------:R-:W-:Y:S02]  /*49070*/  ISETP.NE.U32.AND P1, PT, RZ, UR7, PT ;  /* 0x00000007ff007c0c */ /* 0x000fe4000bf25070 */
[----:B------:R-:W-:-:S04]  /*49080*/  MOV R17, RZ ;  /* 0x000000ff00117202 */ /* 0x000fc80000000f00 */
        /* <DEDUP_REMOVED lines=15> */
.L_x_1646:
[----:B------:R-:W-:Y:S01]  /*49180*/  IMAD.U32 R7, RZ, RZ, UR5 ;  /* 0x00000005ff077e24 */ /* 0x000fe2000f8e00ff */
[----:B------:R-:W-:-:S07]  /*49190*/  MOV R12, 0x491b0 ;  /* 0x000491b0000c7802 */ /* 0x000fce0000000f00 */
[----:B------:R-:W-:Y:S05]  /*491a0*/  CALL.REL.NOINC `($__internal_4_$__cuda_sm20_rem_u64) ;  /* 0x0000001400e47944 */ /* 0x000fea0003c00000 */
.L_x_1647:
[----:B------:R-:W-:Y:S05]  /*491b0*/  BSYNC.RECONVERGENT B0 ;  /* 0x0000000000007941 */ /* 0x000fea0003800200 */
.L_x_1645:
        /* <DEDUP_REMOVED lines=34> */
.L_x_1649:
[----:B------:R-:W-:Y:S01]  /*493e0*/  IMAD.U32 R7, RZ, RZ, UR5 ;  /* 0x00000005ff077e24 */ /* 0x000fe2000f8e00ff */
[----:B------:R-:W-:-:S07]  /*493f0*/  MOV R12, 0x49410 ;  /* 0x00049410000c7802 */ /* 0x000fce0000000f00 */
[----:B------:R-:W-:Y:S05]  /*49400*/  CALL.REL.NOINC `($__internal_4_$__cuda_sm20_rem_u64) ;  /* 0x00000014004c7944 */ /* 0x000fea0003c00000 */
.L_x_1650:
[----:B------:R-:W-:Y:S05]  /*49410*/  BSYNC.RECONVERGENT B0 ;  /* 0x0000000000007941 */ /* 0x000fea0003800200 */
.L_x_1648:
        /* <DEDUP_REMOVED lines=34> */
.L_x_1652:
[----:B------:R-:W-:Y:S02]  /*49640*/  MOV R7, UR5 ;  /* 0x0000000500077c02 */ /* 0x000fe40008000f00 */
[----:B------:R-:W-:-:S07]  /*49650*/  MOV R12, 0x49670 ;  /* 0x00049670000c7802 */ /* 0x000fce0000000f00 */
[----:B------:R-:W-:Y:S05]  /*49660*/  CALL.REL.NOINC `($__internal_4_$__cuda_sm20_rem_u64) ;  /* 0x0000001000b47944 */ /* 0x000fea0003c00000 */
.L_x_1653:
[----:B------:R-:W-:Y:S05]  /*49670*/  BSYNC.RECONVERGENT B0 ;  /* 0x0000000000007941 */ /* 0x000fea0003800200 */
.L_x_1651:
[----:B------:R-:W-:Y:S01]  /*49680*/  IADD3 R4, P0, PT, R16, UR12, RZ ;  /* 0x0000000c10047c10 */ /* 0x000fe2000ff1e0ff */
[----:B------:R-:W-:Y:S01]  /*49690*/  IMAD.MOV.U32 R6, RZ, RZ, 0x1 ;  /* 0x00000001ff067424 */ /* 0x000fe200078e00ff */
[----:B------:R-:W-:Y:S02]  /*496a0*/  UIADD3 UR6, UPT, UPT, UR6, 0x8, URZ ;  /* 0x0000000806067890 */ /* 0x000fe4000fffe0ff */
[----:B------:R-:W-:-:S05]  /*496b0*/  IADD3.X R5, PT, PT, R17, UR13, RZ, P0, !PT ;  /* 0x0000000d11057c10 */ /* 0x000fca00087fe4ff */
[----:B------:R2:W-:Y:S01]  /*496c0*/  STG.E.U8 desc[UR8][R4.64], R6 ;  /* 0x0000000604007986 */ /* 0x0005e2000c101108 */
[----:B------:R-:W-:Y:S05]  /*496d0*/  @P2 BRA `(.L_x_1654) ;  /* 0xffffffec00342947 */ /* 0x000fea000383ffff */
.L_x_1629:
[----:B------:R-:W-:-:S13]  /*496e0*/  ISETP.NE.AND P0, PT, R0, RZ, PT ;  /* 0x000000ff0000720c */ /* 0x000fda0003f05270 */
[----:B------:R-:W-:Y:S05]  /*496f0*/  @!P0 EXIT ;  /* 0x000000000000894d */ /* 0x000fea0003800000 */
[----:B------:R-:W0:Y:S01]  /*49700*/  LDCU UR4, c[0x0][0x3b4] ;  /* 0x00007680ff0477ac */ /* 0x000e220008000800 */
[----:B------:R-:W-:Y:S01]  /*49710*/  ISETP.GE.U32.AND P0, PT, R0, 0x4, PT ;  /* 0x000000040000780c */ /* 0x000fe20003f06070 */
[----:B0-----:R-:W-:-:S12]  /*49720*/  ULOP3.LUT UR4, UR4, 0x3, URZ, 0xc0, !UPT ;  /* 0x0000000304047892 */ /* 0x001fd8000f8ec0ff */
[----:B------:R-:W-:Y:S05]  /*49730*/  @!P0 BRA `(.L_x_1655) ;  /* 0x0000000800808947 */ /* 0x000fea0003800000 */
[----:B--2---:R-:W2:Y:S04]  /*49740*/  LDG.E.64 R4, desc[UR8][R40.64] ;  /* 0x0000000828047981 */ /* 0x004ea8000c1e1b00 */
        /* <DEDUP_REMOVED lines=29> */
.L_x_1657:
[----:B------:R-:W-:Y:S01]  /*49920*/  IMAD.U32 R7, RZ, RZ, UR5 ;  /* 0x00000005ff077e24 */ /* 0x000fe2000f8e00ff */
[----:B------:R-:W-:-:S07]  /*49930*/  MOV R12, 0x49950 ;  /* 0x00049950000c7802 */ /* 0x000fce0000000f00 */
[----:B------:R-:W-:Y:S05]  /*49940*/  CALL.REL.NOINC `($__internal_4_$__cuda_sm20_rem_u64) ;  /* 0x0000000c00fc7944 */ /* 0x000fea0003c00000 */
.L_x_1658:
[----:B------:R-:W-:Y:S05]  /*49950*/  BSYNC.RECONVERGENT B0 ;  /* 0x0000000000007941 */ /* 0x000fea0003800200 */
.L_x_1656:
        /* <DEDUP_REMOVED lines=13> */
[----:B------:R-:W-:-:S04]  /*49a30*/  LOP3.LUT R0, R13, UR5, RZ, 0xfc, !PT ;  /* 0x000000050d007c12 */ /* 0x000fc8000f8efcff */
        /* <DEDUP_REMOVED lines=22> */
.L_x_1660:
[----:B------:R-:W-:Y:S02]  /*49ba0*/  MOV R7, UR5 ;  /* 0x0000000500077c02 */ /* 0x000fe40008000f00 */
[----:B------:R-:W-:-:S07]  /*49bb0*/  MOV R12, 0x49bd0 ;  /* 0x00049bd0000c7802 */ /* 0x000fce0000000f00 */
[----:B------:R-:W-:Y:S05]  /*49bc0*/  CALL.REL.NOINC `($__internal_4_$__cuda_sm20_rem_u64) ;  /* 0x0000000c005c7944 */ /* 0x000fea0003c00000 */
.L_x_1661:
[----:B------:R-:W-:Y:S05]  /*49bd0*/  BSYNC.RECONVERGENT B0 ;  /* 0x0000000000007941 */ /* 0x000fea0003800200 */
.L_x_1659:
        /* <DEDUP_REMOVED lines=36> */
.L_x_1663:
[----:B------:R-:W-:Y:S01]  /*49e20*/  IMAD.U32 R7, RZ, RZ, UR5 ;  /* 0x00000005ff077e24 */ /* 0x000fe2000f8e00ff */
[----:B------:R-:W-:-:S07]  /*49e30*/  MOV R12, 0x49e50 ;  /* 0x00049e50000c7802 */ /* 0x000fce0000000f00 */
[----:B------:R-:W-:Y:S05]  /*49e40*/  CALL.REL.NOINC `($__internal_4_$__cuda_sm20_rem_u64) ;  /* 0x0000000800bc7944 */ /* 0x000fea0003c00000 */
.L_x_1664:
[----:B------:R-:W-:Y:S05]  /*49e50*/  BSYNC.RECONVERGENT B0 ;  /* 0x0000000000007941 */ /* 0x000fea0003800200 */
.L_x_1662:
        /* <DEDUP_REMOVED lines=36> */
.L_x_1666:
[----:B------:R-:W-:Y:S01]  /*4a0a0*/  IMAD.U32 R7, RZ, RZ, UR5 ;  /* 0x00000005ff077e24 */ /* 0x000fe2000f8e00ff */
[----:B------:R-:W-:-:S07]  /*4a0b0*/  MOV R12, 0x4a0d0 ;  /* 0x0004a0d0000c7802 */ /* 0x000fce0000000f00 */
[----:B------:R-:W-:Y:S05]  /*4a0c0*/  CALL.REL.NOINC `($__internal_4_$__cuda_sm20_rem_u64) ;  /* 0x00000008001c7944 */ /* 0x000fea0003c00000 */
.L_x_1667:
[----:B------:R-:W-:Y:S05]  /*4a0d0*/  BSYNC.RECONVERGENT B0 ;  /* 0x0000000000007941 */ /* 0x000fea0003800200 */
.L_x_1665:
[----:B------:R-:W0:Y:S01]  /*4a0e0*/  LDCU.64 UR6, c[0x0][0x390] ;  /* 0x00007200ff0677ac */ /* 0x000e220008000a00 */
[----:B------:R-:W-:Y:S01]  /*4a0f0*/  IMAD.MOV.U32 R2, RZ, RZ, 0x1 ;  /* 0x00000001ff027424 */ /* 0x000fe200078e00ff */
[----:B------:R-:W-:Y:S02]  /*4a100*/  IADD3 R3, PT, PT, R3, 0x4, RZ ;  /* 0x0000000403037810 */ /* 0x000fe40007ffe0ff */
[----:B0-----:R-:W-:-:S04]  /*4a110*/  IADD3 R4, P0, PT, R16, UR6, RZ ;  /* 0x0000000610047c10 */ /* 0x001fc8000ff1e0ff */
[----:B------:R-:W-:-:S05]  /*4a120*/  IADD3.X R5, PT, PT, R17, UR7, RZ, P0, !PT ;  /* 0x0000000711057c10 */ /* 0x000fca00087fe4ff */
[----:B------:R0:W-:Y:S04]  /*4a130*/  STG.E.U8 desc[UR8][R4.64], R2 ;  /* 0x0000000204007986 */ /* 0x0001e8000c101108 */
.L_x_1655:
[----:B------:R-:W-:-:S13]  /*4a140*/  ISETP.NE.AND P0, PT, RZ, UR4, PT ;  /* 0x00000004ff007c0c */ /* 0x000fda000bf05270 */
[----:B------:R-:W-:Y:S05]  /*4a150*/  @!P0 EXIT ;  /* 0x000000000000894d */ /* 0x000fea0003800000 */
[----:B------:R-:W-:-:S09]  /*4a160*/  UISETP.NE.AND UP0, UPT, UR4, 0x1, UPT ;  /* 0x000000010400788c */ /* 0x000fd2000bf05270 */
[----:B------:R-:W-:Y:S05]  /*4a170*/  BRA.U !UP0, `(.L_x_1668) ;  /* 0x0000000508407547 */ /* 0x000fea000b800000 */
[----:B0-2---:R-:W2:Y:S04]  /*4a180*/  LDG.E.64 R4, desc[UR8][R40.64] ;  /* 0x0000000828047981 */ /* 0x005ea8000c1e1b00 */
        /* <DEDUP_REMOVED lines=29> */
.L_x_1670:
[----:B------:R-:W-:Y:S02]  /*4a360*/  MOV R7, UR5 ;  /* 0x0000000500077c02 */ /* 0x000fe40008000f00 */
[----:B------:R-:W-:-:S07]  /*4a370*/  MOV R12, 0x4a390 ;  /* 0x0004a390000c7802 */ /* 0x000fce0000000f00 */
[----:B------:R-:W-:Y:S05]  /*4a380*/  CALL.REL.NOINC `($__internal_4_$__cuda_sm20_rem_u64) ;  /* 0x00000004006c7944 */ /* 0x000fea0003c00000 */
.L_x_1671:
[----:B------:R-:W-:Y:S05]  /*4a390*/  BSYNC.RECONVERGENT B0 ;  /* 0x0000000000007941 */ /* 0x000fea0003800200 */
.L_x_1669:
        /* <DEDUP_REMOVED lines=36> */
.L_x_1673:
[----:B------:R-:W-:Y:S01]  /*4a5e0*/  IMAD.U32 R7, RZ, RZ, UR5 ;  /* 0x00000005ff077e24 */ /* 0x000fe2000f8e00ff */
[----:B------:R-:W-:-:S07]  /*4a5f0*/  MOV R12, 0x4a610 ;  /* 0x0004a610000c7802 */ /* 0x000fce0000000f00 */
[----:B------:R-:W-:Y:S05]  /*4a600*/  CALL.REL.NOINC `($__internal_4_$__cuda_sm20_rem_u64) ;  /* 0x0000000000cc7944 */ /* 0x000fea0003c00000 */
.L_x_1674:
[----:B------:R-:W-:Y:S05]  /*4a610*/  BSYNC.RECONVERGENT B0 ;  /* 0x0000000000007941 */ /* 0x000fea0003800200 */
.L_x_1672:
[----:B------:R-:W0:Y:S01]  /*4a620*/  LDCU.64 UR6, c[0x0][0x390] ;  /* 0x00007200ff0677ac */ /* 0x000e220008000a00 */
[----:B------:R-:W-:Y:S02]  /*4a630*/  HFMA2 R2, -RZ, RZ, 0, 5.9604644775390625e-08 ;  /* 0x00000001ff027431 */ /* 0x000fe400000001ff */
[----:B------:R-:W-:Y:S01]  /*4a640*/  VIADD R3, R3, 0x2 ;  /* 0x0000000203037836 */ /* 0x000fe20000000000 */
[----:B0-----:R-:W-:-:S04]  /*4a650*/  IADD3 R4, P0, PT, R16, UR6, RZ ;  /* 0x0000000610047c10 */ /* 0x001fc8000ff1e0ff */
[----:B------:R-:W-:-:S05]  /*4a660*/  IADD3.X R5, PT, PT, R17, UR7, RZ, P0, !PT ;  /* 0x0000000711057c10 */ /* 0x000fca00087fe4ff */
[----:B------:R1:W-:Y:S04]  /*4a670*/  STG.E.U8 desc[UR8][R4.64], R2 ;  /* 0x0000000204007986 */ /* 0x0003e8000c101108 */
.L_x_1668:
[----:B------:R-:W3:Y:S02]  /*4a680*/  LDC R0, c[0x0][0x3b4] ;  /* 0x0000ed00ff007b82 */ /* 0x000ee40000000800 */
[----:B---3--:R-:W-:-:S04]  /*4a690*/  LOP3.LUT R0, R0, 0x1, RZ, 0xc0, !PT ;  /* 0x0000000100007812 */ /* 0x008fc800078ec0ff */
[----:B------:R-:W-:-:S13]  /*4a6a0*/  ISETP.NE.U32.AND P0, PT, R0, 0x1, PT ;  /* 0x000000010000780c */ /* 0x000fda0003f05070 */
[----:B------:R-:W-:Y:S05]  /*4a6b0*/  @P0 EXIT ;  /* 0x000000000000094d */ /* 0x000fea0003800000 */
[----:B--2---:R-:W2:Y:S04]  /*4a6c0*/  LDG.E.64 R6, desc[UR8][R40.64+0x40] ;  /* 0x0000400828067981 */ /* 0x004ea8000c1e1b00 */
[----:B01----:R-:W3:Y:S01]  /*4a6d0*/  LDG.E.64 R4, desc[UR8][R40.64] ;  /* 0x0000000828047981 */ /* 0x003ee2000c1e1b00 */
[----:B------:R-:W-:Y:S01]  /*4a6e0*/  LOP3.LUT R3, R3, 0xff, RZ, 0xc0, !PT ;  /* 0x000000ff03037812 */ /* 0x000fe200078ec0ff */
[----:B------:R-:W-:Y:S04]  /*4a6f0*/  BSSY.RECONVERGENT B0, `(.L_x_1675) ;  /* 0x000001e000007945 */ /* 0x000fe80003800200 */
[----:B--2---:R-:W-:-:S02]  /*4a700*/  IMAD R7, R7, R3, RZ ;  /* 0x0000000307077224 */ /* 0x004fc400078e02ff */
[----:B---3--:R-:W-:-:S04]  /*4a710*/  IMAD.WIDE.U32 R16, R6, R3, R4 ;  /* 0x0000000306107225 */ /* 0x008fc800078e0004 */
        /* <DEDUP_REMOVED lines=24> */
.L_x_1676:
[----:B------:R-:W-:Y:S01]  /*4a8a0*/  IMAD.U32 R7, RZ, RZ, UR5 ;  /* 0x00000005ff077e24 */ /* 0x000fe2000f8e00ff */
[----:B------:R-:W-:-:S07]  /*4a8b0*/  MOV R12, 0x4a8d0 ;  /* 0x0004a8d0000c7802 */ /* 0x000fce0000000f00 */
[----:B------:R-:W-:Y:S05]  /*4a8c0*/  CALL.REL.NOINC `($__internal_4_$__cuda_sm20_rem_u64) ;  /* 0x00000000001c7944 */ /* 0x000fea0003c00000 */
.L_x_1677:
[----:B------:R-:W-:Y:S05]  /*4a8d0*/  BSYNC.RECONVERGENT B0 ;  /* 0x0000000000007941 */ /* 0x000fea0003800200 */
.L_x_1675:
[----:B------:R-:W0:Y:S01]  /*4a8e0*/  LDCU.64 UR6, c[0x0][0x390] ;  /* 0x00007200ff0677ac */ /* 0x000e220008000a00 */
[----:B------:R-:W-:Y:S01]  /*4a8f0*/  IMAD.MOV.U32 R0, RZ, RZ, 0x1 ;  /* 0x00000001ff007424 */ /* 0x000fe200078e00ff */
[----:B0-----:R-:W-:-:S04]  /*4a900*/  IADD3 R2, P0, PT, R16, UR6, RZ ;  /* 0x0000000610027c10 */ /* 0x001fc8000ff1e0ff */
[----:B------:R-:W-:-:S05]  /*4a910*/  IADD3.X R3, PT, PT, R17, UR7, RZ, P0, !PT ;  /* 0x0000000711037c10 */ /* 0x000fca00087fe4ff */
[----:B------:R-:W-:Y:S01]  /*4a920*/  STG.E.U8 desc[UR8][R2.64], R0 ;  /* 0x0000000002007986 */ /* 0x000fe2000c101108 */
[----:B------:R-:W-:Y:S05]  /*4a930*/  EXIT ;  /* 0x000000000000794d */ /* 0x000fea0003800000 */
        .weak           $__internal_4_$__cuda_sm20_rem_u64
        .type           $__internal_4_$__cuda_sm20_rem_u64,@function
        .size           $__internal_4_$__cuda_sm20_rem_u64,($__internal_5_$__cuda_sm3x_div_rn_noftz_f32_slowpath - $__internal_4_$__cuda_sm20_rem_u64)
$__internal_4_$__cuda_sm20_rem_u64:
[----:B------:R-:W-:Y:S01]  /*4a940*/  MOV R46, UR10 ;  /* 0x0000000a002e7c02 */ /* 0x000fe20008000f00 */
[----:B------:R-:W-:-:S04]  /*4a950*/  IMAD.MOV.U32 R47, RZ, RZ, R7 ;  /* 0x000000ffff2f7224 */ /* 0x000fc800078e0007 */
[----:B------:R-:W0:Y:S08]  /*4a960*/  I2F.U64.RP R17, R46 ;  /* 0x0000002e00117312 */ /* 0x000e300000309000 */
[----:B0-----:R-:W0:Y:S02]  /*4a970*/  MUFU.RCP R18, R17 ;  /* 0x0000001100127308 */ /* 0x001e240000001000 */
[----:B0-----:R-:W-:-:S06]  /*4a980*/  VIADD R18, R18, 0x1ffffffe ;  /* 0x1ffffffe12127836 */ /* 0x001fcc0000000000 */
[----:B------:R-:W0:Y:S02]  /*4a990*/  F2I.U64.TRUNC R18, R18 ;  /* 0x0000001200127311 */ /* 0x000e24000020d800 */
[----:B0-----:R-:W-:-:S04]  /*4a9a0*/  IMAD.WIDE.U32 R14, R18, UR10, RZ ;  /* 0x0000000a120e7c25 */ /* 0x001fc8000f8e00ff */
[C---:B------:R-:W-:Y:S01]  /*4a9b0*/  IMAD R15, R18.reuse, R7, R15 ;  /* 0x00000007120f7224 */ /* 0x040fe200078e020f */
[----:B------:R-:W-:Y:S01]  /*4a9c0*/  IADD3 R43, P0, PT, RZ, -R14, RZ ;  /* 0x8000000eff2b7210 */ /* 0x000fe20007f1e0ff */
[----:B------:R-:W-:Y:S02]  /*4a9d0*/  IMAD.MOV.U32 R45, RZ, RZ, R18 ;  /* 0x000000ffff2d7224 */ /* 0x000fe400078e0012 */
        /* <DEDUP_REMOVED lines=11> */
[----:B------:R-:W-:Y:S01]  /*4aa90*/  IMAD R15, R43, R7, R15 ;  /* 0x000000072b0f7224 */ /* 0x000fe200078e020f */
        /* <DEDUP_REMOVED lines=24> */
[----:B------:R-:W-:-:S04]  /*4ac20*/  IMAD R14, R15, UR10, R14 ;  /* 0x0000000a0f0e7c24 */ /* 0x000fc8000f8e020e */
[----:B------:R-:W-:Y:S01]  /*4ac30*/  IMAD.X R14, R13, 0x1, ~R14, P1 ;  /* 0x000000010d0e7824 */ /* 0x000fe200008e0e0e */
[----:B------:R-:W-:-:S04]  /*4ac40*/  IADD3 R15, P1, PT, R16, -UR10, RZ ;  /* 0x8000000a100f7c10 */ /* 0x000fc8000ff3e0ff */
[----:B------:R-:W-:Y:S02]  /*4ac50*/  ISETP.GE.U32.AND.EX P0, PT, R14, R7, PT, P0 ;  /* 0x000000070e00720c */ /* 0x000fe40003f06100 */
[----:B------:R-:W-:Y:S02]  /*4ac60*/  IADD3.X R13, PT, PT, ~R7, R14, RZ, P1, !PT ;  /* 0x0000000e070d7210 */ /* 0x000fe40000ffe5ff */
[----:B------:R-:W-:Y:S02]  /*4ac70*/  SEL R15, R15, R16, P0 ;  /* 0x000000100f0f7207 */ /* 0x000fe40000000000 */
[----:B------:R-:W-:Y:S02]  /*4ac80*/  SEL R14, R13, R14, P0 ;  /* 0x0000000e0d0e7207 */ /* 0x000fe40000000000 */
[C---:B------:R-:W-:Y:S02]  /*4ac90*/  IADD3 R16, P3, PT, R15.reuse, -UR10, RZ ;  /* 0x8000000a0f107c10 */ /* 0x040fe4000ff7e0ff */
[----:B------:R-:W-:-:S02]  /*4aca0*/  ISETP.GE.U32.AND P0, PT, R15, UR10, PT ;  /* 0x0000000a0f007c0c */ /* 0x000fc4000bf06070 */
[----:B------:R-:W-:Y:S01]  /*4acb0*/  ISETP.NE.U32.AND P1, PT, RZ, UR10, PT ;  /* 0x0000000aff007c0c */ /* 0x000fe2000bf25070 */
[C---:B------:R-:W-:Y:S01]  /*4acc0*/  IMAD.X R13, R14.reuse, 0x1, ~R7, P3 ;  /* 0x000000010e0d7824 */ /* 0x040fe200018e0e07 */
[----:B------:R-:W-:Y:S02]  /*4acd0*/  ISETP.GE.U32.AND.EX P0, PT, R14, R7, PT, P0 ;  /* 0x000000070e00720c */ /* 0x000fe40003f06100 */
[----:B------:R-:W-:Y:S02]  /*4ace0*/  ISETP.NE.AND.EX P1, PT, R7, RZ, PT, P1 ;  /* 0x000000ff0700720c */ /* 0x000fe40003f25310 */
[----:B------:R-:W-:Y:S02]  /*4acf0*/  SEL R13, R13, R14, P0 ;  /* 0x0000000e0d0d7207 */ /* 0x000fe40000000000 */
[----:B------:R-:W-:Y:S02]  /*4ad00*/  SEL R16, R16, R15, P0 ;  /* 0x0000000f10107207 */ /* 0x000fe40000000000 */
[----:B------:R-:W-:Y:S01]  /*4ad10*/  SEL R17, R13, 0xffffffff, P1 ;  /* 0xffffffff0d117807 */ /* 0x000fe20000800000 */
[----:B------:R-:W-:Y:S01]  /*4ad20*/  IMAD.MOV.U32 R13, RZ, RZ, 0x0 ;  /* 0x00000000ff0d7424 */ /* 0x000fe200078e00ff */
[----:B------:R-:W-:-:S03]  /*4ad30*/  SEL R16, R16, 0xffffffff, P1 ;  /* 0xffffffff10107807 */ /* 0x000fc60000800000 */
[----:B------:R-:W-:Y:S05]  /*4ad40*/  RET.REL.NODEC R12 `(_Z11insert_edgePiS_PbiilliiiPm) ;  /* 0xfffffb500cac7950 */ /* 0x000fea0003c3ffff */
        .weak           $__internal_5_$__cuda_sm3x_div_rn_noftz_f32_slowpath
        .type           $__internal_5_$__cuda_sm3x_div_rn_noftz_f32_slowpath,@function
        .size           $__internal_5_$__cuda_sm3x_div_rn_noftz_f32_slowpath,(.L_x_1695 - $__internal_5_$__cuda_sm3x_div_rn_noftz_f32_slowpath)
$__internal_5_$__cuda_sm3x_div_rn_noftz_f32_slowpath:
[--C-:B------:R-:W-:Y:S01]  /*4ad50*/  SHF.R.U32.HI R9, RZ, 0x17, R4.reuse ;  /* 0x00000017ff097819 */ /* 0x100fe20000011604 */
[----:B------:R-:W-:Y:S01]  /*4ad60*/  BSSY.RECONVERGENT B2, `(.L_x_1678) ;  /* 0x0000063000027945 */ /* 0x000fe20003800200 */
[----:B------:R-:W-:Y:S01]  /*4ad70*/  SHF.R.U32.HI R7, RZ, 0x17, R3 ;  /* 0x00000017ff077819 */ /* 0x000fe20000011603 */
[----:B------:R-:W-:Y:S01]  /*4ad80*/  IMAD.MOV.U32 R10, RZ, RZ, R4 ;  /* 0x000000ffff0a7224 */ /* 0x000fe200078e0004 */
[----:B------:R-:W-:Y:S02]  /*4ad90*/  LOP3.LUT R15, R9, 0xff, RZ, 0xc0, !PT ;  /* 0x000000ff090f7812 */ /* 0x000fe400078ec0ff */
[----:B------:R-:W-:Y:S02]  /*4ada0*/  LOP3.LUT R13, R7, 0xff, RZ, 0xc0, !PT ;  /* 0x000000ff070d7812 */ /* 0x000fe400078ec0ff */
[----:B------:R-:W-:-:S03]  /*4adb0*/  IADD3 R11, PT, PT, R15, -0x1, RZ ;  /* 0xffffffff0f0b7810 */ /* 0x000fc60007ffe0ff */
[----:B------:R-:W-:Y:S01]  /*4adc0*/  VIADD R9, R13, 0xffffffff ;  /* 0xffffffff0d097836 */ /* 0x000fe20000000000 */
[----:B------:R-:W-:-:S04]  /*4add0*/  ISETP.GT.U32.AND P0, PT, R11, 0xfd, PT ;  /* 0x000000fd0b00780c */ /* 0x000fc80003f04070 */
[----:B------:R-:W-:-:S13]  /*4ade0*/  ISETP.GT.U32.OR P0, PT, R9, 0xfd, P0 ;  /* 0x000000fd0900780c */ /* 0x000fda0000704470 */
[----:B------:R-:W-:Y:S01]  /*4adf0*/  @!P0 MOV R7, RZ ;  /* 0x000000ff00078202 */ /* 0x000fe20000000f00 */
        /* <DEDUP_REMOVED lines=22> */
[----:B------:R-:W-:-:S03]  /*4af60*/  @!P1 FFMA R10, R4, 1.84467440737095516160e+19, RZ ;  /* 0x5f800000040a9823 */ /* 0x000fc600000000ff */
[----:B------:R-:W-:-:S07]  /*4af70*/  @!P1 IADD3 R7, PT, PT, R7, 0x40, RZ ;  /* 0x0000004007079810 */ /* 0x000fce0007ffe0ff */
.L_x_1679:
[----:B------:R-:W-:Y:S01]  /*4af80*/  LEA R9, R15, 0xc0800000, 0x17 ;  /* 0xc08000000f097811 */ /* 0x000fe200078eb8ff */
[----:B------:R-:W-:Y:S04]  /*4af90*/  BSSY.RECONVERGENT B3, `(.L_x_1684) ;  /* 0x0000036000037945 */ /* 0x000fe80003800200 */
[----:B------:R-:W-:Y:S02]  /*4afa0*/  IMAD.IADD R9, R10, 0x1, -R9 ;  /* 0x000000010a097824 */ /* 0x000fe400078e0a09 */
[----:B------:R-:W-:Y:S02]  /*4afb0*/  VIADD R10, R13, 0xffffff81 ;  /* 0xffffff810d0a7836 */ /* 0x000fe40000000000 */
[----:B------:R-:W0:Y:S01]  /*4afc0*/  MUFU.RCP R11, R9 ;  /* 0x00000009000b7308 */ /* 0x000e220000001000 */
[----:B------:R-:W-:Y:S01]  /*4afd0*/  FADD.FTZ R12, -R9, -RZ ;  /* 0x800000ff090c7221 */ /* 0x000fe20000010100 */
[C---:B------:R-:W-:Y:S01]  /*4afe0*/  IMAD R3, R10.reuse, -0x800000, R3 ;  /* 0xff8000000a037824 */ /* 0x040fe200078e0203 */
[----:B------:R-:W-:-:S04]  /*4aff0*/  IADD3 R10, PT, PT, R10, 0x7f, -R15 ;  /* 0x0000007f0a0a7810 */ /* 0x000fc80007ffe80f */
[----:B------:R-:W-:Y:S01]  /*4b000*/  IADD3 R10, PT, PT, R10, R7, RZ ;  /* 0x000000070a0a7210 */ /* 0x000fe20007ffe0ff */
[----:B0-----:R-:W-:-:S04]  /*4b010*/  FFMA R14, R11, R12, 1 ;  /* 0x3f8000000b0e7423 */ /* 0x001fc8000000000c */
[----:B------:R-:W-:-:S04]  /*4b020*/  FFMA R16, R11, R14, R11 ;  /* 0x0000000e0b107223 */ /* 0x000fc8000000000b */
[----:B------:R-:W-:-:S04]  /*4b030*/  FFMA R11, R3, R16, RZ ;  /* 0x00000010030b7223 */ /* 0x000fc800000000ff */
[----:B------:R-:W-:-:S04]  /*4b040*/  FFMA R14, R12, R11, R3 ;  /* 0x0000000b0c0e7223 */ /* 0x000fc80000000003 */
[----:B------:R-:W-:-:S04]  /*4b050*/  FFMA R13, R16, R14, R11 ;  /* 0x0000000e100d7223 */ /* 0x000fc8000000000b */
[----:B------:R-:W-:-:S04]  /*4b060*/  FFMA R12, R12, R13, R3 ;  /* 0x0000000d0c0c7223 */ /* 0x000fc80000000003 */
[----:B------:R-:W-:-:S05]  /*4b070*/  FFMA R11, R16, R12, R13 ;  /* 0x0000000c100b7223 */ /* 0x000fca000000000d */
        /* <DEDUP_REMOVED lines=13> */
[CCC-:B------:R-:W-:Y:S01]  /*4b150*/  FFMA.RZ R3, R16.reuse, R12.reuse, R13.reuse ;  /* 0x0000000c10037223 */ /* 0x1c0fe2000000c00d */
[CCC-:B------:R-:W-:Y:S01]  /*4b160*/  FFMA.RM R10, R16.reuse, R12.reuse, R13.reuse ;  /* 0x0000000c100a7223 */ /* 0x1c0fe2000000400d */
[C---:B------:R-:W-:Y:S02]  /*4b170*/  ISETP.NE.AND P2, PT, R9.reuse, RZ, PT ;  /* 0x000000ff0900720c */ /* 0x040fe40003f45270 */
[----:B------:R-:W-:Y:S02]  /*4b180*/  ISETP.NE.AND P1, PT, R9, RZ, PT ;  /* 0x000000ff0900720c */ /* 0x000fe40003f25270 */
[----:B------:R-:W-:Y:S01]  /*4b190*/  LOP3.LUT R7, R3, 0x7fffff, RZ, 0xc0, !PT ;  /* 0x007fffff03077812 */ /* 0x000fe200078ec0ff */
[----:B------:R-:W-:Y:S01]  /*4b1a0*/  FFMA.RP R3, R16, R12, R13 ;  /* 0x0000000c10037223 */ /* 0x000fe2000000800d */
[----:B------:R-:W-:Y:S01]  /*4b1b0*/  IADD3 R12, PT, PT, R9, 0x20, RZ ;  /* 0x00000020090c7810 */ /* 0x000fe20007ffe0ff */
[----:B------:R-:W-:Y:S01]  /*4b1c0*/  IMAD.MOV R9, RZ, RZ, -R9 ;  /* 0x000000ffff097224 */ /* 0x000fe200078e0a09 */
[----:B------:R-:W-:-:S02]  /*4b1d0*/  LOP3.LUT R7, R7, 0x800000, RZ, 0xfc, !PT ;  /* 0x0080000007077812 */ /* 0x000fc400078efcff */
        /* <DEDUP_REMOVED lines=13> */
.L_x_1686:
[----:B------:R-:W-:-:S04]  /*4b2b0*/  LOP3.LUT R11, R11, 0x80000000, RZ, 0xc0, !PT ;  /* 0x800000000b0b7812 */ /* 0x000fc800078ec0ff */
[----:B------:R-:W-:Y:S01]  /*4b2c0*/  LOP3.LUT R11, R11, 0x7f800000, RZ, 0xfc, !PT ;  /* 0x7f8000000b0b7812 */ /* 0x000fe200078efcff */
[----:B------:R-:W-:Y:S06]  /*4b2d0*/  BRA `(.L_x_1687) ;  /* 0x0000000000047947 */ /* 0x000fec0003800000 */
.L_x_1685:
[----:B------:R-:W-:-:S07]  /*4b2e0*/  LEA R11, R10, R11, 0x17 ;  /* 0x0000000b0a0b7211 */ /* 0x000fce00078eb8ff */
.L_x_1687:
[----:B------:R-:W-:Y:S05]  /*4b2f0*/  BSYNC.RECONVERGENT B3 ;  /* 0x0000000000037941 */ /* 0x000fea0003800200 */
.L_x_1684:
[----:B------:R-:W-:Y:S05]  /*4b300*/  BRA `(.L_x_1688) ;  /* 0x0000000000207947 */ /* 0x000fea0003800000 */
.L_x_1683:
[----:B------:R-:W-:-:S04]  /*4b310*/  LOP3.LUT R3, R10, 0x80000000, R3, 0x48, !PT ;  /* 0x800000000a037812 */ /* 0x000fc800078e4803 */
[----:B------:R-:W-:Y:S01]  /*4b320*/  LOP3.LUT R11, R3, 0x7f800000, RZ, 0xfc, !PT ;  /* 0x7f800000030b7812 */ /* 0x000fe200078efcff */
[----:B------:R-:W-:Y:S06]  /*4b330*/  BRA `(.L_x_1688) ;  /* 0x0000000000147947 */ /* 0x000fec0003800000 */
.L_x_1682:
[----:B------:R-:W-:Y:S01]  /*4b340*/  LOP3.LUT R11, R10, 0x80000000, R3, 0x48, !PT ;  /* 0x800000000a0b7812 */ /* 0x000fe200078e4803 */
[----:B------:R-:W-:Y:S06]  /*4b350*/  BRA `(.L_x_1688) ;  /* 0x00000000000c7947 */ /* 0x000fec0003800000 */
.L_x_1681:
[----:B------:R-:W0:Y:S01]  /*4b360*/  MUFU.RSQ R11, -QNAN ;  /* 0xffc00000000b7908 */ /* 0x000e220000001400 */
[----:B------:R-:W-:Y:S05]  /*4b370*/  BRA `(.L_x_1688) ;  /* 0x0000000000047947 */ /* 0x000fea0003800000 */
.L_x_1680:
[----:B------:R-:W-:-:S07]  /*4b380*/  FADD.FTZ R11, R3, R4 ;  /* 0x00000004030b7221 */ /* 0x000fce0000010000 */
.L_x_1688:
[----:B------:R-:W-:Y:S05]  /*4b390*/  BSYNC.RECONVERGENT B2 ;  /* 0x0000000000027941 */ /* 0x000fea0003800200 */
.L_x_1678:
[----:B------:R-:W-:-:S04]  /*4b3a0*/  IMAD.MOV.U32 R9, RZ, RZ, 0x0 ;  /* 0x00000000ff097424 */ /* 0x000fc800078e00ff */
[----:B0-----:R-:W-:Y:S05]  /*4b3b0*/  RET.REL.NODEC R8 `(_Z11insert_edgePiS_PbiilliiiPm) ;  /* 0xfffffb4c08107950 */ /* 0x001fea0003c3ffff */
.L_x_1689:
        /* <DEDUP_REMOVED lines=12> */
.L_x_1695:


//--------------------- .nv.shared.reserved.0     --------------------------
	.section	.nv.shared.reserved.0,"aw",@nobits
	.weak		__nv_reservedSMEM_offset_0_alias
	.size		__nv_reservedSMEM_offset_0_alias, 0, 64
	.other		__nv_reservedSMEM_offset_0_alias,@"STO_CUDA_RESERVED_SHARED STV_DEFAULT"
__nv_reservedSMEM_offset_0_alias:
	.zero		0
	.zero		64


//--------------------- .nv.constant0._Z14get_neighboursiPbS_il --------------------------
	.section	.nv.constant0._Z14get_neighboursiPbS_il,"a",@progbits
	.sectionflags	@""
	.align	4
.nv.constant0._Z14get_neighboursiPbS_il:
	.zero		936


//--------------------- .nv.constant0._Z11check_bloomPiPbS0_Pmiii --------------------------
	.section	.nv.constant0._Z11check_bloomPiPbS0_Pmiii,"a",@progbits
	.sectionflags	@""
	.align	4
.nv.constant0._Z11check_bloomPiPbS0_Pmiii:
	.zero		940


//--------------------- .nv.constant0._Z8set_maskPbPmS_iiili --------------------------
	.section	.nv.constant0._Z8set_maskPbPmS_iiili,"a",@progbits
	.sectionflags	@""
	.align	4
.nv.constant0._Z8set_maskPbPmS_iiili:
	.zero		948


//--------------------- .nv.constant0._Z8SetBloomPbPmS_iili --------------------------
	.section	.nv.constant0._Z8SetBloomPbPmS_iili,"a",@progbits
	.sectionflags	@""
	.align	4
.nv.constant0._Z8SetBloomPbPmS_iili:
	.zero		940


//--------------------- .nv.constant0._Z11insert_edgePiS_PbiilliiiPm --------------------------
	.section	.nv.constant0._Z11insert_edgePiS_PbiilliiiPm,"a",@progbits
	.sectionflags	@""
	.align	4
.nv.constant0._Z11insert_edgePiS_PbiilliiiPm:
	.zero		968


//--------------------- SYMBOLS --------------------------

	.type		.nv.reservedSmem.offset0,@object
	.size		.nv.reservedSmem.offset0,0x4
